	.target	sm_90a

	.elftype	@"ET_EXEC"


//--------------------- .note.nv.tkinfo           --------------------------
	.section	.note.nv.tkinfo,"",@"SHT_NOTE"
	.sectionflags	@"SHF_NOTE_NV_TKINFO"
	.tkinfo
        /*0018*/ 	.word	0x00000002
        /*0030*/ 	.string	""
        /*0030*/ 	.string	"ptxas"
        /*0030*/ 	.string	"Cuda compilation tools, release 13.0, V13.0.88"
        /*0030*/ 	.string	"Build cuda_13.0.r13.0/compiler.36424714_0"
        /*0030*/ 	.string	"-v  -suppress-debug-info  -lineinfo  -arch sm_90a "



//--------------------- .note.nv.cuinfo           --------------------------
	.section	.note.nv.cuinfo,"",@"SHT_NOTE"
	.sectionflags	@"SHF_NOTE_NV_CUINFO"
        /*0018*/ 	.short	0x0002
        /*001a*/ 	.short	0x005a
        /*001c*/ 	.short	0x0082
	.zero		2


//--------------------- .nv.info                  --------------------------
	.section	.nv.info,"",@"SHT_CUDA_INFO"
	.align	4


	//----- nvinfo : EIATTR_REGCOUNT
	.align		4
        /*0000*/ 	.byte	0x04, 0x2f
        /*0002*/ 	.short	(.L_1 - .L_0)
	.align		4
.L_0:
        /*0004*/ 	.word	index@(matmul_kernel)
        /*0008*/ 	.word	0x000000ff


	//----- nvinfo : EIATTR_FRAME_SIZE
	.align		4
.L_1:
        /*000c*/ 	.byte	0x04, 0x11
        /*000e*/ 	.short	(.L_3 - .L_2)
	.align		4
.L_2:
        /*0010*/ 	.word	index@(matmul_kernel)
        /*0014*/ 	.word	0x000019b0


	//----- nvinfo : EIATTR_MIN_STACK_SIZE
	.align		4
.L_3:
        /*0018*/ 	.byte	0x04, 0x12
        /*001a*/ 	.short	(.L_5 - .L_4)
	.align		4
.L_4:
        /*001c*/ 	.word	index@(matmul_kernel)
        /*0020*/ 	.word	0x000019b0
.L_5:


//--------------------- .nv.compat                --------------------------
	.section	.nv.compat,"",@"SHT_CUDA_COMPAT_INFO"
	.align	4
        /*0000*/ 	.byte	0x02, 0x09, 0x01, 0x00, 0x02, 0x02, 0x04, 0x00, 0x02, 0x05, 0x05, 0x00, 0x03, 0x07, 0x01, 0x01
        /*0010*/ 	.byte	0x02, 0x03, 0x00, 0x00, 0x02, 0x06, 0x01, 0x00, 0x04, 0x0b, 0x08, 0x00, 0x00, 0x00, 0x00, 0x00
        /*0020*/ 	.byte	0x00, 0x00, 0x00, 0x00


//--------------------- .nv.info.matmul_kernel    --------------------------
	.section	.nv.info.matmul_kernel,"",@"SHT_CUDA_INFO"
	.sectionflags	@""
	.align	4


	//----- nvinfo : EIATTR_CUDA_API_VERSION
	.align		4
        /*0000*/ 	.byte	0x04, 0x37
        /*0002*/ 	.short	(.L_7 - .L_6)
.L_6:
        /*0004*/ 	.word	0x00000082


	//----- nvinfo : EIATTR_KPARAM_INFO
	.align		4
.L_7:
        /*0008*/ 	.byte	0x04, 0x17
        /*000a*/ 	.short	(.L_9 - .L_8)
.L_8:
        /*000c*/ 	.word	0x00000000
        /*0010*/ 	.short	0x000d
        /*0012*/ 	.short	0x0048
        /*0014*/ 	.byte	0x00, 0xf4, 0x21, 0x00


	//----- nvinfo : EIATTR_KPARAM_INFO
	.align		4
.L_9:
        /*0018*/ 	.byte	0x04, 0x17
        /*001a*/ 	.short	(.L_11 - .L_10)
.L_10:
        /*001c*/ 	.word	0x00000000
        /*0020*/ 	.short	0x000c
        /*0022*/ 	.short	0x0040
        /*0024*/ 	.byte	0x00, 0xf4, 0x21, 0x00


	//----- nvinfo : EIATTR_KPARAM_INFO
	.align		4
.L_11:
        /*0028*/ 	.byte	0x04, 0x17
        /*002a*/ 	.short	(.L_13 - .L_12)
.L_12:
        /*002c*/ 	.word	0x00000000
        /*0030*/ 	.short	0x000b
        /*0032*/ 	.short	0x0038
        /*0034*/ 	.byte	0x00, 0xf0, 0x11, 0x00


	//----- nvinfo : EIATTR_KPARAM_INFO
	.align		4
.L_13:
        /*0038*/ 	.byte	0x04, 0x17
        /*003a*/ 	.short	(.L_15 - .L_14)
.L_14:
        /*003c*/ 	.word	0x00000000
        /*0040*/ 	.short	0x000a
        /*0042*/ 	.short	0x0034
        /*0044*/ 	.byte	0x00, 0xf0, 0x11, 0x00


	//----- nvinfo : EIATTR_KPARAM_INFO
	.align		4
.L_15:
        /*0048*/ 	.byte	0x04, 0x17
        /*004a*/ 	.short	(.L_17 - .L_16)
.L_16:
        /*004c*/ 	.word	0x00000000
        /*0050*/ 	.short	0x0009
        /*0052*/ 	.short	0x0030
        /*0054*/ 	.byte	0x00, 0xf0, 0x11, 0x00


	//----- nvinfo : EIATTR_KPARAM_INFO
	.align		4
.L_17:
        /*0058*/ 	.byte	0x04, 0x17
        /*005a*/ 	.short	(.L_19 - .L_18)
.L_18:
        /*005c*/ 	.word	0x00000000
        /*0060*/ 	.short	0x0008
        /*0062*/ 	.short	0x002c
        /*0064*/ 	.byte	0x00, 0xf0, 0x11, 0x00


	//----- nvinfo : EIATTR_KPARAM_INFO
	.align		4
.L_19:
        /*0068*/ 	.byte	0x04, 0x17
        /*006a*/ 	.short	(.L_21 - .L_20)
.L_20:
        /*006c*/ 	.word	0x00000000
        /*0070*/ 	.short	0x0007
        /*0072*/ 	.short	0x0028
        /*0074*/ 	.byte	0x00, 0xf0, 0x11, 0x00


	//----- nvinfo : EIATTR_KPARAM_INFO
	.align		4
.L_21:
        /*0078*/ 	.byte	0x04, 0x17
        /*007a*/ 	.short	(.L_23 - .L_22)
.L_22:
        /*007c*/ 	.word	0x00000000
        /*0080*/ 	.short	0x0006
        /*0082*/ 	.short	0x0024
        /*0084*/ 	.byte	0x00, 0xf0, 0x11, 0x00


	//----- nvinfo : EIATTR_KPARAM_INFO
	.align		4
.L_23:
        /*0088*/ 	.byte	0x04, 0x17
        /*008a*/ 	.short	(.L_25 - .L_24)
.L_24:
        /*008c*/ 	.word	0x00000000
        /*0090*/ 	.short	0x0005
        /*0092*/ 	.short	0x0020
        /*0094*/ 	.byte	0x00, 0xf0, 0x11, 0x00


	//----- nvinfo : EIATTR_KPARAM_INFO
	.align		4
.L_25:
        /*0098*/ 	.byte	0x04, 0x17
        /*009a*/ 	.short	(.L_27 - .L_26)
.L_26:
        /*009c*/ 	.word	0x00000000
        /*00a0*/ 	.short	0x0004
        /*00a2*/ 	.short	0x001c
        /*00a4*/ 	.byte	0x00, 0xf0, 0x11, 0x00


	//----- nvinfo : EIATTR_KPARAM_INFO
	.align		4
.L_27:
        /*00a8*/ 	.byte	0x04, 0x17
        /*00aa*/ 	.short	(.L_29 - .L_28)
.L_28:
        /*00ac*/ 	.word	0x00000000
        /*00b0*/ 	.short	0x0003
        /*00b2*/ 	.short	0x0018
        /*00b4*/ 	.byte	0x00, 0xf0, 0x11, 0x00


	//----- nvinfo : EIATTR_KPARAM_INFO
	.align		4
.L_29:
        /*00b8*/ 	.byte	0x04, 0x17
        /*00ba*/ 	.short	(.L_31 - .L_30)
.L_30:
        /*00bc*/ 	.word	0x00000000
        /*00c0*/ 	.short	0x0002
        /*00c2*/ 	.short	0x0010
        /*00c4*/ 	.byte	0x00, 0xf4, 0x21, 0x00


	//----- nvinfo : EIATTR_KPARAM_INFO
	.align		4
.L_31:
        /*00c8*/ 	.byte	0x04, 0x17
        /*00ca*/ 	.short	(.L_33 - .L_32)
.L_32:
        /*00cc*/ 	.word	0x00000000
        /*00d0*/ 	.short	0x0001
        /*00d2*/ 	.short	0x0008
        /*00d4*/ 	.byte	0x00, 0xf4, 0x21, 0x00


	//----- nvinfo : EIATTR_KPARAM_INFO
	.align		4
.L_33:
        /*00d8*/ 	.byte	0x04, 0x17
        /*00da*/ 	.short	(.L_35 - .L_34)
.L_34:
        /*00dc*/ 	.word	0x00000000
        /*00e0*/ 	.short	0x0000
        /*00e2*/ 	.short	0x0000
        /*00e4*/ 	.byte	0x00, 0xf4, 0x21, 0x00


	//----- nvinfo : EIATTR_SPARSE_MMA_MASK
	.align		4
.L_35:
        /*00e8*/ 	.byte	0x03, 0x50
        /*00ea*/ 	.short	0x0000


	//----- nvinfo : EIATTR_MAXREG_COUNT
	.align		4
        /*00ec*/ 	.byte	0x03, 0x1b
        /*00ee*/ 	.short	0x00ff


	//----- nvinfo : EIATTR_NUM_BARRIERS
	.align		4
        /*00f0*/ 	.byte	0x02, 0x4c
        /*00f2*/ 	.byte	0x01
	.zero		1


	//----- nvinfo : EIATTR_ANNOTATIONS
	.align		4
        /*00f4*/ 	.byte	0x04, 0x55
        /*00f6*/ 	.short	(.L_37 - .L_36)


	//   ....[0]....
.L_36:
        /*00f8*/ 	.word	0x00000001
        /*00fc*/ 	.byte	0x70, 0x00, 0x00, 0x00, 0x01, 0x00, 0x00, 0x00, 0xb0, 0x00, 0x00, 0x00, 0x01, 0x00, 0x00, 0x00
        /* <DEDUP_REMOVED lines=286> */
        /*12ec*/ 	.byte	0xe0, 0x2c, 0x00, 0x00, 0x01, 0x00, 0x00, 0x00, 0xf0, 0x2c, 0x00, 0x00


	//----- nvinfo : EIATTR_MERCURY_ISA_VERSION
	.align		4
.L_37:
        /*12f8*/ 	.byte	0x03, 0x5f
        /*12fa*/ 	.short	0x0101


	//----- nvinfo : EIATTR_EXIT_INSTR_OFFSETS
	.align		4
        /*12fc*/ 	.byte	0x04, 0x1c
        /*12fe*/ 	.short	(.L_39 - .L_38)


	//   ....[0]....
.L_38:
        /*1300*/ 	.word	0x0006a020


	//   ....[1]....
        /*1304*/ 	.word	0x0006a040


	//----- nvinfo : EIATTR_REQNTID
	.align		4
.L_39:
        /*1308*/ 	.byte	0x04, 0x10
        /*130a*/ 	.short	(.L_41 - .L_40)
.L_40:
        /*130c*/ 	.word	0x00000080
        /*1310*/ 	.word	0x00000001
        /*1314*/ 	.word	0x00000001


	//----- nvinfo : EIATTR_CBANK_PARAM_SIZE
	.align		4
.L_41:
        /*1318*/ 	.byte	0x03, 0x19
        /*131a*/ 	.short	0x0050


	//----- nvinfo : EIATTR_PARAM_CBANK
	.align		4
        /*131c*/ 	.byte	0x04, 0x0a
        /*131e*/ 	.short	(.L_43 - .L_42)
	.align		4
.L_42:
        /*1320*/ 	.word	index@(.nv.constant0.matmul_kernel)
        /*1324*/ 	.short	0x0210
        /*1326*/ 	.short	0x0050


	//----- nvinfo : EIATTR_SW_WAR
	.align		4
.L_43:
        /*1328*/ 	.byte	0x04, 0x36
        /*132a*/ 	.short	(.L_45 - .L_44)
.L_44:
        /*132c*/ 	.word	0x00000008
.L_45:


//--------------------- .nv.callgraph             --------------------------
	.section	.nv.callgraph,"",@"SHT_CUDA_CALLGRAPH"
	.align	4
	.sectionentsize	8
	.align		4
        /*0000*/ 	.word	0x00000000
	.align		4
        /*0004*/ 	.word	0xffffffff
	.align		4
        /*0008*/ 	.word	0x00000000
	.align		4
        /*000c*/ 	.word	0xfffffffe
	.align		4
        /*0010*/ 	.word	0x00000000
	.align		4
        /*0014*/ 	.word	0xfffffffd
	.align		4
        /*0018*/ 	.word	0x00000000
	.align		4
        /*001c*/ 	.word	0xfffffffc


//--------------------- .text.matmul_kernel       --------------------------
	.section	.text.matmul_kernel,"ax",@progbits
	.align	128
        .global         matmul_kernel
        .type           matmul_kernel,@function
        .size           matmul_kernel,(.L_x_3 - matmul_kernel)
        .other          matmul_kernel,@"STO_CUDA_ENTRY STV_DEFAULT"
matmul_kernel:
.text.matmul_kernel:
[----:B------:R-:W0:Y:S02]  /*0000*/  LDC R1, c[0x0][0x28] ;  /* 0x00000a00ff017b82 */ /* 0x000e240000000800 */
[----:B0-----:R-:W-:-:S06]  /*0010*/  VIADD R1, R1, 0xffffe650 ;  /* 0xffffe65001017836 */ /* 0x001fcc0000000000 */
[----:B------:R-:W0:Y:S01]  /*0020*/  LDC.64 R4, c[0x0][0x228] ;  /* 0x00008a00ff047b82 */ /* 0x000e220000000a00 */
[----:B------:R-:W1:Y:S01]  /*0030*/  S2R R7, SR_CTAID.X ;  /* 0x0000000000077919 */ /* 0x000e620000002500 */
[----:B------:R-:W-:Y:S01]  /*0040*/  UMOV UR4, 0x400 ;  /* 0x0000040000047882 */ /* 0x000fe20000000000 */
[----:B------:R-:W-:Y:S01]  /*0050*/  ULDC.64 UR58, c[0x0][0x208] ;  /* 0x00008200003a7ab9 */ /* 0x000fe20000000a00 */
[----:B------:R-:W-:Y:S01]  /*0060*/  CS2R R24, SRZ ;  /* 0x0000000000187805 */ /* 0x000fe2000001ff00 */
[----:B------:R2:W-:Y:S01]  /*0070*/  STL [R1+0xc00], RZ ;  /* 0x000c00ff01007387 */ /* 0x0005e20000100800 */
[----:B------:R-:W-:Y:S02]  /*0080*/  CS2R R26, SRZ ;  /* 0x00000000001a7805 */ /* 0x000fe4000001ff00 */
[----:B------:R-:W-:Y:S01]  /*0090*/  CS2R R28, SRZ ;  /* 0x00000000001c7805 */ /* 0x000fe2000001ff00 */
[----:B------:R-:W3:Y:S01]  /*00a0*/  LDC R152, c[0x0][0x230] ;  /* 0x00008c00ff987b82 */ /* 0x000ee20000000800 */
[----:B------:R2:W-:Y:S01]  /*00b0*/  STL [R1+0xc04], RZ ;  /* 0x000c04ff01007387 */ /* 0x0005e20000100800 */
[----:B------:R-:W-:-:S02]  /*00c0*/  CS2R R30, SRZ ;  /* 0x00000000001e7805 */ /* 0x000fc4000001ff00 */
[----:B------:R-:W-:Y:S02]  /*00d0*/  CS2R R32, SRZ ;  /* 0x0000000000207805 */ /* 0x000fe4000001ff00 */
[----:B------:R-:W-:Y:S01]  /*00e0*/  CS2R R34, SRZ ;  /* 0x0000000000227805 */ /* 0x000fe2000001ff00 */
[----:B------:R2:W-:Y:S01]  /*00f0*/  STL [R1+0xc08], RZ ;  /* 0x000c08ff01007387 */ /* 0x0005e20000100800 */
[----:B------:R-:W-:Y:S02]  /*0100*/  CS2R R36, SRZ ;  /* 0x0000000000247805 */ /* 0x000fe4000001ff00 */
[----:B------:R-:W-:Y:S01]  /*0110*/  CS2R R38, SRZ ;  /* 0x0000000000267805 */ /* 0x000fe2000001ff00 */
[----:B------:R-:W4:Y:S01]  /*0120*/  S2UR UR5, SR_CgaCtaId ;  /* 0x00000000000579c3 */ /* 0x000f220000008800 */
[----:B------:R2:W-:Y:S01]  /*0130*/  STL [R1+0xc0c], RZ ;  /* 0x000c0cff01007387 */ /* 0x0005e20000100800 */
[----:B------:R-:W-:Y:S02]  /*0140*/  CS2R R40, SRZ ;  /* 0x0000000000287805 */ /* 0x000fe4000001ff00 */
[----:B------:R-:W-:-:S02]  /*0150*/  CS2R R42, SRZ ;  /* 0x00000000002a7805 */ /* 0x000fc4000001ff00 */
[----:B------:R-:W-:Y:S01]  /*0160*/  CS2R R44, SRZ ;  /* 0x00000000002c7805 */ /* 0x000fe2000001ff00 */
[----:B------:R2:W-:Y:S01]  /*0170*/  STL [R1+0xc10], RZ ;  /* 0x000c10ff01007387 */ /* 0x0005e20000100800 */
[----:B------:R-:W-:Y:S02]  /*0180*/  CS2R R46, SRZ ;  /* 0x00000000002e7805 */ /* 0x000fe4000001ff00 */
[----:B------:R-:W-:Y:S01]  /*0190*/  CS2R R48, SRZ ;  /* 0x0000000000307805 */ /* 0x000fe2000001ff00 */
[----:B0-----:R-:W-:Y:S01]  /*01a0*/  VIADD R0, R5, 0x1ff ;  /* 0x000001ff05007836 */ /* 0x001fe20000000000 */
[----:B------:R2:W-:Y:S01]  /*01b0*/  STL [R1+0xc14], RZ ;  /* 0x000c14ff01007387 */ /* 0x0005e20000100800 */
[----:B------:R-:W-:Y:S02]  /*01c0*/  CS2R R50, SRZ ;  /* 0x0000000000327805 */ /* 0x000fe4000001ff00 */
[----:B------:R-:W-:Y:S02]  /*01d0*/  CS2R R52, SRZ ;  /* 0x0000000000347805 */ /* 0x000fe4000001ff00 */
[----:B------:R-:W-:Y:S01]  /*01e0*/  CS2R R54, SRZ ;  /* 0x0000000000367805 */ /* 0x000fe2000001ff00 */
[----:B------:R2:W-:Y:S01]  /*01f0*/  STL [R1+0xc18], RZ ;  /* 0x000c18ff01007387 */ /* 0x0005e20000100800 */
[----:B------:R-:W-:-:S02]  /*0200*/  SHF.R.S32.HI R3, RZ, 0x1f, R0 ;  /* 0x0000001fff037819 */ /* 0x000fc40000011400 */
[----:B------:R-:W-:Y:S01]  /*0210*/  CS2R R56, SRZ ;  /* 0x0000000000387805 */ /* 0x000fe2000001ff00 */
[----:B---3--:R-:W-:Y:S01]  /*0220*/  VIADD R152, R152, 0x1f ;  /* 0x0000001f98987836 */ /* 0x008fe20000000000 */
[----:B------:R2:W-:Y:S01]  /*0230*/  STL [R1+0xc1c], RZ ;  /* 0x000c1cff01007387 */ /* 0x0005e20000100800 */
[----:B------:R-:W-:Y:S02]  /*0240*/  LEA.HI R3, R3, R0, RZ, 0x9 ;  /* 0x0000000003037211 */ /* 0x000fe400078f48ff */
[----:B------:R-:W-:Y:S02]  /*0250*/  CS2R R58, SRZ ;  /* 0x00000000003a7805 */ /* 0x000fe4000001ff00 */
[----:B-1----:R-:W-:Y:S01]  /*0260*/  IABS R10, R7 ;  /* 0x00000007000a7213 */ /* 0x002fe20000000000 */
[----:B------:R2:W-:Y:S01]  /*0270*/  STL [R1+0xc20], RZ ;  /* 0x000c20ff01007387 */ /* 0x0005e20000100800 */
[----:B------:R-:W-:Y:S02]  /*0280*/  SHF.R.S32.HI R3, RZ, 0x9, R3 ;  /* 0x00000009ff037819 */ /* 0x000fe40000011403 */
[----:B------:R-:W-:Y:S01]  /*0290*/  CS2R R60, SRZ ;  /* 0x00000000003c7805 */ /* 0x000fe2000001ff00 */
[----:B----4-:R-:W-:Y:S01]  /*02a0*/  ULEA UR4, UR5, UR4, 0x18 ;  /* 0x0000000405047291 */ /* 0x010fe2000f8ec03f */
[----:B------:R2:W-:Y:S01]  /*02b0*/  STL [R1+0xc24], RZ ;  /* 0x000c24ff01007387 */ /* 0x0005e20000100800 */
[----:B------:R-:W-:Y:S01]  /*02c0*/  CS2R R62, SRZ ;  /* 0x00000000003e7805 */ /* 0x000fe2000001ff00 */
[----:B------:R-:W-:Y:S01]  /*02d0*/  IMAD.SHL.U32 R6, R3, 0x4, RZ ;  /* 0x0000000403067824 */ /* 0x000fe200078e00ff */
[----:B------:R-:W-:Y:S01]  /*02e0*/  CS2R R64, SRZ ;  /* 0x0000000000407805 */ /* 0x000fe2000001ff00 */
[----:B------:R2:W-:Y:S01]  /*02f0*/  STL [R1+0xc28], RZ ;  /* 0x000c28ff01007387 */ /* 0x0005e20000100800 */
[----:B------:R-:W-:-:S02]  /*0300*/  CS2R R66, SRZ ;  /* 0x0000000000427805 */ /* 0x000fc4000001ff00 */
[----:B------:R-:W-:Y:S02]  /*0310*/  CS2R R68, SRZ ;  /* 0x0000000000447805 */ /* 0x000fe4000001ff00 */
[-C--:B------:R-:W-:Y:S01]  /*0320*/  IABS R9, R6.reuse ;  /* 0x0000000600097213 */ /* 0x080fe20000000000 */
[----:B------:R2:W-:Y:S01]  /*0330*/  STL [R1+0xc2c], RZ ;  /* 0x000c2cff01007387 */ /* 0x0005e20000100800 */
[----:B------:R-:W-:Y:S02]  /*0340*/  IABS R12, R6 ;  /* 0x00000006000c7213 */ /* 0x000fe40000000000 */
[----:B------:R-:W-:Y:S01]  /*0350*/  CS2R R70, SRZ ;  /* 0x0000000000467805 */ /* 0x000fe2000001ff00 */
[----:B------:R-:W0:Y:S01]  /*0360*/  I2F.RP R0, R9 ;  /* 0x0000000900007306 */ /* 0x000e220000209400 */
[----:B------:R2:W-:Y:S01]  /*0370*/  STL [R1+0xc30], RZ ;  /* 0x000c30ff01007387 */ /* 0x0005e20000100800 */
[----:B------:R-:W-:Y:S02]  /*0380*/  CS2R R72, SRZ ;  /* 0x0000000000487805 */ /* 0x000fe4000001ff00 */
[----:B------:R-:W-:-:S02]  /*0390*/  CS2R R74, SRZ ;  /* 0x00000000004a7805 */ /* 0x000fc4000001ff00 */
[----:B------:R-:W-:Y:S01]  /*03a0*/  CS2R R76, SRZ ;  /* 0x00000000004c7805 */ /* 0x000fe2000001ff00 */
[----:B------:R2:W-:Y:S01]  /*03b0*/  STL [R1+0xc34], RZ ;  /* 0x000c34ff01007387 */ /* 0x0005e20000100800 */
[----:B------:R-:W-:Y:S02]  /*03c0*/  CS2R R78, SRZ ;  /* 0x00000000004e7805 */ /* 0x000fe4000001ff00 */
[----:B------:R-:W-:Y:S02]  /*03d0*/  CS2R R80, SRZ ;  /* 0x0000000000507805 */ /* 0x000fe4000001ff00 */
[----:B------:R-:W-:Y:S01]  /*03e0*/  CS2R R82, SRZ ;  /* 0x0000000000527805 */ /* 0x000fe2000001ff00 */
[----:B------:R2:W-:Y:S01]  /*03f0*/  STL [R1+0xc38], RZ ;  /* 0x000c38ff01007387 */ /* 0x0005e20000100800 */
[----:B------:R-:W-:Y:S02]  /*0400*/  CS2R R84, SRZ ;  /* 0x0000000000547805 */ /* 0x000fe4000001ff00 */
[----:B------:R-:W-:-:S02]  /*0410*/  CS2R R86, SRZ ;  /* 0x0000000000567805 */ /* 0x000fc4000001ff00 */
[----:B------:R-:W-:Y:S01]  /*0420*/  CS2R R88, SRZ ;  /* 0x0000000000587805 */ /* 0x000fe2000001ff00 */
[----:B------:R2:W-:Y:S01]  /*0430*/  STL [R1+0xc3c], RZ ;  /* 0x000c3cff01007387 */ /* 0x0005e20000100800 */
[----:B------:R-:W-:Y:S01]  /*0440*/  CS2R R90, SRZ ;  /* 0x00000000005a7805 */ /* 0x000fe2000001ff00 */
[----:B0-----:R-:W0:Y:S01]  /*0450*/  MUFU.RCP R0, R0 ;  /* 0x0000000000007308 */ /* 0x001e220000001000 */
[----:B------:R-:W-:Y:S01]  /*0460*/  CS2R R92, SRZ ;  /* 0x00000000005c7805 */ /* 0x000fe2000001ff00 */
[----:B------:R2:W-:Y:S01]  /*0470*/  STL [R1+0xc40], RZ ;  /* 0x000c40ff01007387 */ /* 0x0005e20000100800 */
[----:B------:R-:W-:Y:S02]  /*0480*/  CS2R R94, SRZ ;  /* 0x00000000005e7805 */ /* 0x000fe4000001ff00 */
[----:B------:R-:W-:Y:S02]  /*0490*/  CS2R R96, SRZ ;  /* 0x0000000000607805 */ /* 0x000fe4000001ff00 */
[----:B------:R-:W-:Y:S01]  /*04a0*/  CS2R R98, SRZ ;  /* 0x0000000000627805 */ /* 0x000fe2000001ff00 */
[----:B------:R2:W-:Y:S01]  /*04b0*/  STL [R1+0xc44], RZ ;  /* 0x000c44ff01007387 */ /* 0x0005e20000100800 */
[----:B------:R-:W-:-:S02]  /*04c0*/  CS2R R100, SRZ ;  /* 0x0000000000647805 */ /* 0x000fc4000001ff00 */
[----:B------:R-:W-:Y:S02]  /*04d0*/  CS2R R102, SRZ ;  /* 0x0000000000667805 */ /* 0x000fe4000001ff00 */
[----:B------:R-:W-:Y:S01]  /*04e0*/  CS2R R104, SRZ ;  /* 0x0000000000687805 */ /* 0x000fe2000001ff00 */
[----:B------:R2:W-:Y:S01]  /*04f0*/  STL [R1+0xc48], RZ ;  /* 0x000c48ff01007387 */ /* 0x0005e20000100800 */
[----:B------:R-:W-:Y:S02]  /*0500*/  CS2R R106, SRZ ;  /* 0x00000000006a7805 */ /* 0x000fe4000001ff00 */
[----:B------:R-:W-:Y:S02]  /*0510*/  CS2R R108, SRZ ;  /* 0x00000000006c7805 */ /* 0x000fe4000001ff00 */
[----:B------:R-:W-:Y:S01]  /*0520*/  CS2R R110, SRZ ;  /* 0x00000000006e7805 */ /* 0x000fe2000001ff00 */
[----:B------:R2:W-:Y:S01]  /*0530*/  STL [R1+0xc4c], RZ ;  /* 0x000c4cff01007387 */ /* 0x0005e20000100800 */
[----:B------:R-:W-:-:S02]  /*0540*/  CS2R R112, SRZ ;  /* 0x0000000000707805 */ /* 0x000fc4000001ff00 */
[----:B------:R-:W-:Y:S01]  /*0550*/  CS2R R114, SRZ ;  /* 0x0000000000727805 */ /* 0x000fe2000001ff00 */
[----:B0-----:R-:W-:Y:S01]  /*0560*/  VIADD R2, R0, 0xffffffe ;  /* 0x0ffffffe00027836 */ /* 0x001fe20000000000 */
[----:B------:R2:W-:Y:S01]  /*0570*/  STL [R1+0xc50], RZ ;  /* 0x000c50ff01007387 */ /* 0x0005e20000100800 */
[----:B------:R-:W-:Y:S01]  /*0580*/  IMAD.MOV R0, RZ, RZ, -R12 ;  /* 0x000000ffff007224 */ /* 0x000fe200078e0a0c */
[----:B------:R-:W-:Y:S01]  /*0590*/  CS2R R116, SRZ ;  /* 0x0000000000747805 */ /* 0x000fe2000001ff00 */
[----:B------:R0:W1:Y:S01]  /*05a0*/  F2I.FTZ.U32.TRUNC.NTZ R3, R2 ;  /* 0x0000000200037305 */ /* 0x000062000021f000 */
        /* <DEDUP_REMOVED lines=9> */
[----:B0-----:R-:W-:Y:S01]  /*0640*/  IMAD.MOV.U32 R2, RZ, RZ, RZ ;  /* 0x000000ffff027224 */ /* 0x001fe200078e00ff */
[----:B------:R-:W-:Y:S02]  /*0650*/  CS2R R130, SRZ ;  /* 0x0000000000827805 */ /* 0x000fe4000001ff00 */
[----:B------:R-:W-:Y:S01]  /*0660*/  CS2R R132, SRZ ;  /* 0x0000000000847805 */ /* 0x000fe2000001ff00 */
[----:B------:R2:W-:Y:S01]  /*0670*/  STL [R1+0xc60], RZ ;  /* 0x000c60ff01007387 */ /* 0x0005e20000100800 */
[----:B------:R-:W-:Y:S01]  /*0680*/  CS2R R134, SRZ ;  /* 0x0000000000867805 */ /* 0x000fe2000001ff00 */
[--C-:B-1----:R-:W-:Y:S01]  /*0690*/  IMAD.MOV R8, RZ, RZ, -R3.reuse ;  /* 0x000000ffff087224 */ /* 0x102fe200078e0a03 */
[----:B------:R-:W-:Y:S01]  /*06a0*/  CS2R R136, SRZ ;  /* 0x0000000000887805 */ /* 0x000fe2000001ff00 */
[----:B------:R2:W-:Y:S01]  /*06b0*/  STL [R1+0xc64], RZ ;  /* 0x000c64ff01007387 */ /* 0x0005e20000100800 */
[----:B------:R-:W-:Y:S01]  /*06c0*/  CS2R R138, SRZ ;  /* 0x00000000008a7805 */ /* 0x000fe2000001ff00 */
[----:B------:R-:W-:Y:S01]  /*06d0*/  IMAD R11, R8, R9, RZ ;  /* 0x00000009080b7224 */ /* 0x000fe200078e02ff */
[----:B------:R-:W-:Y:S01]  /*06e0*/  CS2R R140, SRZ ;  /* 0x00000000008c7805 */ /* 0x000fe2000001ff00 */
[----:B------:R2:W-:Y:S01]  /*06f0*/  STL [R1+0xc68], RZ ;  /* 0x000c68ff01007387 */ /* 0x0005e20000100800 */
[----:B------:R-:W-:Y:S01]  /*0700*/  IMAD.MOV.U32 R8, RZ, RZ, R10 ;  /* 0x000000ffff087224 */ /* 0x000fe200078e000a */
[----:B------:R-:W-:Y:S01]  /*0710*/  CS2R R142, SRZ ;  /* 0x00000000008e7805 */ /* 0x000fe2000001ff00 */
[----:B------:R-:W-:Y:S01]  /*0720*/  IMAD.HI.U32 R3, R3, R11, R2 ;  /* 0x0000000b03037227 */ /* 0x000fe200078e0002 */
[----:B------:R2:W-:Y:S01]  /*0730*/  STL [R1+0xc6c], RZ ;  /* 0x000c6cff01007387 */ /* 0x0005e20000100800 */
[----:B------:R-:W-:-:S02]  /*0740*/  CS2R R144, SRZ ;  /* 0x0000000000907805 */ /* 0x000fc4000001ff00 */
[----:B------:R-:W-:Y:S02]  /*0750*/  CS2R R146, SRZ ;  /* 0x0000000000927805 */ /* 0x000fe4000001ff00 */
[----:B------:R-:W-:Y:S01]  /*0760*/  CS2R R148, SRZ ;  /* 0x0000000000947805 */ /* 0x000fe2000001ff00 */
[----:B------:R2:W-:Y:S01]  /*0770*/  STL [R1+0xc70], RZ ;  /* 0x000c70ff01007387 */ /* 0x0005e20000100800 */
[----:B------:R-:W-:Y:S01]  /*0780*/  IMAD.HI.U32 R3, R3, R8, RZ ;  /* 0x0000000803037227 */ /* 0x000fe200078e00ff */
[----:B------:R-:W-:Y:S02]  /*0790*/  CS2R R150, SRZ ;  /* 0x0000000000967805 */ /* 0x000fe4000001ff00 */
[----:B------:R2:W-:Y:S01]  /*07a0*/  STL [R1+0xc74], RZ ;  /* 0x000c74ff01007387 */ /* 0x0005e20000100800 */
[----:B------:R-:W-:-:S03]  /*07b0*/  IMAD R0, R3, R0, R8 ;  /* 0x0000000003007224 */ /* 0x000fc600078e0208 */
[----:B------:R2:W-:Y:S02]  /*07c0*/  STL [R1+0xc78], RZ ;  /* 0x000c78ff01007387 */ /* 0x0005e40000100800 */
[----:B------:R-:W-:Y:S02]  /*07d0*/  ISETP.GT.U32.AND P1, PT, R9, R0, PT ;  /* 0x000000000900720c */ /* 0x000fe40003f24070 */
[----:B------:R2:W-:Y:S04]  /*07e0*/  STL [R1+0xc7c], RZ ;  /* 0x000c7cff01007387 */ /* 0x0005e80000100800 */
[----:B------:R2:W-:Y:S04]  /*07f0*/  STL [R1+0xc80], RZ ;  /* 0x000c80ff01007387 */ /* 0x0005e80000100800 */
[----:B------:R2:W-:Y:S03]  /*0800*/  STL [R1+0xc84], RZ ;  /* 0x000c84ff01007387 */ /* 0x0005e60000100800 */
[----:B------:R-:W-:Y:S01]  /*0810*/  @!P1 IMAD.IADD R0, R0, 0x1, -R9 ;  /* 0x0000000100009824 */ /* 0x000fe200078e0a09 */
[----:B------:R2:W-:Y:S01]  /*0820*/  STL [R1+0xc88], RZ ;  /* 0x000c88ff01007387 */ /* 0x0005e20000100800 */
[----:B------:R-:W-:Y:S01]  /*0830*/  @!P1 VIADD R3, R3, 0x1 ;  /* 0x0000000103039836 */ /* 0x000fe20000000000 */
[----:B------:R-:W-:-:S02]  /*0840*/  ISETP.NE.AND P1, PT, R6, RZ, PT ;  /* 0x000000ff0600720c */ /* 0x000fc40003f25270 */
[----:B------:R2:W-:Y:S01]  /*0850*/  STL [R1+0xc8c], RZ ;  /* 0x000c8cff01007387 */ /* 0x0005e20000100800 */
[----:B------:R-:W-:Y:S02]  /*0860*/  ISETP.GE.U32.AND P0, PT, R0, R9, PT ;  /* 0x000000090000720c */ /* 0x000fe40003f06070 */
[----:B------:R-:W-:Y:S01]  /*0870*/  LOP3.LUT R0, R7, R6, RZ, 0x3c, !PT ;  /* 0x0000000607007212 */ /* 0x000fe200078e3cff */
[----:B------:R2:W-:Y:S03]  /*0880*/  STL [R1+0xc90], RZ ;  /* 0x000c90ff01007387 */ /* 0x0005e60000100800 */
[----:B------:R-:W-:Y:S01]  /*0890*/  ISETP.GE.AND P2, PT, R0, RZ, PT ;  /* 0x000000ff0000720c */ /* 0x000fe20003f46270 */
[----:B------:R2:W-:Y:S01]  /*08a0*/  STL [R1+0xc94], RZ ;  /* 0x000c94ff01007387 */ /* 0x0005e20000100800 */
[----:B------:R-:W-:-:S03]  /*08b0*/  VIADD R0, R4, 0xff ;  /* 0x000000ff04007836 */ /* 0x000fc60000000000 */
[----:B------:R2:W-:Y:S02]  /*08c0*/  STL [R1+0xc98], RZ ;  /* 0x000c98ff01007387 */ /* 0x0005e40000100800 */
[----:B------:R-:W-:Y:S02]  /*08d0*/  @P0 VIADD R3, R3, 0x1 ;  /* 0x0000000103030836 */ /* 0x000fe40000000000 */
[----:B------:R2:W-:Y:S02]  /*08e0*/  STL [R1+0xc9c], RZ ;  /* 0x000c9cff01007387 */ /* 0x0005e40000100800 */
[----:B------:R-:W-:Y:S01]  /*08f0*/  IMAD.MOV.U32 R2, RZ, RZ, R3 ;  /* 0x000000ffff027224 */ /* 0x000fe200078e0003 */
[----:B------:R-:W-:Y:S01]  /*0900*/  SHF.R.S32.HI R3, RZ, 0x1f, R0 ;  /* 0x0000001fff037819 */ /* 0x000fe20000011400 */
[----:B------:R2:W-:Y:S02]  /*0910*/  STL [R1+0xca0], RZ ;  /* 0x000ca0ff01007387 */ /* 0x0005e40000100800 */
[----:B------:R-:W-:Y:S01]  /*0920*/  @!P2 IMAD.MOV R2, RZ, RZ, -R2 ;  /* 0x000000ffff02a224 */ /* 0x000fe200078e0a02 */
[----:B------:R-:W-:Y:S01]  /*0930*/  @!P1 LOP3.LUT R2, RZ, R6, RZ, 0x33, !PT ;  /* 0x00000006ff029212 */ /* 0x000fe200078e33ff */
[----:B------:R2:W-:Y:S01]  /*0940*/  STL [R1+0xca4], RZ ;  /* 0x000ca4ff01007387 */ /* 0x0005e20000100800 */
[----:B------:R-:W-:-:S03]  /*0950*/  LEA.HI R3, R3, R0, RZ, 0x8 ;  /* 0x0000000003037211 */ /* 0x000fc600078f40ff */
[----:B------:R2:W-:Y:S01]  /*0960*/  STL [R1+0xca8], RZ ;  /* 0x000ca8ff01007387 */ /* 0x0005e20000100800 */
[----:B------:R-:W-:Y:S02]  /*0970*/  IMAD.SHL.U32 R8, R2, 0x4, RZ ;  /* 0x0000000402087824 */ /* 0x000fe400078e00ff */
[----:B------:R-:W-:Y:S01]  /*0980*/  IMAD.MOV R2, RZ, RZ, -R2 ;  /* 0x000000ffff027224 */ /* 0x000fe200078e0a02 */
[----:B------:R2:W-:Y:S02]  /*0990*/  STL [R1+0xcac], RZ ;  /* 0x000cacff01007387 */ /* 0x0005e40000100800 */
[----:B------:R-:W-:Y:S01]  /*09a0*/  LEA.HI.SX32 R3, R3, -R8, 0x18 ;  /* 0x8000000803037211 */ /* 0x000fe200078fc2ff */
[----:B------:R-:W-:Y:S01]  /*09b0*/  IMAD R6, R6, R2, R7 ;  /* 0x0000000206067224 */ /* 0x000fe200078e0207 */
[----:B------:R2:W-:Y:S02]  /*09c0*/  STL [R1+0xcb0], RZ ;  /* 0x000cb0ff01007387 */ /* 0x0005e40000100800 */
[----:B------:R-:W-:-:S02]  /*09d0*/  VIMNMX R13, R3, 0x4, PT ;  /* 0x00000004030d7848 */ /* 0x000fc40003fe0100 */
[----:B------:R2:W-:Y:S01]  /*09e0*/  STL [R1+0xcb4], RZ ;  /* 0x000cb4ff01007387 */ /* 0x0005e20000100800 */
[----:B------:R-:W-:Y:S02]  /*09f0*/  IABS R11, R6 ;  /* 0x00000006000b7213 */ /* 0x000fe40000000000 */
[----:B------:R-:W-:Y:S01]  /*0a00*/  IABS R9, R13 ;  /* 0x0000000d00097213 */ /* 0x000fe20000000000 */
[----:B------:R2:W-:Y:S03]  /*0a10*/  STL [R1+0xcb8], RZ ;  /* 0x000cb8ff01007387 */ /* 0x0005e60000100800 */
[----:B------:R-:W0:Y:S01]  /*0a20*/  I2F.RP R0, R9 ;  /* 0x0000000900007306 */ /* 0x000e220000209400 */
[----:B------:R2:W-:Y:S04]  /*0a30*/  STL [R1+0xcbc], RZ ;  /* 0x000cbcff01007387 */ /* 0x0005e80000100800 */
[----:B------:R2:W-:Y:S04]  /*0a40*/  STL [R1+0xcc0], RZ ;  /* 0x000cc0ff01007387 */ /* 0x0005e80000100800 */
[----:B------:R2:W-:Y:S04]  /*0a50*/  STL [R1+0xcc4], RZ ;  /* 0x000cc4ff01007387 */ /* 0x0005e80000100800 */
[----:B------:R2:W-:Y:S01]  /*0a60*/  STL [R1+0xcc8], RZ ;  /* 0x000cc8ff01007387 */ /* 0x0005e20000100800 */
[----:B0-----:R-:W0:Y:S03]  /*0a70*/  MUFU.RCP R0, R0 ;  /* 0x0000000000007308 */ /* 0x001e260000001000 */
[----:B------:R2:W-:Y:S04]  /*0a80*/  STL [R1+0xccc], RZ ;  /* 0x000cccff01007387 */ /* 0x0005e80000100800 */
[----:B------:R2:W-:Y:S04]  /*0a90*/  STL [R1+0xcd0], RZ ;  /* 0x000cd0ff01007387 */ /* 0x0005e80000100800 */
[----:B------:R2:W-:Y:S04]  /*0aa0*/  STL [R1+0xcd4], RZ ;  /* 0x000cd4ff01007387 */ /* 0x0005e80000100800 */
[----:B------:R2:W-:Y:S01]  /*0ab0*/  STL [R1+0xcd8], RZ ;  /* 0x000cd8ff01007387 */ /* 0x0005e20000100800 */
[----:B0-----:R-:W-:-:S03]  /*0ac0*/  VIADD R3, R0, 0xffffffe ;  /* 0x0ffffffe00037836 */ /* 0x001fc60000000000 */
[----:B------:R2:W-:Y:S04]  /*0ad0*/  STL [R1+0xcdc], RZ ;  /* 0x000cdcff01007387 */ /* 0x0005e80000100800 */
[----:B------:R2:W-:Y:S01]  /*0ae0*/  STL [R1+0xce0], RZ ;  /* 0x000ce0ff01007387 */ /* 0x0005e20000100800 */
[----:B------:R-:W0:Y:S03]  /*0af0*/  F2I.FTZ.U32.TRUNC.NTZ R3, R3 ;  /* 0x0000000300037305 */ /* 0x000e26000021f000 */
[----:B------:R2:W-:Y:S04]  /*0b00*/  STL [R1+0xce4], RZ ;  /* 0x000ce4ff01007387 */ /* 0x0005e80000100800 */
[----:B------:R2:W-:Y:S04]  /*0b10*/  STL [R1+0xce8], RZ ;  /* 0x000ce8ff01007387 */ /* 0x0005e80000100800 */
[----:B------:R2:W-:Y:S04]  /*0b20*/  STL [R1+0xcec], RZ ;  /* 0x000cecff01007387 */ /* 0x0005e80000100800 */
[----:B------:R2:W-:Y:S01]  /*0b30*/  STL [R1+0xcf0], RZ ;  /* 0x000cf0ff01007387 */ /* 0x0005e20000100800 */
[----:B0-----:R-:W-:-:S03]  /*0b40*/  IMAD.MOV R10, RZ, RZ, -R3 ;  /* 0x000000ffff0a7224 */ /* 0x001fc600078e0a03 */
[----:B------:R2:W-:Y:S01]  /*0b50*/  STL [R1+0xcf4], RZ ;  /* 0x000cf4ff01007387 */ /* 0x0005e20000100800 */
[----:B------:R-:W-:Y:S01]  /*0b60*/  IMAD.MOV.U32 R2, RZ, RZ, R10 ;  /* 0x000000ffff027224 */ /* 0x000fe200078e000a */
[----:B------:R-:W-:Y:S02]  /*0b70*/  IABS R10, R13 ;  /* 0x0000000d000a7213 */ /* 0x000fe40000000000 */
[----:B------:R2:W-:Y:S01]  /*0b80*/  STL [R1+0xcf8], RZ ;  /* 0x000cf8ff01007387 */ /* 0x0005e20000100800 */
[----:B------:R-:W-:Y:S02]  /*0b90*/  IMAD R7, R2, R9, RZ ;  /* 0x0000000902077224 */ /* 0x000fe400078e02ff */
[----:B------:R-:W-:Y:S01]  /*0ba0*/  IMAD.MOV.U32 R2, RZ, RZ, RZ ;  /* 0x000000ffff027224 */ /* 0x000fe200078e00ff */
[----:B------:R2:W-:Y:S03]  /*0bb0*/  STL [R1+0xcfc], RZ ;  /* 0x000cfcff01007387 */ /* 0x0005e60000100800 */
[----:B------:R-:W-:Y:S01]  /*0bc0*/  IMAD.HI.U32 R2, R3, R7, R2 ;  /* 0x0000000703027227 */ /* 0x000fe200078e0002 */
[----:B------:R2:W-:Y:S03]  /*0bd0*/  STL [R1+0xd00], RZ ;  /* 0x000d00ff01007387 */ /* 0x0005e60000100800 */
[----:B------:R-:W-:Y:S01]  /*0be0*/  IMAD.MOV R3, RZ, RZ, -R10 ;  /* 0x000000ffff037224 */ /* 0x000fe200078e0a0a */
[----:B------:R2:W-:Y:S01]  /*0bf0*/  STL [R1+0xd04], RZ ;  /* 0x000d04ff01007387 */ /* 0x0005e20000100800 */
[----:B------:R-:W-:-:S03]  /*0c00*/  IMAD.HI.U32 R0, R2, R11, RZ ;  /* 0x0000000b02007227 */ /* 0x000fc600078e00ff */
        /* <DEDUP_REMOVED lines=13> */
[-C--:B------:R-:W-:Y:S01]  /*0ce0*/  LOP3.LUT R2, R6, R13.reuse, RZ, 0x3c, !PT ;  /* 0x0000000d06027212 */ /* 0x080fe200078e3cff */
[----:B------:R2:W-:Y:S03]  /*0cf0*/  STL [R1+0xd24], RZ ;  /* 0x000d24ff01007387 */ /* 0x0005e60000100800 */
[----:B------:R-:W-:Y:S01]  /*0d00*/  ISETP.GE.AND P2, PT, R2, RZ, PT ;  /* 0x000000ff0200720c */ /* 0x000fe20003f46270 */
[----:B------:R2:W-:Y:S04]  /*0d10*/  STL [R1+0xd28], RZ ;  /* 0x000d28ff01007387 */ /* 0x0005e80000100800 */
[----:B------:R2:W-:Y:S02]  /*0d20*/  STL [R1+0xd2c], RZ ;  /* 0x000d2cff01007387 */ /* 0x0005e40000100800 */
[----:B------:R-:W-:Y:S01]  /*0d30*/  @P0 VIADD R0, R0, 0x1 ;  /* 0x0000000100000836 */ /* 0x000fe20000000000 */
[----:B------:R-:W-:Y:S01]  /*0d40*/  ISETP.GE.AND P0, PT, R152, 0x20, PT ;  /* 0x000000209800780c */ /* 0x000fe20003f06270 */
[----:B------:R2:W-:Y:S04]  /*0d50*/  STL [R1+0xd30], RZ ;  /* 0x000d30ff01007387 */ /* 0x0005e80000100800 */
[----:B------:R2:W-:Y:S01]  /*0d60*/  STL [R1+0xd34], RZ ;  /* 0x000d34ff01007387 */ /* 0x0005e20000100800 */
[----:B------:R-:W-:Y:S01]  /*0d70*/  @!P2 IMAD.MOV R0, RZ, RZ, -R0 ;  /* 0x000000ffff00a224 */ /* 0x000fe200078e0a00 */
[----:B------:R-:W-:-:S02]  /*0d80*/  @!P1 LOP3.LUT R0, RZ, R13, RZ, 0x33, !PT ;  /* 0x0000000dff009212 */ /* 0x000fc400078e33ff */
[----:B------:R2:W-:Y:S03]  /*0d90*/  STL [R1+0xd38], RZ ;  /* 0x000d38ff01007387 */ /* 0x0005e60000100800 */
[----:B------:R-:W-:Y:S01]  /*0da0*/  IMAD.MOV R2, RZ, RZ, -R0 ;  /* 0x000000ffff027224 */ /* 0x000fe200078e0a00 */
[----:B------:R2:W-:Y:S01]  /*0db0*/  STL [R1+0xd3c], RZ ;  /* 0x000d3cff01007387 */ /* 0x0005e20000100800 */
[----:B------:R-:W-:Y:S02]  /*0dc0*/  IMAD.SHL.U32 R0, R0, 0x200, RZ ;  /* 0x0000020000007824 */ /* 0x000fe400078e00ff */
[----:B------:R-:W-:Y:S01]  /*0dd0*/  IMAD R2, R13, R2, R6 ;  /* 0x000000020d027224 */ /* 0x000fe200078e0206 */
[----:B------:R2:W-:Y:S01]  /*0de0*/  STL [R1+0xd40], RZ ;  /* 0x000d40ff01007387 */ /* 0x0005e20000100800 */
[----:B------:R-:W-:Y:S02]  /*0df0*/  VIADD R7, R0, 0x140 ;  /* 0x0000014000077836 */ /* 0x000fe40000000000 */
[----:B------:R-:W-:Y:S01]  /*0e00*/  IMAD.IADD R2, R8, 0x1, R2 ;  /* 0x0000000108027824 */ /* 0x000fe200078e0202 */
[----:B------:R2:W-:Y:S04]  /*0e10*/  STL [R1+0xd44], RZ ;  /* 0x000d44ff01007387 */ /* 0x0005e80000100800 */
        /* <DEDUP_REMOVED lines=686> */
[----:B------:R2:W-:Y:S04]  /*3900*/  STL [R1], RZ ;  /* 0x000000ff01007387 */ /* 0x0005e80000100800 */
        /* <DEDUP_REMOVED lines=105> */
[----:B------:R2:W-:Y:S01]  /*3fa0*/  STL [R1+0x1a8], RZ ;  /* 0x0001a8ff01007387 */ /* 0x0005e20000100800 */
[----:B------:R-:W0:Y:S03]  /*3fb0*/  S2R R6, SR_TID.X ;  /* 0x0000000000067919 */ /* 0x000e260000002100 */
        /* <DEDUP_REMOVED lines=8> */
[----:B0-----:R-:W-:-:S02]  /*4040*/  LOP3.LUT R14, R6, 0x7f, RZ, 0xc0, !PT ;  /* 0x0000007f060e7812 */ /* 0x001fc400078ec0ff */
[----:B------:R-:W-:Y:S01]  /*4050*/  LOP3.LUT R19, R6, 0x60, RZ, 0xc0, !PT ;  /* 0x0000006006137812 */ /* 0x000fe200078ec0ff */
[----:B------:R2:W-:Y:S02]  /*4060*/  STL [R1+0x1cc], RZ ;  /* 0x0001ccff01007387 */ /* 0x0005e40000100800 */
[----:B------:R-:W-:Y:S02]  /*4070*/  IMAD R2, R2, 0x100, R14 ;  /* 0x0000010002027824 */ /* 0x000fe400078e020e */
[----:B------:R2:W-:Y:S02]  /*4080*/  STL [R1+0x1d0], RZ ;  /* 0x0001d0ff01007387 */ /* 0x0005e40000100800 */
[----:B------:R-:W-:Y:S02]  /*4090*/  VIADD R3, R2, 0x80 ;  /* 0x0000008002037836 */ /* 0x000fe40000000000 */
        /* <DEDUP_REMOVED lines=11> */
[----:B------:R2:W-:Y:S01]  /*4150*/  STL [R1+0x13b4], R7 ;  /* 0x0013b40701007387 */ /* 0x0005e20000100800 */
[----:B------:R-:W-:Y:S05]  /*4160*/  @!P0 BRA `(.L_x_0) ;  /* 0x000001cc00fc8947 */ /* 0x000fea0003800000 */
[-C--:B------:R-:W-:Y:S01]  /*4170*/  IABS R17, R4.reuse ;  /* 0x0000000400117213 */ /* 0x080fe20000000000 */
[----:B------:R-:W-:Y:S01]  /*4180*/  ULDC UR8, c[0x0][0x23c] ;  /* 0x00008f0000087ab9 */ /* 0x000fe20000000800 */
[----:B--2---:R-:W-:Y:S01]  /*4190*/  IABS R7, R5 ;  /* 0x0000000500077213 */ /* 0x004fe20000000000 */
[----:B------:R-:W-:Y:S01]  /*41a0*/  ULDC UR5, c[0x0][0x240] ;  /* 0x0000900000057ab9 */ /* 0x000fe20000000800 */
[----:B------:R-:W0:Y:S01]  /*41b0*/  I2F.RP R12, R17 ;  /* 0x00000011000c7306 */ /* 0x000e220000209400 */
[----:B------:R-:W-:Y:S01]  /*41c0*/  IABS R15, R3 ;  /* 0x00000003000f7213 */ /* 0x000fe20000000000 */
[----:B------:R-:W-:Y:S01]  /*41d0*/  ULDC.64 UR6, c[0x0][0x218] ;  /* 0x0000860000067ab9 */ /* 0x000fe20000000a00 */
[----:B------:R-:W-:Y:S01]  /*41e0*/  ISETP.GE.AND P6, PT, R2, RZ, PT ;  /* 0x000000ff0200720c */ /* 0x000fe20003fc6270 */
[----:B------:R-:W-:Y:S01]  /*41f0*/  ULDC.64 UR10, c[0x0][0x210] ;  /* 0x00008400000a7ab9 */ /* 0x000fe20000000a00 */
[----:B------:R-:W-:Y:S01]  /*4200*/  LOP3.LUT R27, RZ, R4, RZ, 0x33, !PT ;  /* 0x00000004ff1b7212 */ /* 0x000fe200078e33ff */
[----:B------:R-:W-:Y:S01]  /*4210*/  UIADD3 UR56, UR4, 0x4000, URZ ;  /* 0x0000400004387890 */ /* 0x000fe2000fffe03f */
[----:B------:R-:W-:Y:S01]  /*4220*/  LOP3.LUT R49, R6, 0x1f, RZ, 0xc0, !PT ;  /* 0x0000001f06317812 */ /* 0x000fe200078ec0ff */
[----:B------:R-:W1:Y:S01]  /*4230*/  I2F.RP R8, R7 ;  /* 0x0000000700087306 */ /* 0x000e620000209400 */
[----:B------:R-:W-:Y:S01]  /*4240*/  UMOV UR14, 0xfffffe00 ;  /* 0xfffffe00000e7882 */ /* 0x000fe20000000000 */
[----:B------:R-:W-:Y:S01]  /*4250*/  USHF.R.U32.HI UR56, URZ, 0x4, UR56 ;  /* 0x000000043f387899 */ /* 0x000fe20008011638 */
[----:B------:R-:W-:-:S03]  /*4260*/  UMOV UR15, 0x3fffffef ;  /* 0x3fffffef000f7882 */ /* 0x000fc60000000000 */
[----:B------:R-:W-:Y:S02]  /*4270*/  USGXT.U32 UR56, UR56, 0xe ;  /* 0x0000000e3838789a */ /* 0x000fe40008000000 */
[----:B0-----:R-:W0:Y:S08]  /*4280*/  MUFU.RCP R12, R12 ;  /* 0x0000000c000c7308 */ /* 0x001e300000001000 */
[----:B-1----:R-:W1:Y:S01]  /*4290*/  MUFU.RCP R8, R8 ;  /* 0x0000000800087308 */ /* 0x002e620000001000 */
[----:B0-----:R-:W-:-:S07]  /*42a0*/  VIADD R9, R12, 0xffffffe ;  /* 0x0ffffffe0c097836 */ /* 0x001fce0000000000 */
[----:B------:R-:W0:Y:S01]  /*42b0*/  F2I.FTZ.U32.TRUNC.NTZ R9, R9 ;  /* 0x0000000900097305 */ /* 0x000e22000021f000 */
[----:B-1----:R-:W-:Y:S02]  /*42c0*/  VIADD R10, R8, 0xffffffe ;  /* 0x0ffffffe080a7836 */ /* 0x002fe40000000000 */
[----:B------:R-:W-:-:S05]  /*42d0*/  IMAD.MOV.U32 R8, RZ, RZ, RZ ;  /* 0x000000ffff087224 */ /* 0x000fca00078e00ff */
[----:B------:R1:W2:Y:S01]  /*42e0*/  F2I.FTZ.U32.TRUNC.NTZ R11, R10 ;  /* 0x0000000a000b7305 */ /* 0x0002a2000021f000 */
[----:B0-----:R-:W-:-:S04]  /*42f0*/  IMAD.MOV R16, RZ, RZ, -R9 ;  /* 0x000000ffff107224 */ /* 0x001fc800078e0a09 */
[----:B------:R-:W-:Y:S01]  /*4300*/  IMAD R13, R16, R17, RZ ;  /* 0x00000011100d7224 */ /* 0x000fe200078e02ff */
[----:B------:R-:W-:-:S03]  /*4310*/  IABS R16, R2 ;  /* 0x0000000200107213 */ /* 0x000fc60000000000 */
[----:B------:R-:W-:-:S04]  /*4320*/  IMAD.HI.U32 R12, R9, R13, R8 ;  /* 0x0000000d090c7227 */ /* 0x000fc800078e0008 */
[----:B------:R-:W-:Y:S01]  /*4330*/  IMAD.MOV.U32 R9, RZ, RZ, R15 ;  /* 0x000000ffff097224 */ /* 0x000fe200078e000f */
[----:B------:R-:W-:Y:S01]  /*4340*/  SHF.R.S32.HI R15, RZ, 0x1f, R152 ;  /* 0x0000001fff0f7819 */ /* 0x000fe20000011498 */
[----:B------:R-:W-:Y:S02]  /*4350*/  IMAD.MOV.U32 R13, RZ, RZ, R16 ;  /* 0x000000ffff0d7224 */ /* 0x000fe400078e0010 */
[----:B------:R-:W-:Y:S01]  /*4360*/  IMAD.HI.U32 R8, R12, R9, RZ ;  /* 0x000000090c087227 */ /* 0x000fe200078e00ff */
[----:B------:R-:W-:-:S03]  /*4370*/  LEA.HI R152, R15, R152, RZ, 0x5 ;  /* 0x000000980f987211 */ /* 0x000fc600078f28ff */
[----:B------:R-:W-:-:S04]  /*4380*/  IMAD.HI.U32 R12, R12, R13, RZ ;  /* 0x0000000d0c0c7227 */ /* 0x000fc800078e00ff */
[----:B------:R-:W-:Y:S02]  /*4390*/  IMAD.MOV R16, RZ, RZ, -R12 ;  /* 0x000000ffff107224 */ /* 0x000fe400078e0a0c */
[----:B-1----:R-:W-:Y:S01]  /*43a0*/  IMAD.MOV R10, RZ, RZ, -R8 ;  /* 0x000000ffff0a7224 */ /* 0x002fe200078e0a08 */
[----:B------:R-:W-:Y:S01]  /*43b0*/  LEA.HI R8, R19, R0, RZ, 0x1b ;  /* 0x0000000013087211 */ /* 0x000fe200078fd8ff */
[C---:B------:R-:W-:Y:S02]  /*43c0*/  IMAD R13, R17.reuse, R16, R13 ;  /* 0x00000010110d7224 */ /* 0x040fe400078e020d */
[----:B--2---:R-:W-:Y:S01]  /*43d0*/  IMAD.MOV R18, RZ, RZ, -R11 ;  /* 0x000000ffff127224 */ /* 0x004fe200078e0a0b */
[----:B------:R-:W-:Y:S01]  /*43e0*/  IABS R32, R8 ;  /* 0x0000000800207213 */ /* 0x000fe20000000000 */
[C---:B------:R-:W-:Y:S01]  /*43f0*/  IMAD R12, R17.reuse, R10, R9 ;  /* 0x0000000a110c7224 */ /* 0x040fe200078e0209 */
[----:B------:R-:W-:Y:S01]  /*4400*/  ISETP.GT.U32.AND P1, PT, R17, R13, PT ;  /* 0x0000000d1100720c */ /* 0x000fe20003f24070 */
[----:B------:R-:W-:-:S02]  /*4410*/  IMAD R9, R18, R7, RZ ;  /* 0x0000000712097224 */ /* 0x000fc400078e02ff */
[----:B------:R-:W-:Y:S01]  /*4420*/  IMAD.MOV.U32 R10, RZ, RZ, RZ ;  /* 0x000000ffff0a7224 */ /* 0x000fe200078e00ff */
[----:B------:R-:W-:Y:S01]  /*4430*/  ISETP.GT.U32.AND P0, PT, R17, R12, PT ;  /* 0x0000000c1100720c */ /* 0x000fe20003f04070 */
[----:B------:R-:W-:Y:S02]  /*4440*/  VIADD R18, R8, 0x1fc ;  /* 0x000001fc08127836 */ /* 0x000fe40000000000 */
[----:B------:R-:W-:-:S03]  /*4450*/  IMAD.HI.U32 R9, R11, R9, R10 ;  /* 0x000000090b097227 */ /* 0x000fc600078e000a */
[----:B------:R-:W-:Y:S01]  /*4460*/  IABS R40, R18 ;  /* 0x0000001200287213 */ /* 0x000fe20000000000 */
[----:B------:R-:W-:Y:S01]  /*4470*/  VIADD R19, R8, 0x1f8 ;  /* 0x000001f808137836 */ /* 0x000fe20000000000 */
[----:B------:R-:W-:Y:S01]  /*4480*/  ISETP.GE.AND P3, PT, R18, RZ, PT ;  /* 0x000000ff1200720c */ /* 0x000fe20003f66270 */
[--C-:B------:R-:W-:Y:S02]  /*4490*/  @!P1 IMAD.IADD R13, R13, 0x1, -R17.reuse ;  /* 0x000000010d0d9824 */ /* 0x100fe400078e0a11 */
[----:B------:R-:W-:Y:S01]  /*44a0*/  IMAD.HI.U32 R10, R9, R32, RZ ;  /* 0x00000020090a7227 */ /* 0x000fe200078e00ff */
[----:B------:R-:W-:Y:S02]  /*44b0*/  IABS R38, R19 ;  /* 0x0000001300267213 */ /* 0x000fe40000000000 */
[----:B------:R-:W-:Y:S01]  /*44c0*/  ISETP.GT.U32.AND P4, PT, R17, R13, PT ;  /* 0x0000000d1100720c */ /* 0x000fe20003f84070 */
[----:B------:R-:W-:Y:S02]  /*44d0*/  IMAD.MOV R16, RZ, RZ, -R10 ;  /* 0x000000ffff107224 */ /* 0x000fe400078e0a0a */
[----:B------:R-:W-:Y:S01]  /*44e0*/  @!P0 IMAD.IADD R12, R12, 0x1, -R17 ;  /* 0x000000010c0c8824 */ /* 0x000fe200078e0a11 */
[----:B------:R-:W-:Y:S01]  /*44f0*/  ISETP.GE.AND P0, PT, R19, RZ, PT ;  /* 0x000000ff1300720c */ /* 0x000fe20003f06270 */
[----:B------:R-:W-:-:S02]  /*4500*/  IMAD R32, R7, R16, R32 ;  /* 0x0000001007207224 */ /* 0x000fc400078e0220 */
[----:B------:R-:W-:Y:S01]  /*4510*/  IMAD.HI.U32 R10, R9, R40, RZ ;  /* 0x00000028090a7227 */ /* 0x000fe200078e00ff */
[----:B------:R-:W-:Y:S02]  /*4520*/  ISETP.GT.U32.AND P2, PT, R17, R12, PT ;  /* 0x0000000c1100720c */ /* 0x000fe40003f44070 */
[----:B------:R-:W-:Y:S01]  /*4530*/  ISETP.GT.U32.AND P1, PT, R7, R32, PT ;  /* 0x000000200700720c */ /* 0x000fe20003f24070 */
[----:B------:R-:W-:-:S04]  /*4540*/  IMAD.HI.U32 R11, R9, R38, RZ ;  /* 0x00000026090b7227 */ /* 0x000fc800078e00ff */
[----:B------:R-:W-:Y:S01]  /*4550*/  @!P4 IMAD.IADD R13, R13, 0x1, -R17 ;  /* 0x000000010d0dc824 */ /* 0x000fe200078e0a11 */
[----:B------:R-:W-:Y:S01]  /*4560*/  ISETP.GE.AND P4, PT, R3, RZ, PT ;  /* 0x000000ff0300720c */ /* 0x000fe20003f86270 */
[----:B------:R-:W-:Y:S02]  /*4570*/  IMAD.MOV R10, RZ, RZ, -R10 ;  /* 0x000000ffff0a7224 */ /* 0x000fe400078e0a0a */
[----:B------:R-:W-:Y:S02]  /*4580*/  IMAD.MOV R11, RZ, RZ, -R11 ;  /* 0x000000ffff0b7224 */ /* 0x000fe400078e0a0b */
[----:B------:R-:W-:Y:S02]  /*4590*/  VIADD R15, R8, 0x1f0 ;  /* 0x000001f0080f7836 */ /* 0x000fe40000000000 */
[C---:B------:R-:W-:Y:S02]  /*45a0*/  IMAD R40, R7.reuse, R10, R40 ;  /* 0x0000000a07287224 */ /* 0x040fe400078e0228 */
[C---:B------:R-:W-:Y:S01]  /*45b0*/  IMAD R38, R7.reuse, R11, R38 ;  /* 0x0000000b07267224 */ /* 0x040fe200078e0226 */
[----:B------:R-:W-:Y:S01]  /*45c0*/  IABS R34, R15 ;  /* 0x0000000f00227213 */ /* 0x000fe20000000000 */
[----:B------:R-:W-:Y:S01]  /*45d0*/  @!P2 IMAD.IADD R12, R12, 0x1, -R17 ;  /* 0x000000010c0ca824 */ /* 0x000fe200078e0a11 */
[----:B------:R-:W-:Y:S01]  /*45e0*/  ISETP.NE.AND P2, PT, R4, RZ, PT ;  /* 0x000000ff0400720c */ /* 0x000fe20003f45270 */
[----:B------:R-:W-:Y:S01]  /*45f0*/  VIADD R10, R8, 0x1f4 ;  /* 0x000001f4080a7836 */ /* 0x000fe20000000000 */
[----:B------:R-:W-:Y:S01]  /*4600*/  ISETP.GT.U32.AND P5, PT, R7, R40, PT ;  /* 0x000000280700720c */ /* 0x000fe20003fa4070 */
[----:B------:R-:W-:-:S02]  /*4610*/  @!P1 IMAD.IADD R32, R32, 0x1, -R7 ;  /* 0x0000000120209824 */ /* 0x000fc400078e0a07 */
[----:B------:R-:W-:Y:S01]  /*4620*/  @!P4 IMAD.MOV R12, RZ, RZ, -R12 ;  /* 0x000000ffff0cc224 */ /* 0x000fe200078e0a0c */
[----:B------:R-:W-:Y:S01]  /*4630*/  ISETP.GE.AND P1, PT, R10, RZ, PT ;  /* 0x000000ff0a00720c */ /* 0x000fe20003f26270 */
[----:B------:R-:W-:Y:S01]  /*4640*/  @!P6 IMAD.MOV R13, RZ, RZ, -R13 ;  /* 0x000000ffff0de224 */ /* 0x000fe200078e0a0d */
[----:B------:R-:W-:Y:S01]  /*4650*/  IABS R36, R10 ;  /* 0x0000000a00247213 */ /* 0x000fe20000000000 */
[----:B------:R-:W-:Y:S01]  /*4660*/  IMAD.HI.U32 R10, R9, R34, RZ ;  /* 0x00000022090a7227 */ /* 0x000fe200078e00ff */
[C---:B------:R-:W-:Y:S02]  /*4670*/  ISETP.GT.U32.AND P4, PT, R7.reuse, R32, PT ;  /* 0x000000200700720c */ /* 0x040fe40003f84070 */
[----:B------:R-:W-:Y:S01]  /*4680*/  ISETP.GT.U32.AND P6, PT, R7, R38, PT ;  /* 0x000000260700720c */ /* 0x000fe20003fc4070 */
[----:B------:R-:W-:Y:S01]  /*4690*/  IMAD.MOV R10, RZ, RZ, -R10 ;  /* 0x000000ffff0a7224 */ /* 0x000fe200078e0a0a */
[C---:B------:R-:W-:Y:S01]  /*46a0*/  SEL R25, R27.reuse, R12, !P2 ;  /* 0x0000000c1b197207 */ /* 0x040fe20005000000 */
[----:B------:R-:W-:Y:S01]  /*46b0*/  VIADD R16, R8, 0x1ec ;  /* 0x000001ec08107836 */ /* 0x000fe20000000000 */
[----:B------:R-:W-:Y:S01]  /*46c0*/  SEL R27, R27, R13, !P2 ;  /* 0x0000000d1b1b7207 */ /* 0x000fe20005000000 */
[----:B------:R-:W-:-:S02]  /*46d0*/  IMAD R34, R7, R10, R34 ;  /* 0x0000000a07227224 */ /* 0x000fc400078e0222 */
[----:B------:R-:W-:Y:S01]  /*46e0*/  IMAD.HI.U32 R4, R9, R36, RZ ;  /* 0x0000002409047227 */ /* 0x000fe200078e00ff */
[----:B------:R-:W-:-:S03]  /*46f0*/  IABS R42, R16 ;  /* 0x00000010002a7213 */ /* 0x000fc60000000000 */
[--C-:B------:R-:W-:Y:S01]  /*4700*/  @!P4 IMAD.IADD R32, R32, 0x1, -R7.reuse ;  /* 0x000000012020c824 */ /* 0x100fe200078e0a07 */
[----:B------:R-:W-:Y:S01]  /*4710*/  ISETP.GE.AND P4, PT, R8, RZ, PT ;  /* 0x000000ff0800720c */ /* 0x000fe20003f86270 */
[----:B------:R-:W-:Y:S01]  /*4720*/  @!P6 IMAD.IADD R38, R38, 0x1, -R7 ;  /* 0x000000012626e824 */ /* 0x000fe200078e0a07 */
[----:B------:R-:W-:Y:S01]  /*4730*/  ISETP.GT.U32.AND P6, PT, R7, R34, PT ;  /* 0x000000220700720c */ /* 0x000fe20003fc4070 */
[----:B------:R-:W-:Y:S02]  /*4740*/  IMAD.MOV R11, RZ, RZ, -R4 ;  /* 0x000000ffff0b7224 */ /* 0x000fe400078e0a04 */
[----:B------:R-:W-:Y:S02]  /*4750*/  VIADD R12, R8, 0x1e8 ;  /* 0x000001e8080c7836 */ /* 0x000fe40000000000 */
[----:B------:R-:W-:-:S03]  /*4760*/  IMAD.HI.U32 R4, R9, R42, RZ ;  /* 0x0000002a09047227 */ /* 0x000fc600078e00ff */
[----:B------:R-:W-:Y:S01]  /*4770*/  IABS R46, R12 ;  /* 0x0000000c002e7213 */ /* 0x000fe20000000000 */
[----:B------:R-:W-:Y:S02]  /*4780*/  IMAD.MOV R4, RZ, RZ, -R4 ;  /* 0x000000ffff047224 */ /* 0x000fe400078e0a04 */
[----:B------:R-:W-:Y:S01]  /*4790*/  @!P4 IMAD.MOV R32, RZ, RZ, -R32 ;  /* 0x000000ffff20c224 */ /* 0x000fe200078e0a20 */
[C---:B------:R-:W-:Y:S01]  /*47a0*/  ISETP.GT.U32.AND P4, PT, R7.reuse, R38, PT ;  /* 0x000000260700720c */ /* 0x040fe20003f84070 */
[----:B------:R-:W-:Y:S02]  /*47b0*/  @!P6 IMAD.IADD R34, R34, 0x1, -R7 ;  /* 0x000000012222e824 */ /* 0x000fe400078e0a07 */
[----:B------:R-:W-:Y:S02]  /*47c0*/  IMAD R42, R7, R4, R42 ;  /* 0x00000004072a7224 */ /* 0x000fe400078e022a */
[----:B------:R-:W-:Y:S01]  /*47d0*/  IMAD.HI.U32 R4, R9, R46, RZ ;  /* 0x0000002e09047227 */ /* 0x000fe200078e00ff */
[----:B------:R-:W-:-:S03]  /*47e0*/  ISETP.GT.U32.AND P6, PT, R7, R34, PT ;  /* 0x000000220700720c */ /* 0x000fc60003fc4070 */
[--C-:B------:R-:W-:Y:S02]  /*47f0*/  @!P5 IMAD.IADD R40, R40, 0x1, -R7.reuse ;  /* 0x000000012828d824 */ /* 0x100fe400078e0a07 */
[----:B------:R-:W-:Y:S02]  /*4800*/  IMAD.MOV R4, RZ, RZ, -R4 ;  /* 0x000000ffff047224 */ /* 0x000fe400078e0a04 */
[C---:B------:R-:W-:Y:S01]  /*4810*/  IMAD R36, R7.reuse, R11, R36 ;  /* 0x0000000b07247224 */ /* 0x040fe200078e0224 */
[C---:B------:R-:W-:Y:S01]  /*4820*/  ISETP.GT.U32.AND P5, PT, R7.reuse, R40, PT ;  /* 0x000000280700720c */ /* 0x040fe20003fa4070 */
[--C-:B------:R-:W-:Y:S01]  /*4830*/  @!P4 IMAD.IADD R38, R38, 0x1, -R7.reuse ;  /* 0x000000012626c824 */ /* 0x100fe200078e0a07 */
[C---:B------:R-:W-:Y:S01]  /*4840*/  ISETP.GT.U32.AND P4, PT, R7.reuse, R42, PT ;  /* 0x0000002a0700720c */ /* 0x040fe20003f84070 */
[C---:B------:R-:W-:Y:S01]  /*4850*/  IMAD R46, R7.reuse, R4, R46 ;  /* 0x00000004072e7224 */ /* 0x040fe200078e022e */
[----:B------:R-:W-:Y:S01]  /*4860*/  ISETP.GT.U32.AND P2, PT, R7, R36, PT ;  /* 0x000000240700720c */ /* 0x000fe20003f44070 */
[----:B------:R-:W-:-:S02]  /*4870*/  @!P6 IMAD.IADD R34, R34, 0x1, -R7 ;  /* 0x000000012222e824 */ /* 0x000fc400078e0a07 */
[C---:B------:R-:W-:Y:S01]  /*4880*/  VIADD R17, R8.reuse, 0x1dc ;  /* 0x000001dc08117836 */ /* 0x040fe20000000000 */
[----:B------:R-:W-:Y:S01]  /*4890*/  ISETP.GT.U32.AND P6, PT, R7, R46, PT ;  /* 0x0000002e0700720c */ /* 0x000fe20003fc4070 */
[----:B------:R-:W-:Y:S02]  /*48a0*/  VIADD R13, R8, 0x1e4 ;  /* 0x000001e4080d7836 */ /* 0x000fe40000000000 */
[----:B------:R-:W-:Y:S01]  /*48b0*/  @!P0 IMAD.MOV R38, RZ, RZ, -R38 ;  /* 0x000000ffff268224 */ /* 0x000fe200078e0a26 */
[----:B------:R-:W-:Y:S01]  /*48c0*/  IABS R48, R17 ;  /* 0x0000001100307213 */ /* 0x000fe20000000000 */
[--C-:B------:R-:W-:Y:S01]  /*48d0*/  @!P5 IMAD.IADD R40, R40, 0x1, -R7.reuse ;  /* 0x000000012828d824 */ /* 0x100fe200078e0a07 */
[----:B------:R-:W-:Y:S01]  /*48e0*/  ISETP.GE.AND P5, PT, R15, RZ, PT ;  /* 0x000000ff0f00720c */ /* 0x000fe20003fa6270 */
[--C-:B------:R-:W-:Y:S01]  /*48f0*/  @!P4 IMAD.IADD R42, R42, 0x1, -R7.reuse ;  /* 0x000000012a2ac824 */ /* 0x100fe200078e0a07 */
[----:B------:R-:W-:Y:S01]  /*4900*/  IABS R44, R13 ;  /* 0x0000000d002c7213 */ /* 0x000fe20000000000 */
[----:B------:R-:W-:Y:S01]  /*4910*/  VIADD R15, R8, 0x1e0 ;  /* 0x000001e0080f7836 */ /* 0x000fe20000000000 */
[----:B------:R-:W-:Y:S01]  /*4920*/  ISETP.GE.AND P4, PT, R12, RZ, PT ;  /* 0x000000ff0c00720c */ /* 0x000fe20003f86270 */
[----:B------:R-:W-:-:S02]  /*4930*/  @!P2 IMAD.IADD R36, R36, 0x1, -R7 ;  /* 0x000000012424a824 */ /* 0x000fc400078e0a07 */
[----:B------:R-:W-:Y:S01]  /*4940*/  @!P6 IMAD.IADD R46, R46, 0x1, -R7 ;  /* 0x000000012e2ee824 */ /* 0x000fe200078e0a07 */
[----:B------:R-:W-:Y:S01]  /*4950*/  ISETP.GT.U32.AND P6, PT, R7, R42, PT ;  /* 0x0000002a0700720c */ /* 0x000fe20003fc4070 */
[----:B------:R-:W-:Y:S01]  /*4960*/  IMAD.HI.U32 R11, R9, R48, RZ ;  /* 0x00000030090b7227 */ /* 0x000fe200078e00ff */
[----:B------:R-:W-:Y:S02]  /*4970*/  ISETP.GT.U32.AND P2, PT, R7, R36, PT ;  /* 0x000000240700720c */ /* 0x000fe40003f44070 */
[----:B------:R-:W-:Y:S01]  /*4980*/  IABS R50, R15 ;  /* 0x0000000f00327213 */ /* 0x000fe20000000000 */
[----:B------:R-:W-:Y:S01]  /*4990*/  IMAD.HI.U32 R4, R9, R44, RZ ;  /* 0x0000002c09047227 */ /* 0x000fe200078e00ff */
[----:B------:R-:W-:-:S03]  /*49a0*/  ISETP.GT.U32.AND P0, PT, R7, R46, PT ;  /* 0x0000002e0700720c */ /* 0x000fc60003f04070 */
[----:B------:R-:W-:Y:S02]  /*49b0*/  IMAD.MOV R11, RZ, RZ, -R11 ;  /* 0x000000ffff0b7224 */ /* 0x000fe400078e0a0b */
[----:B------:R-:W-:-:S04]  /*49c0*/  IMAD.HI.U32 R10, R9, R50, RZ ;  /* 0x00000032090a7227 */ /* 0x000fc800078e00ff */
[----:B------:R-:W-:Y:S02]  /*49d0*/  IMAD.MOV R4, RZ, RZ, -R4 ;  /* 0x000000ffff047224 */ /* 0x000fe400078e0a04 */
[C---:B------:R-:W-:Y:S02]  /*49e0*/  IMAD R48, R7.reuse, R11, R48 ;  /* 0x0000000b07307224 */ /* 0x040fe400078e0230 */
[----:B------:R-:W-:Y:S02]  /*49f0*/  IMAD.MOV R10, RZ, RZ, -R10 ;  /* 0x000000ffff0a7224 */ /* 0x000fe400078e0a0a */
[C---:B------:R-:W-:Y:S02]  /*4a00*/  IMAD R44, R7.reuse, R4, R44 ;  /* 0x00000004072c7224 */ /* 0x040fe400078e022c */
[----:B------:R-:W-:Y:S02]  /*4a10*/  VIADD R12, R8, 0x1d8 ;  /* 0x000001d8080c7836 */ /* 0x000fe40000000000 */
[--C-:B------:R-:W-:Y:S01]  /*4a20*/  @!P6 IMAD.IADD R42, R42, 0x1, -R7.reuse ;  /* 0x000000012a2ae824 */ /* 0x100fe200078e0a07 */
[C---:B------:R-:W-:Y:S01]  /*4a30*/  ISETP.GT.U32.AND P6, PT, R7.reuse, R48, PT ;  /* 0x000000300700720c */ /* 0x040fe20003fc4070 */
[----:B------:R-:W-:Y:S01]  /*4a40*/  @!P2 IMAD.IADD R36, R36, 0x1, -R7 ;  /* 0x000000012424a824 */ /* 0x000fe200078e0a07 */
[----:B------:R-:W-:Y:S01]  /*4a50*/  IABS R126, R12 ;  /* 0x0000000c007e7213 */ /* 0x000fe20000000000 */
[C---:B------:R-:W-:Y:S01]  /*4a60*/  IMAD R50, R7.reuse, R10, R50 ;  /* 0x0000000a07327224 */ /* 0x040fe200078e0232 */
[----:B------:R-:W-:Y:S01]  /*4a70*/  ISETP.GE.AND P2, PT, R16, RZ, PT ;  /* 0x000000ff1000720c */ /* 0x000fe20003f46270 */
[----:B------:R-:W-:Y:S01]  /*4a80*/  @!P3 IMAD.MOV R40, RZ, RZ, -R40 ;  /* 0x000000ffff28b224 */ /* 0x000fe200078e0a28 */
[C---:B------:R-:W-:Y:S01]  /*4a90*/  ISETP.GT.U32.AND P3, PT, R7.reuse, R44, PT ;  /* 0x0000002c0700720c */ /* 0x040fe20003f64070 */
[----:B------:R-:W-:Y:S01]  /*4aa0*/  @!P1 IMAD.MOV R36, RZ, RZ, -R36 ;  /* 0x000000ffff249224 */ /* 0x000fe200078e0a24 */
[----:B------:R-:W-:Y:S01]  /*4ab0*/  ISETP.GT.U32.AND P1, PT, R7, R50, PT ;  /* 0x000000320700720c */ /* 0x000fe20003f24070 */
[----:B------:R-:W-:-:S04]  /*4ac0*/  IMAD.HI.U32 R4, R9, R126, RZ ;  /* 0x0000007e09047227 */ /* 0x000fc800078e00ff */
[----:B------:R-:W-:Y:S02]  /*4ad0*/  IMAD.MOV R10, RZ, RZ, -R4 ;  /* 0x000000ffff0a7224 */ /* 0x000fe400078e0a04 */
[--C-:B------:R-:W-:Y:S02]  /*4ae0*/  @!P6 IMAD.IADD R48, R48, 0x1, -R7.reuse ;  /* 0x000000013030e824 */ /* 0x100fe400078e0a07 */
[----:B------:R-:W-:Y:S02]  /*4af0*/  VIADD R11, R8, 0x1d4 ;  /* 0x000001d4080b7836 */ /* 0x000fe40000000000 */
[--C-:B------:R-:W-:Y:S01]  /*4b00*/  @!P0 IMAD.IADD R46, R46, 0x1, -R7.reuse ;  /* 0x000000012e2e8824 */ /* 0x100fe200078e0a07 */
[----:B------:R-:W-:Y:S01]  /*4b10*/  ISETP.GE.AND P0, PT, R15, RZ, PT ;  /* 0x000000ff0f00720c */ /* 0x000fe20003f06270 */
[--C-:B------:R-:W-:Y:S01]  /*4b20*/  @!P3 IMAD.IADD R44, R44, 0x1, -R7.reuse ;  /* 0x000000012c2cb824 */ /* 0x100fe200078e0a07 */
[----:B------:R-:W-:Y:S01]  /*4b30*/  IABS R52, R11 ;  /* 0x0000000b00347213 */ /* 0x000fe20000000000 */
[----:B------:R-:W-:Y:S01]  /*4b40*/  IMAD R126, R7, R10, R126 ;  /* 0x0000000a077e7224 */ /* 0x000fe200078e027e */
[----:B------:R-:W-:Y:S01]  /*4b50*/  ISETP.GE.AND P3, PT, R17, RZ, PT ;  /* 0x000000ff1100720c */ /* 0x000fe20003f66270 */
[----:B------:R-:W-:Y:S01]  /*4b60*/  @!P2 IMAD.MOV R42, RZ, RZ, -R42 ;  /* 0x000000ffff2aa224 */ /* 0x000fe200078e0a2a */
[C---:B------:R-:W-:Y:S01]  /*4b70*/  ISETP.GT.U32.AND P2, PT, R7.reuse, R48, PT ;  /* 0x000000300700720c */ /* 0x040fe20003f44070 */
[----:B------:R-:W-:Y:S01]  /*4b80*/  @!P1 IMAD.IADD R50, R50, 0x1, -R7 ;  /* 0x0000000132329824 */ /* 0x000fe200078e0a07 */
[C---:B------:R-:W-:Y:S01]  /*4b90*/  ISETP.GT.U32.AND P1, PT, R7.reuse, R44, PT ;  /* 0x0000002c0700720c */ /* 0x040fe20003f24070 */
[----:B------:R-:W-:Y:S01]  /*4ba0*/  @!P4 IMAD.MOV R46, RZ, RZ, -R46 ;  /* 0x000000ffff2ec224 */ /* 0x000fe200078e0a2e */
[----:B------:R-:W-:Y:S01]  /*4bb0*/  ISETP.GT.U32.AND P4, PT, R7, R126, PT ;  /* 0x0000007e0700720c */ /* 0x000fe20003f84070 */
[----:B------:R-:W-:Y:S01]  /*4bc0*/  @!P5 IMAD.MOV R34, RZ, RZ, -R34 ;  /* 0x000000ffff22d224 */ /* 0x000fe200078e0a22 */
[----:B------:R-:W-:Y:S01]  /*4bd0*/  ISETP.GE.AND P5, PT, R13, RZ, PT ;  /* 0x000000ff0d00720c */ /* 0x000fe20003fa6270 */
[----:B------:R-:W-:Y:S01]  /*4be0*/  VIADD R13, R8, 0x1d0 ;  /* 0x000001d0080d7836 */ /* 0x000fe20000000000 */
[----:B------:R-:W-:Y:S01]  /*4bf0*/  ISETP.GT.U32.AND P6, PT, R7, R50, PT ;  /* 0x000000320700720c */ /* 0x000fe20003fc4070 */
[----:B------:R-:W-:-:S03]  /*4c00*/  IMAD.HI.U32 R4, R9, R52, RZ ;  /* 0x0000003409047227 */ /* 0x000fc600078e00ff */
[----:B------:R-:W-:Y:S01]  /*4c10*/  IABS R124, R13 ;  /* 0x0000000d007c7213 */ /* 0x000fe20000000000 */
[----:B------:R-:W-:Y:S02]  /*4c20*/  IMAD.MOV R4, RZ, RZ, -R4 ;  /* 0x000000ffff047224 */ /* 0x000fe400078e0a04 */
[--C-:B------:R-:W-:Y:S01]  /*4c30*/  @!P2 IMAD.IADD R48, R48, 0x1, -R7.reuse ;  /* 0x000000013030a824 */ /* 0x100fe200078e0a07 */
[----:B------:R-:W-:Y:S01]  /*4c40*/  ISETP.GE.AND P2, PT, R11, RZ, PT ;  /* 0x000000ff0b00720c */ /* 0x000fe20003f46270 */
[----:B------:R-:W-:Y:S02]  /*4c50*/  IMAD R52, R7, R4, R52 ;  /* 0x0000000407347224 */ /* 0x000fe400078e0234 */
[--C-:B------:R-:W-:Y:S01]  /*4c60*/  @!P1 IMAD.IADD R44, R44, 0x1, -R7.reuse ;  /* 0x000000012c2c9824 */ /* 0x100fe200078e0a07 */
[----:B------:R-:W-:Y:S01]  /*4c70*/  ISETP.GE.AND P1, PT, R12, RZ, PT ;  /* 0x000000ff0c00720c */ /* 0x000fe20003f26270 */
[----:B------:R-:W-:Y:S02]  /*4c80*/  VIADD R11, R8, 0x1c8 ;  /* 0x000001c8080b7836 */ /* 0x000fe40000000000 */
[----:B------:R-:W-:Y:S01]  /*4c90*/  @!P4 IMAD.IADD R126, R126, 0x1, -R7 ;  /* 0x000000017e7ec824 */ /* 0x000fe200078e0a07 */
[----:B------:R-:W-:Y:S01]  /*4ca0*/  ISETP.GE.AND P4, PT, R13, RZ, PT ;  /* 0x000000ff0d00720c */ /* 0x000fe20003f86270 */
[----:B------:R-:W-:Y:S01]  /*4cb0*/  IMAD.HI.U32 R4, R9, R124, RZ ;  /* 0x0000007c09047227 */ /* 0x000fe200078e00ff */
[----:B------:R-:W-:-:S03]  /*4cc0*/  IABS R122, R11 ;  /* 0x0000000b007a7213 */ /* 0x000fc60000000000 */
[----:B------:R-:W-:Y:S01]  /*4cd0*/  @!P6 IMAD.IADD R50, R50, 0x1, -R7 ;  /* 0x000000013232e824 */ /* 0x000fe200078e0a07 */
[C---:B------:R-:W-:Y:S01]  /*4ce0*/  ISETP.GT.U32.AND P6, PT, R7.reuse, R52, PT ;  /* 0x000000340700720c */ /* 0x040fe20003fc4070 */
[----:B------:R-:W-:Y:S01]  /*4cf0*/  @!P5 IMAD.MOV R44, RZ, RZ, -R44 ;  /* 0x000000ffff2cd224 */ /* 0x000fe200078e0a2c */
[C---:B------:R-:W-:Y:S01]  /*4d00*/  ISETP.GT.U32.AND P5, PT, R7.reuse, R126, PT ;  /* 0x0000007e0700720c */ /* 0x040fe20003fa4070 */
[----:B------:R-:W-:Y:S02]  /*4d10*/  IMAD.MOV R4, RZ, RZ, -R4 ;  /* 0x000000ffff047224 */ /* 0x000fe400078e0a04 */
[----:B------:R-:W-:Y:S02]  /*4d20*/  VIADD R15, R8, 0x1cc ;  /* 0x000001cc080f7836 */ /* 0x000fe40000000000 */
[----:B------:R-:W-:Y:S02]  /*4d30*/  IMAD R124, R7, R4, R124 ;  /* 0x00000004077c7224 */ /* 0x000fe400078e027c */
[----:B------:R-:W-:Y:S01]  /*4d40*/  IMAD.HI.U32 R4, R9, R122, RZ ;  /* 0x0000007a09047227 */ /* 0x000fe200078e00ff */
[----:B------:R-:W-:-:S03]  /*4d50*/  IABS R54, R15 ;  /* 0x0000000f00367213 */ /* 0x000fc60000000000 */
[----:B------:R-:W-:Y:S02]  /*4d60*/  IMAD.MOV R4, RZ, RZ, -R4 ;  /* 0x000000ffff047224 */ /* 0x000fe400078e0a04 */
[----:B------:R-:W-:-:S04]  /*4d70*/  IMAD.HI.U32 R10, R9, R54, RZ ;  /* 0x00000036090a7227 */ /* 0x000fc800078e00ff */
[--C-:B------:R-:W-:Y:S02]  /*4d80*/  @!P6 IMAD.IADD R52, R52, 0x1, -R7.reuse ;  /* 0x000000013434e824 */ /* 0x100fe400078e0a07 */
[----:B------:R-:W-:Y:S02]  /*4d90*/  @!P5 IMAD.IADD R126, R126, 0x1, -R7 ;  /* 0x000000017e7ed824 */ /* 0x000fe400078e0a07 */
[C---:B------:R-:W-:Y:S01]  /*4da0*/  IMAD R122, R7.reuse, R4, R122 ;  /* 0x00000004077a7224 */ /* 0x040fe200078e027a */
[C---:B------:R-:W-:Y:S01]  /*4db0*/  ISETP.GT.U32.AND P6, PT, R7.reuse, R52, PT ;  /* 0x000000340700720c */ /* 0x040fe20003fc4070 */
[----:B------:R-:W-:Y:S02]  /*4dc0*/  IMAD.MOV R10, RZ, RZ, -R10 ;  /* 0x000000ffff0a7224 */ /* 0x000fe400078e0a0a */
[----:B------:R-:W-:Y:S01]  /*4dd0*/  @!P1 IMAD.MOV R126, RZ, RZ, -R126 ;  /* 0x000000ffff7e9224 */ /* 0x000fe200078e0a7e */
[C---:B------:R-:W-:Y:S01]  /*4de0*/  ISETP.GT.U32.AND P1, PT, R7.reuse, R122, PT ;  /* 0x0000007a0700720c */ /* 0x040fe20003f24070 */
[----:B------:R-:W-:-:S02]  /*4df0*/  IMAD R54, R7, R10, R54 ;  /* 0x0000000a07367224 */ /* 0x000fc400078e0236 */
[----:B------:R-:W-:Y:S01]  /*4e00*/  @!P0 IMAD.MOV R50, RZ, RZ, -R50 ;  /* 0x000000ffff328224 */ /* 0x000fe200078e0a32 */
[C---:B------:R-:W-:Y:S01]  /*4e10*/  ISETP.GT.U32.AND P0, PT, R7.reuse, R124, PT ;  /* 0x0000007c0700720c */ /* 0x040fe20003f04070 */
[C---:B------:R-:W-:Y:S01]  /*4e20*/  VIADD R12, R8.reuse, 0x1c0 ;  /* 0x000001c0080c7836 */ /* 0x040fe20000000000 */
[----:B------:R-:W-:Y:S01]  /*4e30*/  ISETP.GT.U32.AND P5, PT, R7, R54, PT ;  /* 0x000000360700720c */ /* 0x000fe20003fa4070 */
[----:B------:R-:W-:Y:S02]  /*4e40*/  VIADD R10, R8, 0x1c4 ;  /* 0x000001c4080a7836 */ /* 0x000fe40000000000 */
[--C-:B------:R-:W-:Y:S01]  /*4e50*/  @!P6 IMAD.IADD R52, R52, 0x1, -R7.reuse ;  /* 0x000000013434e824 */ /* 0x100fe200078e0a07 */
[----:B------:R-:W-:Y:S01]  /*4e60*/  IABS R120, R12 ;  /* 0x0000000c00787213 */ /* 0x000fe20000000000 */
[----:B------:R-:W-:Y:S01]  /*4e70*/  VIADD R13, R8, 0x1bc ;  /* 0x000001bc080d7836 */ /* 0x000fe20000000000 */
[----:B------:R-:W-:Y:S01]  /*4e80*/  IABS R56, R10 ;  /* 0x0000000a00387213 */ /* 0x000fe20000000000 */
[--C-:B------:R-:W-:Y:S01]  /*4e90*/  @!P1 IMAD.IADD R122, R122, 0x1, -R7.reuse ;  /* 0x000000017a7a9824 */ /* 0x100fe200078e0a07 */
[----:B------:R-:W-:Y:S01]  /*4ea0*/  ISETP.GE.AND P6, PT, R11, RZ, PT ;  /* 0x000000ff0b00720c */ /* 0x000fe20003fc6270 */
[----:B------:R-:W-:Y:S01]  /*4eb0*/  @!P2 IMAD.MOV R52, RZ, RZ, -R52 ;  /* 0x000000ffff34a224 */ /* 0x000fe200078e0a34 */
[----:B------:R-:W-:Y:S01]  /*4ec0*/  ISETP.GE.AND P2, PT, R10, RZ, PT ;  /* 0x000000ff0a00720c */ /* 0x000fe20003f46270 */
[----:B------:R-:W-:Y:S01]  /*4ed0*/  @!P0 IMAD.IADD R124, R124, 0x1, -R7 ;  /* 0x000000017c7c8824 */ /* 0x000fe200078e0a07 */
[----:B------:R-:W-:Y:S01]  /*4ee0*/  ISETP.GT.U32.AND P1, PT, R7, R122, PT ;  /* 0x0000007a0700720c */ /* 0x000fe20003f24070 */
[----:B------:R-:W-:Y:S01]  /*4ef0*/  IMAD.HI.U32 R10, R9, R120, RZ ;  /* 0x00000078090a7227 */ /* 0x000fe200078e00ff */
[----:B------:R-:W-:-:S02]  /*4f00*/  IABS R58, R13 ;  /* 0x0000000d003a7213 */ /* 0x000fc40000000000 */
[----:B------:R-:W-:Y:S01]  /*4f10*/  ISETP.GT.U32.AND P0, PT, R7, R124, PT ;  /* 0x0000007c0700720c */ /* 0x000fe20003f04070 */
[----:B------:R-:W-:Y:S02]  /*4f20*/  @!P5 IMAD.IADD R54, R54, 0x1, -R7 ;  /* 0x000000013636d824 */ /* 0x000fe400078e0a07 */
[----:B------:R-:W-:Y:S02]  /*4f30*/  IMAD.MOV R10, RZ, RZ, -R10 ;  /* 0x000000ffff0a7224 */ /* 0x000fe400078e0a0a */
[----:B------:R-:W-:Y:S01]  /*4f40*/  IMAD.HI.U32 R4, R9, R56, RZ ;  /* 0x0000003809047227 */ /* 0x000fe200078e00ff */
[----:B------:R-:W-:-:S03]  /*4f50*/  ISETP.GT.U32.AND P5, PT, R7, R54, PT ;  /* 0x000000360700720c */ /* 0x000fc60003fa4070 */
[C---:B------:R-:W-:Y:S02]  /*4f60*/  IMAD R120, R7.reuse, R10, R120 ;  /* 0x0000000a07787224 */ /* 0x040fe400078e0278 */
[----:B------:R-:W-:Y:S02]  /*4f70*/  IMAD.MOV R4, RZ, RZ, -R4 ;  /* 0x000000ffff047224 */ /* 0x000fe400078e0a04 */
[--C-:B------:R-:W-:Y:S01]  /*4f80*/  @!P1 IMAD.IADD R122, R122, 0x1, -R7.reuse ;  /* 0x000000017a7a9824 */ /* 0x100fe200078e0a07 */
[----:B------:R-:W-:Y:S01]  /*4f90*/  ISETP.GT.U32.AND P1, PT, R7, R120, PT ;  /* 0x000000780700720c */ /* 0x000fe20003f24070 */
[----:B------:R-:W-:Y:S01]  /*4fa0*/  @!P3 IMAD.MOV R48, RZ, RZ, -R48 ;  /* 0x000000ffff30b224 */ /* 0x000fe200078e0a30 */
[----:B------:R-:W-:Y:S01]  /*4fb0*/  ISETP.GE.AND P3, PT, R15, RZ, PT ;  /* 0x000000ff0f00720c */ /* 0x000fe20003f66270 */
[----:B------:R-:W-:Y:S01]  /*4fc0*/  @!P0 IMAD.IADD R124, R124, 0x1, -R7 ;  /* 0x000000017c7c8824 */ /* 0x000fe200078e0a07 */
[----:B------:R-:W-:Y:S01]  /*4fd0*/  ISETP.GE.AND P0, PT, R12, RZ, PT ;  /* 0x000000ff0c00720c */ /* 0x000fe20003f06270 */
[----:B------:R-:W-:-:S02]  /*4fe0*/  IMAD R56, R7, R4, R56 ;  /* 0x0000000407387224 */ /* 0x000fc400078e0238 */
[----:B------:R-:W-:-:S04]  /*4ff0*/  IMAD.HI.U32 R11, R9, R58, RZ ;  /* 0x0000003a090b7227 */ /* 0x000fc800078e00ff */
[----:B------:R-:W-:Y:S01]  /*5000*/  @!P5 IMAD.IADD R54, R54, 0x1, -R7 ;  /* 0x000000013636d824 */ /* 0x000fe200078e0a07 */
[----:B------:R-:W-:Y:S01]  /*5010*/  ISETP.GE.AND P5, PT, R13, RZ, PT ;  /* 0x000000ff0d00720c */ /* 0x000fe20003fa6270 */
[----:B------:R-:W-:Y:S01]  /*5020*/  @!P4 IMAD.MOV R124, RZ, RZ, -R124 ;  /* 0x000000ffff7cc224 */ /* 0x000fe200078e0a7c */
[C---:B------:R-:W-:Y:S01]  /*5030*/  ISETP.GT.U32.AND P4, PT, R7.reuse, R56, PT ;  /* 0x000000380700720c */ /* 0x040fe20003f84070 */
[----:B------:R-:W-:Y:S02]  /*5040*/  IMAD.MOV R11, RZ, RZ, -R11 ;  /* 0x000000ffff0b7224 */ /* 0x000fe400078e0a0b */
[C---:B------:R-:W-:Y:S02]  /*5050*/  VIADD R4, R8.reuse, 0x1b8 ;  /* 0x000001b808047836 */ /* 0x040fe40000000000 */
[----:B------:R-:W-:Y:S02]  /*5060*/  VIADD R13, R8, 0x1b4 ;  /* 0x000001b4080d7836 */ /* 0x000fe40000000000 */
[C---:B------:R-:W-:Y:S01]  /*5070*/  IMAD R58, R7.reuse, R11, R58 ;  /* 0x0000000b073a7224 */ /* 0x040fe200078e023a */
[----:B------:R-:W-:Y:S01]  /*5080*/  IABS R118, R4 ;  /* 0x0000000400767213 */ /* 0x000fe20000000000 */
[----:B------:R-:W-:Y:S01]  /*5090*/  @!P1 IMAD.IADD R120, R120, 0x1, -R7 ;  /* 0x0000000178789824 */ /* 0x000fe200078e0a07 */
[----:B------:R-:W-:Y:S01]  /*50a0*/  IABS R60, R13 ;  /* 0x0000000d003c7213 */ /* 0x000fe20000000000 */
[----:B------:R-:W-:Y:S01]  /*50b0*/  @!P3 IMAD.MOV R54, RZ, RZ, -R54 ;  /* 0x000000ffff36b224 */ /* 0x000fe200078e0a36 */
[----:B------:R-:W-:Y:S01]  /*50c0*/  ISETP.GE.AND P3, PT, R4, RZ, PT ;  /* 0x000000ff0400720c */ /* 0x000fe20003f66270 */
[----:B------:R-:W-:Y:S01]  /*50d0*/  @!P6 IMAD.MOV R122, RZ, RZ, -R122 ;  /* 0x000000ffff7ae224 */ /* 0x000fe200078e0a7a */
[----:B------:R-:W-:Y:S01]  /*50e0*/  ISETP.GT.U32.AND P1, PT, R7, R120, PT ;  /* 0x000000780700720c */ /* 0x000fe20003f24070 */
[----:B------:R-:W-:Y:S01]  /*50f0*/  IMAD.HI.U32 R4, R9, R118, RZ ;  /* 0x0000007609047227 */ /* 0x000fe200078e00ff */
[----:B------:R-:W-:-:S03]  /*5100*/  ISETP.GT.U32.AND P6, PT, R7, R58, PT ;  /* 0x0000003a0700720c */ /* 0x000fc60003fc4070 */
[----:B------:R-:W-:-:S04]  /*5110*/  IMAD.HI.U32 R10, R9, R60, RZ ;  /* 0x0000003c090a7227 */ /* 0x000fc800078e00ff */
[----:B------:R-:W-:Y:S02]  /*5120*/  @!P4 IMAD.IADD R56, R56, 0x1, -R7 ;  /* 0x000000013838c824 */ /* 0x000fe400078e0a07 */
[----:B------:R-:W-:Y:S02]  /*5130*/  VIADD R16, R8, 0x1ac ;  /* 0x000001ac08107836 */ /* 0x000fe40000000000 */
[----:B------:R-:W-:Y:S01]  /*5140*/  IMAD.MOV R4, RZ, RZ, -R4 ;  /* 0x000000ffff047224 */ /* 0x000fe200078e0a04 */
[C---:B------:R-:W-:Y:S01]  /*5150*/  ISETP.GT.U32.AND P4, PT, R7.reuse, R56, PT ;  /* 0x000000380700720c */ /* 0x040fe20003f84070 */
[----:B------:R-:W-:Y:S01]  /*5160*/  IMAD.MOV R10, RZ, RZ, -R10 ;  /* 0x000000ffff0a7224 */ /* 0x000fe200078e0a0a */
[----:B------:R-:W-:Y:S01]  /*5170*/  IABS R62, R16 ;  /* 0x00000010003e7213 */ /* 0x000fe20000000000 */
[C---:B------:R-:W-:Y:S02]  /*5180*/  IMAD R118, R7.reuse, R4, R118 ;  /* 0x0000000407767224 */ /* 0x040fe400078e0276 */
[----:B------:R-:W-:-:S02]  /*5190*/  IMAD R60, R7, R10, R60 ;  /* 0x0000000a073c7224 */ /* 0x000fc400078e023c */
[--C-:B------:R-:W-:Y:S01]  /*51a0*/  @!P1 IMAD.IADD R120, R120, 0x1, -R7.reuse ;  /* 0x0000000178789824 */ /* 0x100fe200078e0a07 */
[C---:B------:R-:W-:Y:S01]  /*51b0*/  ISETP.GT.U32.AND P1, PT, R7.reuse, R118, PT ;  /* 0x000000760700720c */ /* 0x040fe20003f24070 */
[----:B------:R-:W-:Y:S01]  /*51c0*/  @!P6 IMAD.IADD R58, R58, 0x1, -R7 ;  /* 0x000000013a3ae824 */ /* 0x000fe200078e0a07 */
[----:B------:R-:W-:Y:S01]  /*51d0*/  ISETP.GT.U32.AND P6, PT, R7, R60, PT ;  /* 0x0000003c0700720c */ /* 0x000fe20003fc4070 */
[----:B------:R-:W-:-:S04]  /*51e0*/  IMAD.HI.U32 R12, R9, R62, RZ ;  /* 0x0000003e090c7227 */ /* 0x000fc800078e00ff */
[----:B------:R-:W-:Y:S02]  /*51f0*/  VIADD R15, R8, 0x1b0 ;  /* 0x000001b0080f7836 */ /* 0x000fe40000000000 */
[----:B------:R-:W-:Y:S02]  /*5200*/  IMAD.MOV R12, RZ, RZ, -R12 ;  /* 0x000000ffff0c7224 */ /* 0x000fe400078e0a0c */
[----:B------:R-:W-:Y:S01]  /*5210*/  @!P4 IMAD.IADD R56, R56, 0x1, -R7 ;  /* 0x000000013838c824 */ /* 0x000fe200078e0a07 */
[----:B------:R-:W-:Y:S01]  /*5220*/  ISETP.GE.AND P4, PT, R13, RZ, PT ;  /* 0x000000ff0d00720c */ /* 0x000fe20003f86270 */
[----:B------:R-:W-:Y:S01]  /*5230*/  IMAD R62, R7, R12, R62 ;  /* 0x0000000c073e7224 */ /* 0x000fe200078e023e */
[----:B------:R-:W-:Y:S01]  /*5240*/  IABS R116, R15 ;  /* 0x0000000f00747213 */ /* 0x000fe20000000000 */
[C---:B------:R-:W-:Y:S02]  /*5250*/  VIADD R12, R8.reuse, 0x1a8 ;  /* 0x000001a8080c7836 */ /* 0x040fe40000000000 */
[----:B------:R-:W-:-:S02]  /*5260*/  VIADD R13, R8, 0x1a4 ;  /* 0x000001a4080d7836 */ /* 0x000fc40000000000 */
[--C-:B------:R-:W-:Y:S01]  /*5270*/  @!P1 IMAD.IADD R118, R118, 0x1, -R7.reuse ;  /* 0x0000000176769824 */ /* 0x100fe200078e0a07 */
[----:B------:R-:W-:Y:S01]  /*5280*/  IABS R114, R12 ;  /* 0x0000000c00727213 */ /* 0x000fe20000000000 */
[----:B------:R-:W-:Y:S01]  /*5290*/  @!P6 IMAD.IADD R60, R60, 0x1, -R7 ;  /* 0x000000013c3ce824 */ /* 0x000fe200078e0a07 */
[----:B------:R-:W-:Y:S01]  /*52a0*/  IABS R64, R13 ;  /* 0x0000000d00407213 */ /* 0x000fe20000000000 */
[----:B------:R-:W-:Y:S01]  /*52b0*/  IMAD.HI.U32 R11, R9, R116, RZ ;  /* 0x00000074090b7227 */ /* 0x000fe200078e00ff */
[C---:B------:R-:W-:Y:S02]  /*52c0*/  ISETP.GT.U32.AND P1, PT, R7.reuse, R58, PT ;  /* 0x0000003a0700720c */ /* 0x040fe40003f24070 */
[C---:B------:R-:W-:Y:S01]  /*52d0*/  ISETP.GT.U32.AND P6, PT, R7.reuse, R60, PT ;  /* 0x0000003c0700720c */ /* 0x040fe20003fc4070 */
[----:B------:R-:W-:Y:S01]  /*52e0*/  @!P2 IMAD.MOV R56, RZ, RZ, -R56 ;  /* 0x000000ffff38a224 */ /* 0x000fe200078e0a38 */
[----:B------:R-:W-:Y:S01]  /*52f0*/  ISETP.GT.U32.AND P2, PT, R7, R118, PT ;  /* 0x000000760700720c */ /* 0x000fe20003f44070 */
[----:B------:R-:W-:-:S02]  /*5300*/  IMAD.MOV R11, RZ, RZ, -R11 ;  /* 0x000000ffff0b7224 */ /* 0x000fc400078e0a0b */
[----:B------:R-:W-:-:S04]  /*5310*/  IMAD.HI.U32 R4, R9, R114, RZ ;  /* 0x0000007209047227 */ /* 0x000fc800078e00ff */
[----:B------:R-:W-:-:S04]  /*5320*/  IMAD.HI.U32 R10, R9, R64, RZ ;  /* 0x00000040090a7227 */ /* 0x000fc800078e00ff */
[C---:B------:R-:W-:Y:S02]  /*5330*/  IMAD R116, R7.reuse, R11, R116 ;  /* 0x0000000b07747224 */ /* 0x040fe400078e0274 */
[----:B------:R-:W-:Y:S02]  /*5340*/  IMAD.MOV R4, RZ, RZ, -R4 ;  /* 0x000000ffff047224 */ /* 0x000fe400078e0a04 */
[----:B------:R-:W-:Y:S02]  /*5350*/  IMAD.MOV R11, RZ, RZ, -R10 ;  /* 0x000000ffff0b7224 */ /* 0x000fe400078e0a0a */
[----:B------:R-:W-:Y:S01]  /*5360*/  @!P0 IMAD.MOV R120, RZ, RZ, -R120 ;  /* 0x000000ffff788224 */ /* 0x000fe200078e0a78 */
[C---:B------:R-:W-:Y:S01]  /*5370*/  ISETP.GT.U32.AND P0, PT, R7.reuse, R116, PT ;  /* 0x000000740700720c */ /* 0x040fe20003f04070 */
[----:B------:R-:W-:Y:S01]  /*5380*/  @!P1 IMAD.IADD R58, R58, 0x1, -R7 ;  /* 0x000000013a3a9824 */ /* 0x000fe200078e0a07 */
[C---:B------:R-:W-:Y:S01]  /*5390*/  ISETP.GT.U32.AND P1, PT, R7.reuse, R62, PT ;  /* 0x0000003e0700720c */ /* 0x040fe20003f24070 */
[----:B------:R-:W-:-:S02]  /*53a0*/  IMAD R114, R7, R4, R114 ;  /* 0x0000000407727224 */ /* 0x000fc400078e0272 */
[C---:B------:R-:W-:Y:S02]  /*53b0*/  IMAD R64, R7.reuse, R11, R64 ;  /* 0x0000000b07407224 */ /* 0x040fe400078e0240 */
[--C-:B------:R-:W-:Y:S01]  /*53c0*/  @!P2 IMAD.IADD R118, R118, 0x1, -R7.reuse ;  /* 0x000000017676a824 */ /* 0x100fe200078e0a07 */
[C---:B------:R-:W-:Y:S01]  /*53d0*/  ISETP.GT.U32.AND P2, PT, R7.reuse, R114, PT ;  /* 0x000000720700720c */ /* 0x040fe20003f44070 */
[--C-:B------:R-:W-:Y:S01]  /*53e0*/  @!P6 IMAD.IADD R60, R60, 0x1, -R7.reuse ;  /* 0x000000013c3ce824 */ /* 0x100fe200078e0a07 */
[----:B------:R-:W-:Y:S01]  /*53f0*/  ISETP.GT.U32.AND P6, PT, R7, R64, PT ;  /* 0x000000400700720c */ /* 0x000fe20003fc4070 */
[----:B------:R-:W-:Y:S02]  /*5400*/  VIADD R18, R8, 0x19c ;  /* 0x0000019c08127836 */ /* 0x000fe40000000000 */
[--C-:B------:R-:W-:Y:S01]  /*5410*/  @!P0 IMAD.IADD R116, R116, 0x1, -R7.reuse ;  /* 0x0000000174748824 */ /* 0x100fe200078e0a07 */
[----:B------:R-:W-:Y:S01]  /*5420*/  ISETP.GE.AND P0, PT, R15, RZ, PT ;  /* 0x000000ff0f00720c */ /* 0x000fe20003f06270 */
[----:B------:R-:W-:Y:S01]  /*5430*/  @!P1 IMAD.IADD R62, R62, 0x1, -R7 ;  /* 0x000000013e3e9824 */ /* 0x000fe200078e0a07 */
[----:B------:R-:W-:Y:S01]  /*5440*/  IABS R66, R18 ;  /* 0x0000001200427213 */ /* 0x000fe20000000000 */
[----:B------:R-:W-:Y:S01]  /*5450*/  VIADD R17, R8, 0x1a0 ;  /* 0x000001a008117836 */ /* 0x000fe20000000000 */
[----:B------:R-:W-:Y:S01]  /*5460*/  ISETP.GE.AND P1, PT, R16, RZ, PT ;  /* 0x000000ff1000720c */ /* 0x000fe20003f26270 */
[----:B------:R-:W-:-:S02]  /*5470*/  @!P5 IMAD.MOV R58, RZ, RZ, -R58 ;  /* 0x000000ffff3ad224 */ /* 0x000fc400078e0a3a */
[--C-:B------:R-:W-:Y:S01]  /*5480*/  @!P2 IMAD.IADD R114, R114, 0x1, -R7.reuse ;  /* 0x000000017272a824 */ /* 0x100fe200078e0a07 */
[C---:B------:R-:W-:Y:S01]  /*5490*/  ISETP.GT.U32.AND P2, PT, R7.reuse, R116, PT ;  /* 0x000000740700720c */ /* 0x040fe20003f44070 */
[----:B------:R-:W-:Y:S01]  /*54a0*/  @!P6 IMAD.IADD R64, R64, 0x1, -R7 ;  /* 0x000000014040e824 */ /* 0x000fe200078e0a07 */
[----:B------:R-:W-:Y:S01]  /*54b0*/  ISETP.GT.U32.AND P6, PT, R7, R62, PT ;  /* 0x0000003e0700720c */ /* 0x000fe20003fc4070 */
[----:B------:R-:W-:Y:S01]  /*54c0*/  IMAD.HI.U32 R10, R9, R66, RZ ;  /* 0x00000042090a7227 */ /* 0x000fe200078e00ff */
[----:B------:R-:W-:Y:S02]  /*54d0*/  IABS R112, R17 ;  /* 0x0000001100707213 */ /* 0x000fe40000000000 */
[----:B------:R-:W-:Y:S01]  /*54e0*/  ISETP.GT.U32.AND P5, PT, R7, R114, PT ;  /* 0x000000720700720c */ /* 0x000fe20003fa4070 */
[----:B------:R-:W-:Y:S02]  /*54f0*/  IMAD.MOV R10, RZ, RZ, -R10 ;  /* 0x000000ffff0a7224 */ /* 0x000fe400078e0a0a */
[----:B------:R-:W-:-:S02]  /*5500*/  VIADD R11, R8, 0x198 ;  /* 0x00000198080b7836 */ /* 0x000fc40000000000 */
[----:B------:R-:W-:-:S03]  /*5510*/  IMAD.HI.U32 R4, R9, R112, RZ ;  /* 0x0000007009047227 */ /* 0x000fc600078e00ff */
[----:B------:R-:W-:Y:S01]  /*5520*/  IABS R110, R11 ;  /* 0x0000000b006e7213 */ /* 0x000fe20000000000 */
[C---:B------:R-:W-:Y:S02]  /*5530*/  IMAD R66, R7.reuse, R10, R66 ;  /* 0x0000000a07427224 */ /* 0x040fe400078e0242 */
[----:B------:R-:W-:Y:S02]  /*5540*/  VIADD R15, R8, 0x194 ;  /* 0x00000194080f7836 */ /* 0x000fe40000000000 */
[----:B------:R-:W-:Y:S02]  /*5550*/  IMAD.MOV R4, RZ, RZ, -R4 ;  /* 0x000000ffff047224 */ /* 0x000fe400078e0a04 */
[----:B------:R-:W-:Y:S01]  /*5560*/  @!P3 IMAD.MOV R118, RZ, RZ, -R118 ;  /* 0x000000ffff76b224 */ /* 0x000fe200078e0a76 */
[C---:B------:R-:W-:Y:S01]  /*5570*/  ISETP.GT.U32.AND P3, PT, R7.reuse, R64, PT ;  /* 0x000000400700720c */ /* 0x040fe20003f64070 */
[--C-:B------:R-:W-:Y:S01]  /*5580*/  @!P2 IMAD.IADD R116, R116, 0x1, -R7.reuse ;  /* 0x000000017474a824 */ /* 0x100fe200078e0a07 */
[----:B------:R-:W-:Y:S01]  /*5590*/  IABS R68, R15 ;  /* 0x0000000f00447213 */ /* 0x000fe20000000000 */
[----:B------:R-:W-:Y:S01]  /*55a0*/  @!P6 IMAD.IADD R62, R62, 0x1, -R7 ;  /* 0x000000013e3ee824 */ /* 0x000fe200078e0a07 */
[----:B------:R-:W-:Y:S01]  /*55b0*/  ISETP.GE.AND P2, PT, R12, RZ, PT ;  /* 0x000000ff0c00720c */ /* 0x000fe20003f46270 */
[C---:B------:R-:W-:Y:S01]  /*55c0*/  IMAD R112, R7.reuse, R4, R112 ;  /* 0x0000000407707224 */ /* 0x040fe200078e0270 */
[----:B------:R-:W-:Y:S01]  /*55d0*/  ISETP.GT.U32.AND P6, PT, R7, R66, PT ;  /* 0x000000420700720c */ /* 0x000fe20003fc4070 */
[----:B------:R-:W-:-:S04]  /*55e0*/  IMAD.HI.U32 R4, R9, R110, RZ ;  /* 0x0000006e09047227 */ /* 0x000fc800078e00ff */
[----:B------:R-:W-:Y:S01]  /*55f0*/  @!P5 IMAD.IADD R114, R114, 0x1, -R7 ;  /* 0x000000017272d824 */ /* 0x000fe200078e0a07 */
[----:B------:R-:W-:Y:S01]  /*5600*/  ISETP.GE.AND P5, PT, R13, RZ, PT ;  /* 0x000000ff0d00720c */ /* 0x000fe20003fa6270 */
[----:B------:R-:W-:-:S04]  /*5610*/  IMAD.HI.U32 R10, R9, R68, RZ ;  /* 0x00000044090a7227 */ /* 0x000fc800078e00ff */
[----:B------:R-:W-:Y:S02]  /*5620*/  IMAD.MOV R4, RZ, RZ, -R4 ;  /* 0x000000ffff047224 */ /* 0x000fe400078e0a04 */
[----:B------:R-:W-:Y:S01]  /*5630*/  @!P4 IMAD.MOV R60, RZ, RZ, -R60 ;  /* 0x000000ffff3cc224 */ /* 0x000fe200078e0a3c */
[C---:B------:R-:W-:Y:S01]  /*5640*/  ISETP.GT.U32.AND P4, PT, R7.reuse, R112, PT ;  /* 0x000000700700720c */ /* 0x040fe20003f84070 */
[----:B------:R-:W-:Y:S02]  /*5650*/  IMAD.MOV R10, RZ, RZ, -R10 ;  /* 0x000000ffff0a7224 */ /* 0x000fe400078e0a0a */
[----:B------:R-:W-:Y:S02]  /*5660*/  IMAD R110, R7, R4, R110 ;  /* 0x00000004076e7224 */ /* 0x000fe400078e026e */
[--C-:B------:R-:W-:Y:S01]  /*5670*/  @!P3 IMAD.IADD R64, R64, 0x1, -R7.reuse ;  /* 0x000000014040b824 */ /* 0x100fe200078e0a07 */
[----:B------:R-:W-:Y:S01]  /*5680*/  ISETP.GE.AND P3, PT, R17, RZ, PT ;  /* 0x000000ff1100720c */ /* 0x000fe20003f66270 */
[----:B------:R-:W-:Y:S01]  /*5690*/  @!P6 IMAD.IADD R66, R66, 0x1, -R7 ;  /* 0x000000014242e824 */ /* 0x000fe200078e0a07 */
[----:B------:R-:W-:Y:S01]  /*56a0*/  ISETP.GE.AND P6, PT, R11, RZ, PT ;  /* 0x000000ff0b00720c */ /* 0x000fe20003fc6270 */
[----:B------:R-:W-:-:S02]  /*56b0*/  IMAD R68, R7, R10, R68 ;  /* 0x0000000a07447224 */ /* 0x000fc400078e0244 */
[----:B------:R-:W-:Y:S01]  /*56c0*/  @!P2 IMAD.MOV R114, RZ, RZ, -R114 ;  /* 0x000000ffff72a224 */ /* 0x000fe200078e0a72 */
[C---:B------:R-:W-:Y:S01]  /*56d0*/  ISETP.GT.U32.AND P2, PT, R7.reuse, R110, PT ;  /* 0x0000006e0700720c */ /* 0x040fe20003f44070 */
[----:B------:R-:W-:Y:S01]  /*56e0*/  @!P1 IMAD.MOV R62, RZ, RZ, -R62 ;  /* 0x000000ffff3e9224 */ /* 0x000fe200078e0a3e */
[C---:B------:R-:W-:Y:S01]  /*56f0*/  ISETP.GT.U32.AND P1, PT, R7.reuse, R66, PT ;  /* 0x000000420700720c */ /* 0x040fe20003f24070 */
[----:B------:R-:W-:Y:S01]  /*5700*/  @!P5 IMAD.MOV R64, RZ, RZ, -R64 ;  /* 0x000000ffff40d224 */ /* 0x000fe200078e0a40 */
[C---:B------:R-:W-:Y:S01]  /*5710*/  ISETP.GT.U32.AND P5, PT, R7.reuse, R68, PT ;  /* 0x000000440700720c */ /* 0x040fe20003fa4070 */
[--C-:B------:R-:W-:Y:S01]  /*5720*/  @!P4 IMAD.IADD R112, R112, 0x1, -R7.reuse ;  /* 0x000000017070c824 */ /* 0x100fe200078e0a07 */
[----:B------:R-:W-:Y:S01]  /*5730*/  ISETP.GE.AND P4, PT, R18, RZ, PT ;  /* 0x000000ff1200720c */ /* 0x000fe20003f86270 */
[C---:B------:R-:W-:Y:S02]  /*5740*/  VIADD R4, R8.reuse, 0x190 ;  /* 0x0000019008047836 */ /* 0x040fe40000000000 */
[----:B------:R-:W-:Y:S01]  /*5750*/  @!P0 IMAD.MOV R116, RZ, RZ, -R116 ;  /* 0x000000ffff748224 */ /* 0x000fe200078e0a74 */
[----:B------:R-:W-:Y:S01]  /*5760*/  ISETP.GT.U32.AND P0, PT, R7, R112, PT ;  /* 0x000000700700720c */ /* 0x000fe20003f04070 */
[----:B------:R-:W-:Y:S01]  /*5770*/  VIADD R10, R8, 0x18c ;  /* 0x0000018c080a7836 */ /* 0x000fe20000000000 */
[----:B------:R-:W-:Y:S01]  /*5780*/  IABS R108, R4 ;  /* 0x00000004006c7213 */ /* 0x000fe20000000000 */
[----:B------:R-:W-:-:S02]  /*5790*/  @!P2 IMAD.IADD R110, R110, 0x1, -R7 ;  /* 0x000000016e6ea824 */ /* 0x000fc400078e0a07 */
[--C-:B------:R-:W-:Y:S01]  /*57a0*/  @!P1 IMAD.IADD R66, R66, 0x1, -R7.reuse ;  /* 0x0000000142429824 */ /* 0x100fe200078e0a07 */
[----:B------:R-:W-:Y:S01]  /*57b0*/  ISETP.GE.AND P1, PT, R4, RZ, PT ;  /* 0x000000ff0400720c */ /* 0x000fe20003f26270 */
[--C-:B------:R-:W-:Y:S01]  /*57c0*/  @!P5 IMAD.IADD R68, R68, 0x1, -R7.reuse ;  /* 0x000000014444d824 */ /* 0x100fe200078e0a07 */
[----:B------:R-:W-:Y:S01]  /*57d0*/  ISETP.GT.U32.AND P5, PT, R7, R110, PT ;  /* 0x0000006e0700720c */ /* 0x000fe20003fa4070 */
[----:B------:R-:W-:Y:S01]  /*57e0*/  IMAD.HI.U32 R4, R9, R108, RZ ;  /* 0x0000006c09047227 */ /* 0x000fe200078e00ff */
[----:B------:R-:W-:Y:S02]  /*57f0*/  IABS R70, R10 ;  /* 0x0000000a00467213 */ /* 0x000fe40000000000 */
[----:B------:R-:W-:Y:S01]  /*5800*/  ISETP.GE.AND P2, PT, R10, RZ, PT ;  /* 0x000000ff0a00720c */ /* 0x000fe20003f46270 */
[----:B------:R-:W-:Y:S02]  /*5810*/  IMAD.MOV R4, RZ, RZ, -R4 ;  /* 0x000000ffff047224 */ /* 0x000fe400078e0a04 */
[----:B------:R-:W-:Y:S01]  /*5820*/  @!P0 IMAD.IADD R112, R112, 0x1, -R7 ;  /* 0x0000000170708824 */ /* 0x000fe200078e0a07 */
[----:B------:R-:W-:Y:S01]  /*5830*/  ISETP.GE.AND P0, PT, R15, RZ, PT ;  /* 0x000000ff0f00720c */ /* 0x000fe20003f06270 */
[----:B------:R-:W-:-:S02]  /*5840*/  IMAD R108, R7, R4, R108 ;  /* 0x00000004076c7224 */ /* 0x000fc400078e026c */
[----:B------:R-:W-:-:S04]  /*5850*/  IMAD.HI.U32 R10, R9, R70, RZ ;  /* 0x00000046090a7227 */ /* 0x000fc800078e00ff */
[----:B------:R-:W-:Y:S01]  /*5860*/  @!P3 IMAD.MOV R112, RZ, RZ, -R112 ;  /* 0x000000ffff70b224 */ /* 0x000fe200078e0a70 */
[C---:B------:R-:W-:Y:S01]  /*5870*/  ISETP.GT.U32.AND P3, PT, R7.reuse, R68, PT ;  /* 0x000000440700720c */ /* 0x040fe20003f64070 */
[--C-:B------:R-:W-:Y:S01]  /*5880*/  @!P5 IMAD.IADD R110, R110, 0x1, -R7.reuse ;  /* 0x000000016e6ed824 */ /* 0x100fe200078e0a07 */
[C---:B------:R-:W-:Y:S01]  /*5890*/  ISETP.GT.U32.AND P5, PT, R7.reuse, R108, PT ;  /* 0x0000006c0700720c */ /* 0x040fe20003fa4070 */
[----:B------:R-:W-:Y:S02]  /*58a0*/  IMAD.MOV R10, RZ, RZ, -R10 ;  /* 0x000000ffff0a7224 */ /* 0x000fe400078e0a0a */
[C---:B------:R-:W-:Y:S02]  /*58b0*/  VIADD R11, R8.reuse, 0x188 ;  /* 0x00000188080b7836 */ /* 0x040fe40000000000 */
[C---:B------:R-:W-:Y:S02]  /*58c0*/  IMAD R70, R7.reuse, R10, R70 ;  /* 0x0000000a07467224 */ /* 0x040fe400078e0246 */
[----:B------:R-:W-:Y:S01]  /*58d0*/  VIADD R4, R8, 0x184 ;  /* 0x0000018408047836 */ /* 0x000fe20000000000 */
[----:B------:R-:W-:Y:S01]  /*58e0*/  IABS R106, R11 ;  /* 0x0000000b006a7213 */ /* 0x000fe20000000000 */
[----:B------:R-:W-:Y:S01]  /*58f0*/  @!P6 IMAD.MOV R110, RZ, RZ, -R110 ;  /* 0x000000ffff6ee224 */ /* 0x000fe200078e0a6e */
[----:B------:R-:W-:Y:S01]  /*5900*/  ISETP.GT.U32.AND P6, PT, R7, R70, PT ;  /* 0x000000460700720c */ /* 0x000fe20003fc4070 */
[--C-:B------:R-:W-:Y:S01]  /*5910*/  @!P3 IMAD.IADD R68, R68, 0x1, -R7.reuse ;  /* 0x000000014444b824 */ /* 0x100fe200078e0a07 */
[----:B------:R-:W-:Y:S01]  /*5920*/  ISETP.GE.AND P3, PT, R4, RZ, PT ;  /* 0x000000ff0400720c */ /* 0x000fe20003f66270 */
[----:B------:R-:W-:Y:S01]  /*5930*/  @!P5 IMAD.IADD R108, R108, 0x1, -R7 ;  /* 0x000000016c6cd824 */ /* 0x000fe200078e0a07 */
[----:B------:R-:W-:Y:S01]  /*5940*/  IABS R72, R4 ;  /* 0x0000000400487213 */ /* 0x000fe20000000000 */
[----:B------:R-:W-:-:S03]  /*5950*/  IMAD.HI.U32 R4, R9, R106, RZ ;  /* 0x0000006a09047227 */ /* 0x000fc600078e00ff */
[----:B------:R-:W-:Y:S01]  /*5960*/  ISETP.GT.U32.AND P5, PT, R7, R108, PT ;  /* 0x0000006c0700720c */ /* 0x000fe20003fa4070 */
[----:B------:R-:W-:Y:S01]  /*5970*/  @!P4 IMAD.MOV R66, RZ, RZ, -R66 ;  /* 0x000000ffff42c224 */ /* 0x000fe200078e0a42 */
[----:B------:R-:W-:Y:S01]  /*5980*/  ISETP.GE.AND P4, PT, R11, RZ, PT ;  /* 0x000000ff0b00720c */ /* 0x000fe20003f86270 */
[----:B------:R-:W-:Y:S02]  /*5990*/  VIADD R10, R8, 0x180 ;  /* 0x00000180080a7836 */ /* 0x000fe40000000000 */
[----:B------:R-:W-:Y:S02]  /*59a0*/  IMAD.MOV R11, RZ, RZ, -R4 ;  /* 0x000000ffff0b7224 */ /* 0x000fe400078e0a04 */
[----:B------:R-:W-:Y:S01]  /*59b0*/  IMAD.HI.U32 R4, R9, R72, RZ ;  /* 0x0000004809047227 */ /* 0x000fe200078e00ff */
[----:B------:R-:W-:-:S03]  /*59c0*/  IABS R104, R10 ;  /* 0x0000000a00687213 */ /* 0x000fc60000000000 */
[----:B------:R-:W-:Y:S02]  /*59d0*/  VIADD R12, R8, 0x17c ;  /* 0x0000017c080c7836 */ /* 0x000fe40000000000 */
[----:B------:R-:W-:Y:S02]  /*59e0*/  @!P6 IMAD.IADD R70, R70, 0x1, -R7 ;  /* 0x000000014646e824 */ /* 0x000fe400078e0a07 */
[----:B------:R-:W-:Y:S01]  /*59f0*/  IMAD.MOV R4, RZ, RZ, -R4 ;  /* 0x000000ffff047224 */ /* 0x000fe200078e0a04 */
[----:B------:R-:W-:Y:S01]  /*5a00*/  IABS R74, R12 ;  /* 0x0000000c004a7213 */ /* 0x000fe20000000000 */
[C---:B------:R-:W-:Y:S01]  /*5a10*/  IMAD R106, R7.reuse, R11, R106 ;  /* 0x0000000b076a7224 */ /* 0x040fe200078e026a */
[C---:B------:R-:W-:Y:S01]  /*5a20*/  ISETP.GT.U32.AND P6, PT, R7.reuse, R70, PT ;  /* 0x000000460700720c */ /* 0x040fe20003fc4070 */
[----:B------:R-:W-:Y:S02]  /*5a30*/  IMAD R72, R7, R4, R72 ;  /* 0x0000000407487224 */ /* 0x000fe400078e0248 */
[----:B------:R-:W-:-:S04]  /*5a40*/  IMAD.HI.U32 R4, R9, R104, RZ ;  /* 0x0000006809047227 */ /* 0x000fc800078e00ff */
[----:B------:R-:W-:Y:S01]  /*5a50*/  @!P0 IMAD.MOV R68, RZ, RZ, -R68 ;  /* 0x000000ffff448224 */ /* 0x000fe200078e0a44 */
[----:B------:R-:W-:Y:S01]  /*5a60*/  ISETP.GE.AND P0, PT, R10, RZ, PT ;  /* 0x000000ff0a00720c */ /* 0x000fe20003f06270 */
[----:B------:R-:W-:Y:S01]  /*5a70*/  @!P5 IMAD.IADD R108, R108, 0x1, -R7 ;  /* 0x000000016c6cd824 */ /* 0x000fe200078e0a07 */
[----:B------:R-:W-:Y:S01]  /*5a80*/  ISETP.GT.U32.AND P5, PT, R7, R106, PT ;  /* 0x0000006a0700720c */ /* 0x000fe20003fa4070 */
[----:B------:R-:W-:-:S04]  /*5a90*/  IMAD.HI.U32 R10, R9, R74, RZ ;  /* 0x0000004a090a7227 */ /* 0x000fc800078e00ff */
[----:B------:R-:W-:Y:S02]  /*5aa0*/  IMAD.MOV R4, RZ, RZ, -R4 ;  /* 0x000000ffff047224 */ /* 0x000fe400078e0a04 */
[----:B------:R-:W-:Y:S02]  /*5ab0*/  IMAD.MOV R10, RZ, RZ, -R10 ;  /* 0x000000ffff0a7224 */ /* 0x000fe400078e0a0a */
[C---:B------:R-:W-:Y:S02]  /*5ac0*/  IMAD R104, R7.reuse, R4, R104 ;  /* 0x0000000407687224 */ /* 0x040fe400078e0268 */
[C---:B------:R-:W-:Y:S02]  /*5ad0*/  IMAD R74, R7.reuse, R10, R74 ;  /* 0x0000000a074a7224 */ /* 0x040fe400078e024a */
[----:B------:R-:W-:Y:S01]  /*5ae0*/  @!P6 IMAD.IADD R70, R70, 0x1, -R7 ;  /* 0x000000014646e824 */ /* 0x000fe200078e0a07 */
[----:B------:R-:W-:Y:S01]  /*5af0*/  ISETP.GT.U32.AND P6, PT, R7, R104, PT ;  /* 0x000000680700720c */ /* 0x000fe20003fc4070 */
[----:B------:R-:W-:-:S02]  /*5b00*/  VIADD R11, R8, 0x178 ;  /* 0x00000178080b7836 */ /* 0x000fc40000000000 */
[--C-:B------:R-:W-:Y:S01]  /*5b10*/  @!P5 IMAD.IADD R106, R106, 0x1, -R7.reuse ;  /* 0x000000016a6ad824 */ /* 0x100fe200078e0a07 */
[C---:B------:R-:W-:Y:S01]  /*5b20*/  ISETP.GT.U32.AND P5, PT, R7.reuse, R74, PT ;  /* 0x0000004a0700720c */ /* 0x040fe20003fa4070 */
[----:B------:R-:W-:Y:S01]  /*5b30*/  @!P1 IMAD.MOV R108, RZ, RZ, -R108 ;  /* 0x000000ffff6c9224 */ /* 0x000fe200078e0a6c */
[----:B------:R-:W-:Y:S01]  /*5b40*/  IABS R102, R11 ;  /* 0x0000000b00667213 */ /* 0x000fe20000000000 */
[C---:B------:R-:W-:Y:S01]  /*5b50*/  VIADD R13, R8.reuse, 0x174 ;  /* 0x00000174080d7836 */ /* 0x040fe20000000000 */
[----:B------:R-:W-:Y:S01]  /*5b60*/  ISETP.GT.U32.AND P1, PT, R7, R72, PT ;  /* 0x000000480700720c */ /* 0x000fe20003f24070 */
[----:B------:R-:W-:Y:S02]  /*5b70*/  VIADD R15, R8, 0x170 ;  /* 0x00000170080f7836 */ /* 0x000fe40000000000 */
[----:B------:R-:W-:Y:S01]  /*5b80*/  IMAD.HI.U32 R4, R9, R102, RZ ;  /* 0x0000006609047227 */ /* 0x000fe200078e00ff */
[----:B------:R-:W-:Y:S02]  /*5b90*/  IABS R76, R13 ;  /* 0x0000000d004c7213 */ /* 0x000fe40000000000 */
[----:B------:R-:W-:Y:S01]  /*5ba0*/  IABS R100, R15 ;  /* 0x0000000f00647213 */ /* 0x000fe20000000000 */
[----:B------:R-:W-:-:S02]  /*5bb0*/  @!P6 IMAD.IADD R104, R104, 0x1, -R7 ;  /* 0x000000016868e824 */ /* 0x000fc400078e0a07 */
[----:B------:R-:W-:Y:S02]  /*5bc0*/  IMAD.MOV R4, RZ, RZ, -R4 ;  /* 0x000000ffff047224 */ /* 0x000fe400078e0a04 */
[----:B------:R-:W-:Y:S01]  /*5bd0*/  @!P5 IMAD.IADD R74, R74, 0x1, -R7 ;  /* 0x000000014a4ad824 */ /* 0x000fe200078e0a07 */
[C---:B------:R-:W-:Y:S01]  /*5be0*/  ISETP.GT.U32.AND P5, PT, R7.reuse, R104, PT ;  /* 0x000000680700720c */ /* 0x040fe20003fa4070 */
[----:B------:R-:W-:Y:S02]  /*5bf0*/  IMAD R102, R7, R4, R102 ;  /* 0x0000000407667224 */ /* 0x000fe400078e0266 */
[----:B------:R-:W-:-:S04]  /*5c00*/  IMAD.HI.U32 R4, R9, R76, RZ ;  /* 0x0000004c09047227 */ /* 0x000fc800078e00ff */
[--C-:B------:R-:W-:Y:S01]  /*5c10*/  @!P1 IMAD.IADD R72, R72, 0x1, -R7.reuse ;  /* 0x0000000148489824 */ /* 0x100fe200078e0a07 */
[C---:B------:R-:W-:Y:S01]  /*5c20*/  ISETP.GT.U32.AND P1, PT, R7.reuse, R106, PT ;  /* 0x0000006a0700720c */ /* 0x040fe20003f24070 */
[----:B------:R-:W-:Y:S02]  /*5c30*/  IMAD.MOV R4, RZ, RZ, -R4 ;  /* 0x000000ffff047224 */ /* 0x000fe400078e0a04 */
[----:B------:R-:W-:Y:S01]  /*5c40*/  VIADD R16, R8, 0x16c ;  /* 0x0000016c08107836 */ /* 0x000fe20000000000 */
[C---:B------:R-:W-:Y:S01]  /*5c50*/  ISETP.GT.U32.AND P6, PT, R7.reuse, R72, PT ;  /* 0x000000480700720c */ /* 0x040fe20003fc4070 */
[----:B------:R-:W-:Y:S02]  /*5c60*/  IMAD R76, R7, R4, R76 ;  /* 0x00000004074c7224 */ /* 0x000fe400078e024c */
[----:B------:R-:W-:Y:S01]  /*5c70*/  @!P5 IMAD.IADD R104, R104, 0x1, -R7 ;  /* 0x000000016868d824 */ /* 0x000fe200078e0a07 */
[----:B------:R-:W-:Y:S01]  /*5c80*/  IABS R78, R16 ;  /* 0x00000010004e7213 */ /* 0x000fe20000000000 */
[----:B------:R-:W-:Y:S01]  /*5c90*/  IMAD.HI.U32 R4, R9, R100, RZ ;  /* 0x0000006409047227 */ /* 0x000fe200078e00ff */
[----:B------:R-:W-:-:S03]  /*5ca0*/  ISETP.GT.U32.AND P5, PT, R7, R76, PT ;  /* 0x0000004c0700720c */ /* 0x000fc60003fa4070 */
[----:B------:R-:W-:Y:S02]  /*5cb0*/  IMAD.MOV R4, RZ, RZ, -R4 ;  /* 0x000000ffff047224 */ /* 0x000fe400078e0a04 */
[----:B------:R-:W-:Y:S01]  /*5cc0*/  @!P2 IMAD.MOV R70, RZ, RZ, -R70 ;  /* 0x000000ffff46a224 */ /* 0x000fe200078e0a46 */
[C---:B------:R-:W-:Y:S01]  /*5cd0*/  ISETP.GT.U32.AND P2, PT, R7.reuse, R74, PT ;  /* 0x0000004a0700720c */ /* 0x040fe20003f44070 */
[--C-:B------:R-:W-:Y:S01]  /*5ce0*/  @!P6 IMAD.IADD R72, R72, 0x1, -R7.reuse ;  /* 0x000000014848e824 */ /* 0x100fe200078e0a07 */
[----:B------:R-:W-:Y:S01]  /*5cf0*/  ISETP.GE.AND P6, PT, R12, RZ, PT ;  /* 0x000000ff0c00720c */ /* 0x000fe20003fc6270 */
[----:B------:R-:W-:Y:S02]  /*5d00*/  VIADD R12, R8, 0x168 ;  /* 0x00000168080c7836 */ /* 0x000fe40000000000 */
[----:B------:R-:W-:Y:S02]  /*5d10*/  @!P3 IMAD.MOV R72, RZ, RZ, -R72 ;  /* 0x000000ffff48b224 */ /* 0x000fe400078e0a48 */
[----:B------:R-:W-:Y:S01]  /*5d20*/  @!P5 IMAD.IADD R76, R76, 0x1, -R7 ;  /* 0x000000014c4cd824 */ /* 0x000fe200078e0a07 */
[----:B------:R-:W-:Y:S01]  /*5d30*/  IABS R98, R12 ;  /* 0x0000000c00627213 */ /* 0x000fe20000000000 */
[----:B------:R-:W-:-:S02]  /*5d40*/  IMAD R100, R7, R4, R100 ;  /* 0x0000000407647224 */ /* 0x000fc400078e0264 */
[----:B------:R-:W-:Y:S01]  /*5d50*/  @!P1 IMAD.IADD R106, R106, 0x1, -R7 ;  /* 0x000000016a6a9824 */ /* 0x000fe200078e0a07 */
[----:B------:R-:W-:Y:S01]  /*5d60*/  ISETP.GT.U32.AND P3, PT, R7, R76, PT ;  /* 0x0000004c0700720c */ /* 0x000fe20003f64070 */
[----:B------:R-:W-:Y:S01]  /*5d70*/  IMAD.HI.U32 R4, R9, R98, RZ ;  /* 0x0000006209047227 */ /* 0x000fe200078e00ff */
[C---:B------:R-:W-:Y:S02]  /*5d80*/  ISETP.GT.U32.AND P1, PT, R7.reuse, R102, PT ;  /* 0x000000660700720c */ /* 0x040fe40003f24070 */
[----:B------:R-:W-:Y:S01]  /*5d90*/  ISETP.GT.U32.AND P5, PT, R7, R100, PT ;  /* 0x000000640700720c */ /* 0x000fe20003fa4070 */
[----:B------:R-:W-:Y:S02]  /*5da0*/  IMAD.MOV R4, RZ, RZ, -R4 ;  /* 0x000000ffff047224 */ /* 0x000fe400078e0a04 */
[----:B------:R-:W-:-:S04]  /*5db0*/  IMAD.HI.U32 R10, R9, R78, RZ ;  /* 0x0000004e090a7227 */ /* 0x000fc800078e00ff */
[C---:B------:R-:W-:Y:S02]  /*5dc0*/  IMAD R98, R7.reuse, R4, R98 ;  /* 0x0000000407627224 */ /* 0x040fe400078e0262 */
[----:B------:R-:W-:Y:S02]  /*5dd0*/  IMAD.MOV R10, RZ, RZ, -R10 ;  /* 0x000000ffff0a7224 */ /* 0x000fe400078e0a0a */
[--C-:B------:R-:W-:Y:S01]  /*5de0*/  @!P3 IMAD.IADD R76, R76, 0x1, -R7.reuse ;  /* 0x000000014c4cb824 */ /* 0x100fe200078e0a07 */
[----:B------:R-:W-:Y:S01]  /*5df0*/  ISETP.GT.U32.AND P3, PT, R7, R98, PT ;  /* 0x000000620700720c */ /* 0x000fe20003f64070 */
[--C-:B------:R-:W-:Y:S01]  /*5e00*/  @!P2 IMAD.IADD R74, R74, 0x1, -R7.reuse ;  /* 0x000000014a4aa824 */ /* 0x100fe200078e0a07 */
[----:B------:R-:W-:Y:S01]  /*5e10*/  ISETP.GE.AND P2, PT, R11, RZ, PT ;  /* 0x000000ff0b00720c */ /* 0x000fe20003f46270 */
[----:B------:R-:W-:Y:S01]  /*5e20*/  @!P1 IMAD.IADD R102, R102, 0x1, -R7 ;  /* 0x0000000166669824 */ /* 0x000fe200078e0a07 */
[----:B------:R-:W-:Y:S01]  /*5e30*/  ISETP.GE.AND P1, PT, R13, RZ, PT ;  /* 0x000000ff0d00720c */ /* 0x000fe20003f26270 */
[----:B------:R-:W-:-:S02]  /*5e40*/  IMAD R78, R7, R10, R78 ;  /* 0x0000000a074e7224 */ /* 0x000fc400078e024e */
[C---:B------:R-:W-:Y:S02]  /*5e50*/  VIADD R11, R8.reuse, 0x164 ;  /* 0x00000164080b7836 */ /* 0x040fe40000000000 */
[----:B------:R-:W-:Y:S01]  /*5e60*/  @!P4 IMAD.MOV R106, RZ, RZ, -R106 ;  /* 0x000000ffff6ac224 */ /* 0x000fe200078e0a6a */
[C---:B------:R-:W-:Y:S01]  /*5e70*/  ISETP.GT.U32.AND P4, PT, R7.reuse, R102, PT ;  /* 0x000000660700720c */ /* 0x040fe20003f84070 */
[----:B------:R-:W-:Y:S01]  /*5e80*/  @!P6 IMAD.MOV R74, RZ, RZ, -R74 ;  /* 0x000000ffff4ae224 */ /* 0x000fe200078e0a4a */
[----:B------:R-:W-:Y:S01]  /*5e90*/  ISETP.GT.U32.AND P6, PT, R7, R78, PT ;  /* 0x0000004e0700720c */ /* 0x000fe20003fc4070 */
[----:B------:R-:W-:Y:S01]  /*5ea0*/  VIADD R13, R8, 0x160 ;  /* 0x00000160080d7836 */ /* 0x000fe20000000000 */
[----:B------:R-:W-:Y:S01]  /*5eb0*/  IABS R80, R11 ;  /* 0x0000000b00507213 */ /* 0x000fe20000000000 */
[--C-:B------:R-:W-:Y:S02]  /*5ec0*/  @!P3 IMAD.IADD R98, R98, 0x1, -R7.reuse ;  /* 0x000000016262b824 */ /* 0x100fe400078e0a07 */
[----:B------:R-:W-:Y:S01]  /*5ed0*/  @!P5 IMAD.IADD R100, R100, 0x1, -R7 ;  /* 0x000000016464d824 */ /* 0x000fe200078e0a07 */
[----:B------:R-:W-:Y:S01]  /*5ee0*/  IABS R96, R13 ;  /* 0x0000000d00607213 */ /* 0x000fe20000000000 */
[----:B------:R-:W-:Y:S01]  /*5ef0*/  IMAD.HI.U32 R4, R9, R80, RZ ;  /* 0x0000005009047227 */ /* 0x000fe200078e00ff */
[----:B------:R-:W-:-:S02]  /*5f00*/  ISETP.GT.U32.AND P3, PT, R7, R98, PT ;  /* 0x000000620700720c */ /* 0x000fc40003f64070 */
[----:B------:R-:W-:Y:S01]  /*5f10*/  ISETP.GE.AND P5, PT, R12, RZ, PT ;  /* 0x000000ff0c00720c */ /* 0x000fe20003fa6270 */
[----:B------:R-:W-:Y:S02]  /*5f20*/  IMAD.MOV R10, RZ, RZ, -R4 ;  /* 0x000000ffff0a7224 */ /* 0x000fe400078e0a04 */
[----:B------:R-:W-:-:S04]  /*5f30*/  IMAD.HI.U32 R4, R9, R96, RZ ;  /* 0x0000006009047227 */ /* 0x000fc800078e00ff */
[--C-:B------:R-:W-:Y:S01]  /*5f40*/  @!P4 IMAD.IADD R102, R102, 0x1, -R7.reuse ;  /* 0x000000016666c824 */ /* 0x100fe200078e0a07 */
[----:B------:R-:W-:Y:S01]  /*5f50*/  ISETP.GE.AND P4, PT, R16, RZ, PT ;  /* 0x000000ff1000720c */ /* 0x000fe20003f86270 */
[----:B------:R-:W-:Y:S01]  /*5f60*/  @!P6 IMAD.IADD R78, R78, 0x1, -R7 ;  /* 0x000000014e4ee824 */ /* 0x000fe200078e0a07 */
[C---:B------:R-:W-:Y:S01]  /*5f70*/  ISETP.GT.U32.AND P6, PT, R7.reuse, R100, PT ;  /* 0x000000640700720c */ /* 0x040fe20003fc4070 */
[----:B------:R-:W-:Y:S02]  /*5f80*/  IMAD.MOV R4, RZ, RZ, -R4 ;  /* 0x000000ffff047224 */ /* 0x000fe400078e0a04 */
[----:B------:R-:W-:Y:S01]  /*5f90*/  @!P2 IMAD.MOV R102, RZ, RZ, -R102 ;  /* 0x000000ffff66a224 */ /* 0x000fe200078e0a66 */
[C---:B------:R-:W-:Y:S01]  /*5fa0*/  ISETP.GT.U32.AND P2, PT, R7.reuse, R78, PT ;  /* 0x0000004e0700720c */ /* 0x040fe20003f44070 */
[----:B------:R-:W-:Y:S02]  /*5fb0*/  IMAD R96, R7, R4, R96 ;  /* 0x0000000407607224 */ /* 0x000fe400078e0260 */
[----:B------:R-:W-:-:S02]  /*5fc0*/  VIADD R12, R8, 0x15c ;  /* 0x0000015c080c7836 */ /* 0x000fc40000000000 */
[----:B------:R-:W-:Y:S01]  /*5fd0*/  @!P0 IMAD.MOV R104, RZ, RZ, -R104 ;  /* 0x000000ffff688224 */ /* 0x000fe200078e0a68 */
[----:B------:R-:W-:Y:S01]  /*5fe0*/  ISETP.GE.AND P0, PT, R15, RZ, PT ;  /* 0x000000ff0f00720c */ /* 0x000fe20003f06270 */
[--C-:B------:R-:W-:Y:S01]  /*5ff0*/  @!P3 IMAD.IADD R98, R98, 0x1, -R7.reuse ;  /* 0x000000016262b824 */ /* 0x100fe200078e0a07 */
[C---:B------:R-:W-:Y:S01]  /*6000*/  ISETP.GT.U32.AND P3, PT, R7.reuse, R96, PT ;  /* 0x000000600700720c */ /* 0x040fe20003f64070 */
[----:B------:R-:W-:Y:S01]  /*6010*/  VIADD R15, R8, 0x158 ;  /* 0x00000158080f7836 */ /* 0x000fe20000000000 */
[----:B------:R-:W-:Y:S01]  /*6020*/  IABS R82, R12 ;  /* 0x0000000c00527213 */ /* 0x000fe20000000000 */
[----:B------:R-:W-:Y:S02]  /*6030*/  IMAD R80, R7, R10, R80 ;  /* 0x0000000a07507224 */ /* 0x000fe400078e0250 */
[----:B------:R-:W-:Y:S01]  /*6040*/  @!P2 IMAD.IADD R78, R78, 0x1, -R7 ;  /* 0x000000014e4ea824 */ /* 0x000fe200078e0a07 */
[----:B------:R-:W-:Y:S01]  /*6050*/  IABS R94, R15 ;  /* 0x0000000f005e7213 */ /* 0x000fe20000000000 */
[----:B------:R-:W-:Y:S01]  /*6060*/  IMAD.HI.U32 R4, R9, R82, RZ ;  /* 0x0000005209047227 */ /* 0x000fe200078e00ff */
[----:B------:R-:W-:-:S03]  /*6070*/  ISETP.GE.AND P2, PT, R11, RZ, PT ;  /* 0x000000ff0b00720c */ /* 0x000fc60003f46270 */
[----:B------:R-:W-:Y:S02]  /*6080*/  VIADD R11, R8, 0x154 ;  /* 0x00000154080b7836 */ /* 0x000fe40000000000 */
[----:B------:R-:W-:-:S03]  /*6090*/  IMAD.HI.U32 R10, R9, R94, RZ ;  /* 0x0000005e090a7227 */ /* 0x000fc600078e00ff */
[----:B------:R-:W-:Y:S01]  /*60a0*/  IABS R84, R11 ;  /* 0x0000000b00547213 */ /* 0x000fe20000000000 */
[----:B------:R-:W-:Y:S02]  /*60b0*/  IMAD.MOV R4, RZ, RZ, -R4 ;  /* 0x000000ffff047224 */ /* 0x000fe400078e0a04 */
[--C-:B------:R-:W-:Y:S01]  /*60c0*/  @!P6 IMAD.IADD R100, R100, 0x1, -R7.reuse ;  /* 0x000000016464e824 */ /* 0x100fe200078e0a07 */
[C---:B------:R-:W-:Y:S01]  /*60d0*/  ISETP.GT.U32.AND P6, PT, R7.reuse, R80, PT ;  /* 0x000000500700720c */ /* 0x040fe20003fc4070 */
[----:B------:R-:W-:Y:S02]  /*60e0*/  @!P3 IMAD.IADD R96, R96, 0x1, -R7 ;  /* 0x000000016060b824 */ /* 0x000fe400078e0a07 */
[----:B------:R-:W-:Y:S02]  /*60f0*/  IMAD.MOV R10, RZ, RZ, -R10 ;  /* 0x000000ffff0a7224 */ /* 0x000fe400078e0a0a */
[C---:B------:R-:W-:Y:S02]  /*6100*/  IMAD R82, R7.reuse, R4, R82 ;  /* 0x0000000407527224 */ /* 0x040fe400078e0252 */
[----:B------:R-:W-:Y:S01]  /*6110*/  @!P0 IMAD.MOV R100, RZ, RZ, -R100 ;  /* 0x000000ffff648224 */ /* 0x000fe200078e0a64 */
[C---:B------:R-:W-:Y:S01]  /*6120*/  ISETP.GT.U32.AND P0, PT, R7.reuse, R96, PT ;  /* 0x000000600700720c */ /* 0x040fe20003f04070 */
[C---:B------:R-:W-:Y:S01]  /*6130*/  IMAD R94, R7.reuse, R10, R94 ;  /* 0x0000000a075e7224 */ /* 0x040fe200078e025e */
[----:B------:R-:W-:Y:S01]  /*6140*/  ISETP.GT.U32.AND P3, PT, R7, R82, PT ;  /* 0x000000520700720c */ /* 0x000fe20003f64070 */
[----:B------:R-:W-:-:S04]  /*6150*/  IMAD.HI.U32 R4, R9, R84, RZ ;  /* 0x0000005409047227 */ /* 0x000fc800078e00ff */
[----:B------:R-:W-:Y:S02]  /*6160*/  IMAD.MOV R4, RZ, RZ, -R4 ;  /* 0x000000ffff047224 */ /* 0x000fe400078e0a04 */
[----:B------:R-:W-:Y:S01]  /*6170*/  @!P5 IMAD.MOV R98, RZ, RZ, -R98 ;  /* 0x000000ffff62d224 */ /* 0x000fe200078e0a62 */
[----:B------:R-:W-:Y:S01]  /*6180*/  ISETP.GT.U32.AND P5, PT, R7, R94, PT ;  /* 0x0000005e0700720c */ /* 0x000fe20003fa4070 */
[--C-:B------:R-:W-:Y:S01]  /*6190*/  @!P6 IMAD.IADD R80, R80, 0x1, -R7.reuse ;  /* 0x000000015050e824 */ /* 0x100fe200078e0a07 */
[----:B------:R-:W-:Y:S01]  /*61a0*/  ISETP.GE.AND P6, PT, R13, RZ, PT ;  /* 0x000000ff0d00720c */ /* 0x000fe20003fc6270 */
[C---:B------:R-:W-:Y:S02]  /*61b0*/  IMAD R84, R7.reuse, R4, R84 ;  /* 0x0000000407547224 */ /* 0x040fe400078e0254 */
[----:B------:R-:W-:Y:S02]  /*61c0*/  VIADD R13, R8, 0x150 ;  /* 0x00000150080d7836 */ /* 0x000fe40000000000 */
[--C-:B------:R-:W-:Y:S01]  /*61d0*/  @!P0 IMAD.IADD R96, R96, 0x1, -R7.reuse ;  /* 0x0000000160608824 */ /* 0x100fe200078e0a07 */
[C---:B------:R-:W-:Y:S01]  /*61e0*/  ISETP.GT.U32.AND P0, PT, R7.reuse, R84, PT ;  /* 0x000000540700720c */ /* 0x040fe20003f04070 */
[--C-:B------:R-:W-:Y:S01]  /*61f0*/  @!P3 IMAD.IADD R82, R82, 0x1, -R7.reuse ;  /* 0x000000015252b824 */ /* 0x100fe200078e0a07 */
[----:B------:R-:W-:Y:S01]  /*6200*/  IABS R92, R13 ;  /* 0x0000000d005c7213 */ /* 0x000fe20000000000 */
[----:B------:R-:W-:Y:S01]  /*6210*/  @!P1 IMAD.MOV R76, RZ, RZ, -R76 ;  /* 0x000000ffff4c9224 */ /* 0x000fe200078e0a4c */
[C---:B------:R-:W-:Y:S01]  /*6220*/  ISETP.GT.U32.AND P1, PT, R7.reuse, R80, PT ;  /* 0x000000500700720c */ /* 0x040fe20003f24070 */
[----:B------:R-:W-:Y:S01]  /*6230*/  @!P5 IMAD.IADD R94, R94, 0x1, -R7 ;  /* 0x000000015e5ed824 */ /* 0x000fe200078e0a07 */
[----:B------:R-:W-:Y:S01]  /*6240*/  ISETP.GT.U32.AND P5, PT, R7, R82, PT ;  /* 0x000000520700720c */ /* 0x000fe20003fa4070 */
[----:B------:R-:W-:Y:S01]  /*6250*/  IMAD.HI.U32 R4, R9, R92, RZ ;  /* 0x0000005c09047227 */ /* 0x000fe200078e00ff */
[----:B------:R-:W-:-:S03]  /*6260*/  ISETP.GE.AND P3, PT, R11, RZ, PT ;  /* 0x000000ff0b00720c */ /* 0x000fc60003f66270 */
[----:B------:R-:W-:Y:S02]  /*6270*/  VIADD R10, R8, 0x14c ;  /* 0x0000014c080a7836 */ /* 0x000fe40000000000 */
[----:B------:R-:W-:Y:S02]  /*6280*/  IMAD.MOV R4, RZ, RZ, -R4 ;  /* 0x000000ffff047224 */ /* 0x000fe400078e0a04 */
[--C-:B------:R-:W-:Y:S01]  /*6290*/  @!P0 IMAD.IADD R84, R84, 0x1, -R7.reuse ;  /* 0x0000000154548824 */ /* 0x100fe200078e0a07 */
[----:B------:R-:W-:Y:S01]  /*62a0*/  IABS R86, R10 ;  /* 0x0000000a00567213 */ /* 0x000fe20000000000 */
[C---:B------:R-:W-:Y:S02]  /*62b0*/  IMAD R92, R7.reuse, R4, R92 ;  /* 0x00000004075c7224 */ /* 0x040fe400078e025c */
[----:B------:R-:W-:Y:S01]  /*62c0*/  @!P5 IMAD.IADD R82, R82, 0x1, -R7 ;  /* 0x000000015252d824 */ /* 0x000fe200078e0a07 */
[----:B------:R-:W-:Y:S01]  /*62d0*/  ISETP.GT.U32.AND P0, PT, R7, R84, PT ;  /* 0x000000540700720c */ /* 0x000fe20003f04070 */
[----:B------:R-:W-:Y:S01]  /*62e0*/  IMAD.HI.U32 R4, R9, R86, RZ ;  /* 0x0000005609047227 */ /* 0x000fe200078e00ff */
[----:B------:R-:W-:-:S03]  /*62f0*/  ISETP.GT.U32.AND P5, PT, R7, R92, PT ;  /* 0x0000005c0700720c */ /* 0x000fc60003fa4070 */
[----:B------:R-:W-:Y:S01]  /*6300*/  @!P4 IMAD.MOV R78, RZ, RZ, -R78 ;  /* 0x000000ffff4ec224 */ /* 0x000fe200078e0a4e */
[----:B------:R-:W-:Y:S01]  /*6310*/  ISETP.GE.AND P4, PT, R12, RZ, PT ;  /* 0x000000ff0c00720c */ /* 0x000fe20003f86270 */
[--C-:B------:R-:W-:Y:S01]  /*6320*/  @!P1 IMAD.IADD R80, R80, 0x1, -R7.reuse ;  /* 0x0000000150509824 */ /* 0x100fe200078e0a07 */
[----:B------:R-:W-:Y:S01]  /*6330*/  ISETP.GE.AND P1, PT, R15, RZ, PT ;  /* 0x000000ff0f00720c */ /* 0x000fe20003f26270 */
[----:B------:R-:W-:Y:S02]  /*6340*/  VIADD R11, R8, 0x148 ;  /* 0x00000148080b7836 */ /* 0x000fe40000000000 */
[----:B------:R-:W-:Y:S02]  /*6350*/  IMAD.MOV R4, RZ, RZ, -R4 ;  /* 0x000000ffff047224 */ /* 0x000fe400078e0a04 */
[----:B------:R-:W-:Y:S01]  /*6360*/  @!P2 IMAD.MOV R80, RZ, RZ, -R80 ;  /* 0x000000ffff50a224 */ /* 0x000fe200078e0a50 */
[C---:B------:R-:W-:Y:S01]  /*6370*/  ISETP.GT.U32.AND P2, PT, R7.reuse, R94, PT ;  /* 0x0000005e0700720c */ /* 0x040fe20003f44070 */
[----:B------:R-:W-:Y:S01]  /*6380*/  IMAD R86, R7, R4, R86 ;  /* 0x0000000407567224 */ /* 0x000fe200078e0256 */
[----:B------:R-:W-:Y:S01]  /*6390*/  IABS R90, R11 ;  /* 0x0000000b005a7213 */ /* 0x000fe20000000000 */
[----:B------:R-:W-:Y:S01]  /*63a0*/  @!P6 IMAD.MOV R96, RZ, RZ, -R96 ;  /* 0x000000ffff60e224 */ /* 0x000fe200078e0a60 */
[----:B------:R-:W-:Y:S01]  /*63b0*/  ISETP.GE.AND P6, PT, R13, RZ, PT ;  /* 0x000000ff0d00720c */ /* 0x000fe20003fc6270 */
[----:B------:R-:W-:Y:S01]  /*63c0*/  @!P0 IMAD.IADD R84, R84, 0x1, -R7 ;  /* 0x0000000154548824 */ /* 0x000fe200078e0a07 */
[----:B------:R-:W-:Y:S01]  /*63d0*/  ISETP.GT.U32.AND P0, PT, R7, R86, PT ;  /* 0x000000560700720c */ /* 0x000fe20003f04070 */
[----:B------:R-:W-:-:S02]  /*63e0*/  VIADD R13, R8, 0x140 ;  /* 0x00000140080d7836 */ /* 0x000fc40000000000 */
[----:B------:R-:W-:-:S03]  /*63f0*/  IMAD.HI.U32 R4, R9, R90, RZ ;  /* 0x0000005a09047227 */ /* 0x000fc600078e00ff */
[----:B------:R-:W-:Y:S01]  /*6400*/  IABS R154, R13 ;  /* 0x0000000d009a7213 */ /* 0x000fe20000000000 */
[--C-:B------:R-:W-:Y:S01]  /*6410*/  @!P5 IMAD.IADD R92, R92, 0x1, -R7.reuse ;  /* 0x000000015c5cd824 */ /* 0x100fe200078e0a07 */
[----:B------:R-:W-:Y:S01]  /*6420*/  ISETP.GE.AND P5, PT, R11, RZ, PT ;  /* 0x000000ff0b00720c */ /* 0x000fe20003fa6270 */
[----:B------:R-:W-:Y:S02]  /*6430*/  IMAD.MOV R4, RZ, RZ, -R4 ;  /* 0x000000ffff047224 */ /* 0x000fe400078e0a04 */
[----:B------:R-:W-:Y:S01]  /*6440*/  @!P4 IMAD.MOV R82, RZ, RZ, -R82 ;  /* 0x000000ffff52c224 */ /* 0x000fe200078e0a52 */
[C---:B------:R-:W-:Y:S01]  /*6450*/  ISETP.GT.U32.AND P4, PT, R7.reuse, R92, PT ;  /* 0x0000005c0700720c */ /* 0x040fe20003f84070 */
[----:B------:R-:W-:Y:S01]  /*6460*/  @!P2 IMAD.IADD R94, R94, 0x1, -R7 ;  /* 0x000000015e5ea824 */ /* 0x000fe200078e0a07 */
[----:B------:R-:W-:Y:S01]  /*6470*/  ISETP.GE.AND P2, PT, R10, RZ, PT ;  /* 0x000000ff0a00720c */ /* 0x000fe20003f46270 */
[----:B------:R-:W-:Y:S02]  /*6480*/  VIADD R12, R8, 0x144 ;  /* 0x00000144080c7836 */ /* 0x000fe40000000000 */
[----:B------:R-:W-:-:S02]  /*6490*/  IMAD R90, R7, R4, R90 ;  /* 0x00000004075a7224 */ /* 0x000fc400078e025a */
[----:B------:R-:W-:Y:S01]  /*64a0*/  IMAD.HI.U32 R10, R9, R154, RZ ;  /* 0x0000009a090a7227 */ /* 0x000fe200078e00ff */
[----:B------:R-:W-:-:S03]  /*64b0*/  IABS R88, R12 ;  /* 0x0000000c00587213 */ /* 0x000fc60000000000 */
[----:B------:R-:W-:Y:S02]  /*64c0*/  @!P0 IMAD.IADD R86, R86, 0x1, -R7 ;  /* 0x0000000156568824 */ /* 0x000fe400078e0a07 */
[----:B------:R-:W-:Y:S01]  /*64d0*/  @!P1 IMAD.MOV R94, RZ, RZ, -R94 ;  /* 0x000000ffff5e9224 */ /* 0x000fe200078e0a5e */
[C---:B------:R-:W-:Y:S01]  /*64e0*/  ISETP.GT.U32.AND P1, PT, R7.reuse, R90, PT ;  /* 0x0000005a0700720c */ /* 0x040fe20003f24070 */
[----:B------:R-:W-:Y:S01]  /*64f0*/  IMAD.MOV R10, RZ, RZ, -R10 ;  /* 0x000000ffff0a7224 */ /* 0x000fe200078e0a0a */
[----:B------:R-:W-:Y:S01]  /*6500*/  ISETP.GT.U32.AND P0, PT, R7, R86, PT ;  /* 0x000000560700720c */ /* 0x000fe20003f04070 */
[----:B------:R-:W-:-:S04]  /*6510*/  IMAD.HI.U32 R4, R9, R88, RZ ;  /* 0x0000005809047227 */ /* 0x000fc800078e00ff */
[--C-:B------:R-:W-:Y:S01]  /*6520*/  @!P4 IMAD.IADD R92, R92, 0x1, -R7.reuse ;  /* 0x000000015c5cc824 */ /* 0x100fe200078e0a07 */
[----:B------:R-:W-:Y:S01]  /*6530*/  ISETP.GE.AND P4, PT, R13, RZ, PT ;  /* 0x000000ff0d00720c */ /* 0x000fe20003f86270 */
[C---:B------:R-:W-:Y:S02]  /*6540*/  IMAD R154, R7.reuse, R10, R154 ;  /* 0x0000000a079a7224 */ /* 0x040fe400078e029a */
[----:B------:R-:W-:Y:S02]  /*6550*/  IMAD.MOV R4, RZ, RZ, -R4 ;  /* 0x000000ffff047224 */ /* 0x000fe400078e0a04 */
[----:B------:R-:W-:Y:S01]  /*6560*/  @!P6 IMAD.MOV R92, RZ, RZ, -R92 ;  /* 0x000000ffff5ce224 */ /* 0x000fe200078e0a5c */
[C---:B------:R-:W-:Y:S01]  /*6570*/  ISETP.GT.U32.AND P6, PT, R7.reuse, R154, PT ;  /* 0x0000009a0700720c */ /* 0x040fe20003fc4070 */
[----:B------:R-:W-:Y:S02]  /*6580*/  IMAD R88, R7, R4, R88 ;  /* 0x0000000407587224 */ /* 0x000fe400078e0258 */
[----:B------:R-:W-:-:S02]  /*6590*/  @!P1 IMAD.IADD R90, R90, 0x1, -R7 ;  /* 0x000000015a5a9824 */ /* 0x000fc400078e0a07 */
[--C-:B------:R-:W-:Y:S01]  /*65a0*/  @!P0 IMAD.IADD R86, R86, 0x1, -R7.reuse ;  /* 0x0000000156568824 */ /* 0x100fe200078e0a07 */
[C---:B------:R-:W-:Y:S01]  /*65b0*/  ISETP.GT.U32.AND P0, PT, R7.reuse, R88, PT ;  /* 0x000000580700720c */ /* 0x040fe20003f04070 */
[----:B------:R-:W-:Y:S01]  /*65c0*/  @!P3 IMAD.MOV R84, RZ, RZ, -R84 ;  /* 0x000000ffff54b224 */ /* 0x000fe200078e0a54 */
[C---:B------:R-:W-:Y:S01]  /*65d0*/  ISETP.GT.U32.AND P1, PT, R7.reuse, R90, PT ;  /* 0x0000005a0700720c */ /* 0x040fe20003f24070 */
[----:B------:R-:W-:Y:S01]  /*65e0*/  VIADD R11, R8, 0x13c ;  /* 0x0000013c080b7836 */ /* 0x000fe20000000000 */
[----:B------:R-:W-:Y:S01]  /*65f0*/  ISETP.GE.AND P3, PT, R12, RZ, PT ;  /* 0x000000ff0c00720c */ /* 0x000fe20003f66270 */
[----:B------:R-:W-:Y:S02]  /*6600*/  VIADD R12, R8, 0x134 ;  /* 0x00000134080c7836 */ /* 0x000fe40000000000 */
[--C-:B------:R-:W-:Y:S01]  /*6610*/  @!P6 IMAD.IADD R154, R154, 0x1, -R7.reuse ;  /* 0x000000019a9ae824 */ /* 0x100fe200078e0a07 */
[----:B------:R-:W-:Y:S01]  /*6620*/  IABS R156, R11 ;  /* 0x0000000b009c7213 */ /* 0x000fe20000000000 */
[----:B------:R-:W-:Y:S01]  /*6630*/  VIADD R10, R8, 0x138 ;  /* 0x00000138080a7836 */ /* 0x000fe20000000000 */
[----:B------:R-:W-:Y:S01]  /*6640*/  IABS R160, R12 ;  /* 0x0000000c00a07213 */ /* 0x000fe20000000000 */
[----:B------:R-:W-:Y:S01]  /*6650*/  @!P2 IMAD.MOV R86, RZ, RZ, -R86 ;  /* 0x000000ffff56a224 */ /* 0x000fe200078e0a56 */
[----:B------:R-:W-:Y:S01]  /*6660*/  ISETP.GT.U32.AND P6, PT, R7, R154, PT ;  /* 0x0000009a0700720c */ /* 0x000fe20003fc4070 */
[--C-:B------:R-:W-:Y:S01]  /*6670*/  @!P0 IMAD.IADD R88, R88, 0x1, -R7.reuse ;  /* 0x0000000158588824 */ /* 0x100fe200078e0a07 */
[----:B------:R-:W-:Y:S01]  /*6680*/  IABS R158, R10 ;  /* 0x0000000a009e7213 */ /* 0x000fe20000000000 */
[----:B------:R-:W-:Y:S01]  /*6690*/  @!P1 IMAD.IADD R90, R90, 0x1, -R7 ;  /* 0x000000015a5a9824 */ /* 0x000fe200078e0a07 */
[----:B------:R-:W-:Y:S01]  /*66a0*/  ISETP.GE.AND P1, PT, R10, RZ, PT ;  /* 0x000000ff0a00720c */ /* 0x000fe20003f26270 */
[----:B------:R-:W-:Y:S01]  /*66b0*/  IMAD.HI.U32 R10, R9, R160, RZ ;  /* 0x000000a0090a7227 */ /* 0x000fe200078e00ff */
[----:B------:R-:W-:-:S02]  /*66c0*/  ISETP.GT.U32.AND P0, PT, R7, R88, PT ;  /* 0x000000580700720c */ /* 0x000fc40003f04070 */
[----:B------:R-:W-:Y:S01]  /*66d0*/  ISETP.GE.AND P2, PT, R11, RZ, PT ;  /* 0x000000ff0b00720c */ /* 0x000fe20003f46270 */
[----:B------:R-:W-:-:S04]  /*66e0*/  IMAD.HI.U32 R4, R9, R156, RZ ;  /* 0x0000009c09047227 */ /* 0x000fc800078e00ff */
[----:B------:R-:W-:Y:S02]  /*66f0*/  IMAD.MOV R10, RZ, RZ, -R10 ;  /* 0x000000ffff0a7224 */ /* 0x000fe400078e0a0a */
[----:B------:R-:W-:Y:S02]  /*6700*/  IMAD.MOV R11, RZ, RZ, -R4 ;  /* 0x000000ffff0b7224 */ /* 0x000fe400078e0a04 */
[C---:B------:R-:W-:Y:S02]  /*6710*/  IMAD R160, R7.reuse, R10, R160 ;  /* 0x0000000a07a07224 */ /* 0x040fe400078e02a0 */
[----:B------:R-:W-:Y:S02]  /*6720*/  @!P6 IMAD.IADD R154, R154, 0x1, -R7 ;  /* 0x000000019a9ae824 */ /* 0x000fe400078e0a07 */
[C---:B------:R-:W-:Y:S02]  /*6730*/  IMAD R156, R7.reuse, R11, R156 ;  /* 0x0000000b079c7224 */ /* 0x040fe400078e029c */
[----:B------:R-:W-:Y:S01]  /*6740*/  @!P4 IMAD.MOV R154, RZ, RZ, -R154 ;  /* 0x000000ffff9ac224 */ /* 0x000fe200078e0a9a */
[----:B------:R-:W-:Y:S01]  /*6750*/  ISETP.GT.U32.AND P4, PT, R7, R160, PT ;  /* 0x000000a00700720c */ /* 0x000fe20003f84070 */
[----:B------:R-:W-:Y:S01]  /*6760*/  @!P5 IMAD.MOV R90, RZ, RZ, -R90 ;  /* 0x000000ffff5ad224 */ /* 0x000fe200078e0a5a */
[----:B------:R-:W-:Y:S01]  /*6770*/  ISETP.GE.AND P5, PT, R12, RZ, PT ;  /* 0x000000ff0c00720c */ /* 0x000fe20003fa6270 */
[----:B------:R-:W-:-:S04]  /*6780*/  IMAD.HI.U32 R4, R9, R158, RZ ;  /* 0x0000009e09047227 */ /* 0x000fc800078e00ff */
[--C-:B------:R-:W-:Y:S01]  /*6790*/  @!P0 IMAD.IADD R88, R88, 0x1, -R7.reuse ;  /* 0x0000000158588824 */ /* 0x100fe200078e0a07 */
[C---:B------:R-:W-:Y:S01]  /*67a0*/  ISETP.GT.U32.AND P0, PT, R7.reuse, R156, PT ;  /* 0x0000009c0700720c */ /* 0x040fe20003f04070 */
[C---:B------:R-:W-:Y:S02]  /*67b0*/  VIADD R12, R8.reuse, 0x12c ;  /* 0x0000012c080c7836 */ /* 0x040fe40000000000 */
[----:B------:R-:W-:Y:S02]  /*67c0*/  IMAD.MOV R4, RZ, RZ, -R4 ;  /* 0x000000ffff047224 */ /* 0x000fe400078e0a04 */
[----:B------:R-:W-:Y:S01]  /*67d0*/  VIADD R15, R8, 0x124 ;  /* 0x00000124080f7836 */ /* 0x000fe20000000000 */
[----:B------:R-:W-:Y:S01]  /*67e0*/  IABS R164, R12 ;  /* 0x0000000c00a47213 */ /* 0x000fe20000000000 */
[----:B------:R-:W-:Y:S02]  /*67f0*/  IMAD R158, R7, R4, R158 ;  /* 0x00000004079e7224 */ /* 0x000fe400078e029e */
[----:B------:R-:W-:Y:S01]  /*6800*/  @!P4 IMAD.IADD R160, R160, 0x1, -R7 ;  /* 0x00000001a0a0c824 */ /* 0x000fe200078e0a07 */
[----:B------:R-:W-:Y:S01]  /*6810*/  IABS R168, R15 ;  /* 0x0000000f00a87213 */ /* 0x000fe20000000000 */
[----:B------:R-:W-:-:S03]  /*6820*/  IMAD.HI.U32 R10, R9, R164, RZ ;  /* 0x000000a4090a7227 */ /* 0x000fc600078e00ff */
[C---:B------:R-:W-:Y:S01]  /*6830*/  ISETP.GT.U32.AND P4, PT, R7.reuse, R160, PT ;  /* 0x000000a00700720c */ /* 0x040fe20003f84070 */
[----:B------:R-:W-:Y:S01]  /*6840*/  @!P3 IMAD.MOV R88, RZ, RZ, -R88 ;  /* 0x000000ffff58b224 */ /* 0x000fe200078e0a58 */
[C---:B------:R-:W-:Y:S01]  /*6850*/  ISETP.GT.U32.AND P3, PT, R7.reuse, R158, PT ;  /* 0x0000009e0700720c */ /* 0x040fe20003f64070 */
[----:B------:R-:W-:Y:S02]  /*6860*/  VIADD R4, R8, 0x130 ;  /* 0x0000013008047836 */ /* 0x000fe40000000000 */
[----:B------:R-:W-:Y:S02]  /*6870*/  @!P0 IMAD.IADD R156, R156, 0x1, -R7 ;  /* 0x000000019c9c8824 */ /* 0x000fe400078e0a07 */
[----:B------:R-:W-:Y:S01]  /*6880*/  IMAD.MOV R10, RZ, RZ, -R10 ;  /* 0x000000ffff0a7224 */ /* 0x000fe200078e0a0a */
[----:B------:R-:W-:Y:S01]  /*6890*/  IABS R162, R4 ;  /* 0x0000000400a27213 */ /* 0x000fe20000000000 */
[----:B------:R-:W-:Y:S01]  /*68a0*/  VIADD R13, R8, 0x128 ;  /* 0x00000128080d7836 */ /* 0x000fe20000000000 */
[C---:B------:R-:W-:Y:S01]  /*68b0*/  ISETP.GT.U32.AND P0, PT, R7.reuse, R156, PT ;  /* 0x0000009c0700720c */ /* 0x040fe20003f04070 */
[----:B------:R-:W-:Y:S01]  /*68c0*/  IMAD R164, R7, R10, R164 ;  /* 0x0000000a07a47224 */ /* 0x000fe200078e02a4 */
[----:B------:R-:W-:Y:S01]  /*68d0*/  ISETP.GE.AND P6, PT, R4, RZ, PT ;  /* 0x000000ff0400720c */ /* 0x000fe20003fc6270 */
[----:B------:R-:W-:Y:S01]  /*68e0*/  IMAD.HI.U32 R10, R9, R168, RZ ;  /* 0x000000a8090a7227 */ /* 0x000fe200078e00ff */
[----:B------:R-:W-:-:S03]  /*68f0*/  IABS R166, R13 ;  /* 0x0000000d00a67213 */ /* 0x000fc60000000000 */
[----:B------:R-:W-:-:S04]  /*6900*/  IMAD.HI.U32 R4, R9, R162, RZ ;  /* 0x000000a209047227 */ /* 0x000fc800078e00ff */
[----:B------:R-:W-:Y:S02]  /*6910*/  IMAD.MOV R10, RZ, RZ, -R10 ;  /* 0x000000ffff0a7224 */ /* 0x000fe400078e0a0a */
[--C-:B------:R-:W-:Y:S02]  /*6920*/  @!P3 IMAD.IADD R158, R158, 0x1, -R7.reuse ;  /* 0x000000019e9eb824 */ /* 0x100fe400078e0a07 */
[----:B------:R-:W-:Y:S02]  /*6930*/  IMAD.MOV R11, RZ, RZ, -R4 ;  /* 0x000000ffff0b7224 */ /* 0x000fe400078e0a04 */
[C---:B------:R-:W-:Y:S01]  /*6940*/  IMAD R168, R7.reuse, R10, R168 ;  /* 0x0000000a07a87224 */ /* 0x040fe200078e02a8 */
[C---:B------:R-:W-:Y:S01]  /*6950*/  ISETP.GT.U32.AND P3, PT, R7.reuse, R158, PT ;  /* 0x0000009e0700720c */ /* 0x040fe20003f64070 */
[--C-:B------:R-:W-:Y:S02]  /*6960*/  @!P4 IMAD.IADD R160, R160, 0x1, -R7.reuse ;  /* 0x00000001a0a0c824 */ /* 0x100fe400078e0a07 */
[----:B------:R-:W-:Y:S01]  /*6970*/  @!P0 IMAD.IADD R156, R156, 0x1, -R7 ;  /* 0x000000019c9c8824 */ /* 0x000fe200078e0a07 */
[----:B------:R-:W-:Y:S01]  /*6980*/  ISETP.GE.AND P0, PT, R12, RZ, PT ;  /* 0x000000ff0c00720c */ /* 0x000fe20003f06270 */
[----:B------:R-:W-:-:S02]  /*6990*/  IMAD R162, R7, R11, R162 ;  /* 0x0000000b07a27224 */ /* 0x000fc400078e02a2 */
[----:B------:R-:W-:Y:S01]  /*69a0*/  @!P5 IMAD.MOV R160, RZ, RZ, -R160 ;  /* 0x000000ffffa0d224 */ /* 0x000fe200078e0aa0 */
[----:B------:R-:W-:Y:S01]  /*69b0*/  ISETP.GT.U32.AND P5, PT, R7, R168, PT ;  /* 0x000000a80700720c */ /* 0x000fe20003fa4070 */
[----:B------:R-:W-:Y:S02]  /*69c0*/  VIADD R11, R8, 0x120 ;  /* 0x00000120080b7836 */ /* 0x000fe40000000000 */
[----:B------:R-:W-:-:S03]  /*69d0*/  IMAD.HI.U32 R4, R9, R166, RZ ;  /* 0x000000a609047227 */ /* 0x000fc600078e00ff */
[----:B------:R-:W-:Y:S01]  /*69e0*/  IABS R170, R11 ;  /* 0x0000000b00aa7213 */ /* 0x000fe20000000000 */
[----:B------:R-:W-:Y:S01]  /*69f0*/  @!P2 IMAD.MOV R156, RZ, RZ, -R156 ;  /* 0x000000ffff9ca224 */ /* 0x000fe200078e0a9c */
[C---:B------:R-:W-:Y:S01]  /*6a00*/  ISETP.GT.U32.AND P2, PT, R7.reuse, R164, PT ;  /* 0x000000a40700720c */ /* 0x040fe20003f44070 */
[----:B------:R-:W-:Y:S02]  /*6a10*/  IMAD.MOV R4, RZ, RZ, -R4 ;  /* 0x000000ffff047224 */ /* 0x000fe400078e0a04 */
[----:B------:R-:W-:Y:S02]  /*6a20*/  VIADD R12, R8, 0x11c ;  /* 0x0000011c080c7836 */ /* 0x000fe40000000000 */
[----:B------:R-:W-:Y:S02]  /*6a30*/  IMAD R166, R7, R4, R166 ;  /* 0x0000000407a67224 */ /* 0x000fe400078e02a6 */
[----:B------:R-:W-:Y:S01]  /*6a40*/  IMAD.HI.U32 R4, R9, R170, RZ ;  /* 0x000000aa09047227 */ /* 0x000fe200078e00ff */
[----:B------:R-:W-:-:S02]  /*6a50*/  IABS R172, R12 ;  /* 0x0000000c00ac7213 */ /* 0x000fc40000000000 */
[C---:B------:R-:W-:Y:S01]  /*6a60*/  ISETP.GT.U32.AND P4, PT, R7.reuse, R166, PT ;  /* 0x000000a60700720c */ /* 0x040fe20003f84070 */
[--C-:B------:R-:W-:Y:S01]  /*6a70*/  @!P3 IMAD.IADD R158, R158, 0x1, -R7.reuse ;  /* 0x000000019e9eb824 */ /* 0x100fe200078e0a07 */
[C---:B------:R-:W-:Y:S01]  /*6a80*/  ISETP.GT.U32.AND P3, PT, R7.reuse, R162, PT ;  /* 0x000000a20700720c */ /* 0x040fe20003f64070 */
[--C-:B------:R-:W-:Y:S02]  /*6a90*/  @!P5 IMAD.IADD R168, R168, 0x1, -R7.reuse ;  /* 0x00000001a8a8d824 */ /* 0x100fe400078e0a07 */
[----:B------:R-:W-:Y:S02]  /*6aa0*/  IMAD.MOV R4, RZ, RZ, -R4 ;  /* 0x000000ffff047224 */ /* 0x000fe400078e0a04 */
[----:B------:R-:W-:Y:S01]  /*6ab0*/  @!P2 IMAD.IADD R164, R164, 0x1, -R7 ;  /* 0x00000001a4a4a824 */ /* 0x000fe200078e0a07 */
[C---:B------:R-:W-:Y:S01]  /*6ac0*/  ISETP.GT.U32.AND P5, PT, R7.reuse, R168, PT ;  /* 0x000000a80700720c */ /* 0x040fe20003fa4070 */
[----:B------:R-:W-:Y:S02]  /*6ad0*/  IMAD R170, R7, R4, R170 ;  /* 0x0000000407aa7224 */ /* 0x000fe400078e02aa */
[----:B------:R-:W-:Y:S01]  /*6ae0*/  IMAD.HI.U32 R4, R9, R172, RZ ;  /* 0x000000ac09047227 */ /* 0x000fe200078e00ff */
[----:B------:R-:W-:-:S03]  /*6af0*/  ISETP.GT.U32.AND P2, PT, R7, R164, PT ;  /* 0x000000a40700720c */ /* 0x000fc60003f44070 */
[----:B------:R-:W-:Y:S02]  /*6b00*/  IMAD.MOV R4, RZ, RZ, -R4 ;  /* 0x000000ffff047224 */ /* 0x000fe400078e0a04 */
[--C-:B------:R-:W-:Y:S02]  /*6b10*/  @!P3 IMAD.IADD R162, R162, 0x1, -R7.reuse ;  /* 0x00000001a2a2b824 */ /* 0x100fe400078e0a07 */
[--C-:B------:R-:W-:Y:S02]  /*6b20*/  @!P4 IMAD.IADD R166, R166, 0x1, -R7.reuse ;  /* 0x00000001a6a6c824 */ /* 0x100fe400078e0a07 */
[C---:B------:R-:W-:Y:S01]  /*6b30*/  IMAD R172, R7.reuse, R4, R172 ;  /* 0x0000000407ac7224 */ /* 0x040fe200078e02ac */
[----:B------:R-:W-:Y:S01]  /*6b40*/  ISETP.GT.U32.AND P3, PT, R7, R162, PT ;  /* 0x000000a20700720c */ /* 0x000fe20003f64070 */
[----:B------:R-:W-:Y:S01]  /*6b50*/  @!P1 IMAD.MOV R158, RZ, RZ, -R158 ;  /* 0x000000ffff9e9224 */ /* 0x000fe200078e0a9e */
[----:B------:R-:W-:Y:S01]  /*6b60*/  ISETP.GE.AND P1, PT, R13, RZ, PT ;  /* 0x000000ff0d00720c */ /* 0x000fe20003f26270 */
[----:B------:R-:W-:Y:S01]  /*6b70*/  VIADD R13, R8, 0x118 ;  /* 0x00000118080d7836 */ /* 0x000fe20000000000 */
[C---:B------:R-:W-:Y:S01]  /*6b80*/  ISETP.GT.U32.AND P4, PT, R7.reuse, R166, PT ;  /* 0x000000a60700720c */ /* 0x040fe20003f84070 */
[--C-:B------:R-:W-:Y:S01]  /*6b90*/  @!P5 IMAD.IADD R168, R168, 0x1, -R7.reuse ;  /* 0x00000001a8a8d824 */ /* 0x100fe200078e0a07 */
[C---:B------:R-:W-:Y:S01]  /*6ba0*/  ISETP.GT.U32.AND P5, PT, R7.reuse, R172, PT ;  /* 0x000000ac0700720c */ /* 0x040fe20003fa4070 */
[----:B------:R-:W-:Y:S01]  /*6bb0*/  @!P2 IMAD.IADD R164, R164, 0x1, -R7 ;  /* 0x00000001a4a4a824 */ /* 0x000fe200078e0a07 */
[----:B------:R-:W-:Y:S01]  /*6bc0*/  IABS R174, R13 ;  /* 0x0000000d00ae7213 */ /* 0x000fe20000000000 */
[----:B------:R-:W-:Y:S01]  /*6bd0*/  VIADD R4, R8, 0x114 ;  /* 0x0000011408047836 */ /* 0x000fe20000000000 */
[----:B------:R-:W-:Y:S01]  /*6be0*/  ISETP.GT.U32.AND P2, PT, R7, R170, PT ;  /* 0x000000aa0700720c */ /* 0x000fe20003f44070 */
[----:B------:R-:W-:Y:S01]  /*6bf0*/  @!P0 IMAD.MOV R164, RZ, RZ, -R164 ;  /* 0x000000ffffa48224 */ /* 0x000fe200078e0aa4 */
[----:B------:R-:W-:Y:S01]  /*6c00*/  ISETP.GE.AND P0, PT, R12, RZ, PT ;  /* 0x000000ff0c00720c */ /* 0x000fe20003f06270 */
[----:B------:R-:W-:Y:S01]  /*6c10*/  IMAD.HI.U32 R10, R9, R174, RZ ;  /* 0x000000ae090a7227 */ /* 0x000fe200078e00ff */
[----:B------:R-:W-:-:S03]  /*6c20*/  IABS R176, R4 ;  /* 0x0000000400b07213 */ /* 0x000fc60000000000 */
[--C-:B------:R-:W-:Y:S01]  /*6c30*/  @!P3 IMAD.IADD R162, R162, 0x1, -R7.reuse ;  /* 0x00000001a2a2b824 */ /* 0x100fe200078e0a07 */
[----:B------:R-:W-:Y:S01]  /*6c40*/  ISETP.GE.AND P3, PT, R15, RZ, PT ;  /* 0x000000ff0f00720c */ /* 0x000fe20003f66270 */
[----:B------:R-:W-:Y:S02]  /*6c50*/  IMAD.MOV R10, RZ, RZ, -R10 ;  /* 0x000000ffff0a7224 */ /* 0x000fe400078e0a0a */
[--C-:B------:R-:W-:Y:S01]  /*6c60*/  @!P4 IMAD.IADD R166, R166, 0x1, -R7.reuse ;  /* 0x00000001a6a6c824 */ /* 0x100fe200078e0a07 */
[----:B------:R-:W-:Y:S01]  /*6c70*/  ISETP.GE.AND P4, PT, R13, RZ, PT ;  /* 0x000000ff0d00720c */ /* 0x000fe20003f86270 */
[--C-:B------:R-:W-:Y:S02]  /*6c80*/  @!P5 IMAD.IADD R172, R172, 0x1, -R7.reuse ;  /* 0x00000001acacd824 */ /* 0x100fe400078e0a07 */
[C---:B------:R-:W-:Y:S02]  /*6c90*/  IMAD R174, R7.reuse, R10, R174 ;  /* 0x0000000a07ae7224 */ /* 0x040fe400078e02ae */
[----:B------:R-:W-:Y:S01]  /*6ca0*/  @!P2 IMAD.IADD R170, R170, 0x1, -R7 ;  /* 0x00000001aaaaa824 */ /* 0x000fe200078e0a07 */
[----:B------:R-:W-:Y:S01]  /*6cb0*/  ISETP.GT.U32.AND P5, PT, R7, R172, PT ;  /* 0x000000ac0700720c */ /* 0x000fe20003fa4070 */
[----:B------:R-:W-:-:S02]  /*6cc0*/  VIADD R10, R8, 0x110 ;  /* 0x00000110080a7836 */ /* 0x000fc40000000000 */
[----:B------:R-:W-:Y:S01]  /*6cd0*/  @!P1 IMAD.MOV R166, RZ, RZ, -R166 ;  /* 0x000000ffffa69224 */ /* 0x000fe200078e0aa6 */
[----:B------:R-:W-:Y:S01]  /*6ce0*/  ISETP.GE.AND P1, PT, R4, RZ, PT ;  /* 0x000000ff0400720c */ /* 0x000fe20003f26270 */
[----:B------:R-:W-:Y:S01]  /*6cf0*/  IMAD.HI.U32 R4, R9, R176, RZ ;  /* 0x000000b009047227 */ /* 0x000fe200078e00ff */
[----:B------:R-:W-:Y:S02]  /*6d00*/  ISETP.GT.U32.AND P2, PT, R7, R170, PT ;  /* 0x000000aa0700720c */ /* 0x000fe40003f44070 */
[----:B------:R-:W-:Y:S01]  /*6d10*/  IABS R178, R10 ;  /* 0x0000000a00b27213 */ /* 0x000fe20000000000 */
[----:B------:R-:W-:Y:S02]  /*6d20*/  IMAD.MOV R4, RZ, RZ, -R4 ;  /* 0x000000ffff047224 */ /* 0x000fe400078e0a04 */
[----:B------:R-:W-:Y:S01]  /*6d30*/  @!P6 IMAD.MOV R162, RZ, RZ, -R162 ;  /* 0x000000ffffa2e224 */ /* 0x000fe200078e0aa2 */
[----:B------:R-:W-:Y:S01]  /*6d40*/  ISETP.GE.AND P6, PT, R11, RZ, PT ;  /* 0x000000ff0b00720c */ /* 0x000fe20003fc6270 */
[----:B------:R-:W-:Y:S01]  /*6d50*/  @!P3 IMAD.MOV R168, RZ, RZ, -R168 ;  /* 0x000000ffffa8b224 */ /* 0x000fe200078e0aa8 */
[----:B------:R-:W-:Y:S01]  /*6d60*/  ISETP.GE.AND P3, PT, R10, RZ, PT ;  /* 0x000000ff0a00720c */ /* 0x000fe20003f66270 */
[----:B------:R-:W-:-:S04]  /*6d70*/  IMAD.HI.U32 R10, R9, R178, RZ ;  /* 0x000000b2090a7227 */ /* 0x000fc800078e00ff */
[C---:B------:R-:W-:Y:S02]  /*6d80*/  IMAD R176, R7.reuse, R4, R176 ;  /* 0x0000000407b07224 */ /* 0x040fe400078e02b0 */
[----:B------:R-:W-:Y:S02]  /*6d90*/  IMAD.MOV R10, RZ, RZ, -R10 ;  /* 0x000000ffff0a7224 */ /* 0x000fe400078e0a0a */
[--C-:B------:R-:W-:Y:S01]  /*6da0*/  @!P5 IMAD.IADD R172, R172, 0x1, -R7.reuse ;  /* 0x00000001acacd824 */ /* 0x100fe200078e0a07 */
[C---:B------:R-:W-:Y:S01]  /*6db0*/  ISETP.GT.U32.AND P5, PT, R7.reuse, R176, PT ;  /* 0x000000b00700720c */ /* 0x040fe20003fa4070 */
[----:B------:R-:W-:Y:S01]  /*6dc0*/  @!P2 IMAD.IADD R170, R170, 0x1, -R7 ;  /* 0x00000001aaaaa824 */ /* 0x000fe200078e0a07 */
[C---:B------:R-:W-:Y:S01]  /*6dd0*/  ISETP.GT.U32.AND P2, PT, R7.reuse, R174, PT ;  /* 0x000000ae0700720c */ /* 0x040fe20003f44070 */
[----:B------:R-:W-:Y:S02]  /*6de0*/  IMAD R178, R7, R10, R178 ;  /* 0x0000000a07b27224 */ /* 0x000fe400078e02b2 */
[----:B------:R-:W-:-:S02]  /*6df0*/  @!P6 IMAD.MOV R170, RZ, RZ, -R170 ;  /* 0x000000ffffaae224 */ /* 0x000fc400078e0aaa */
[C---:B------:R-:W-:Y:S01]  /*6e00*/  VIADD R11, R8.reuse, 0x10c ;  /* 0x0000010c080b7836 */ /* 0x040fe20000000000 */
[----:B------:R-:W-:Y:S01]  /*6e10*/  ISETP.GT.U32.AND P6, PT, R7, R178, PT ;  /* 0x000000b20700720c */ /* 0x000fe20003fc4070 */
[C---:B------:R-:W-:Y:S02]  /*6e20*/  VIADD R12, R8.reuse, 0x108 ;  /* 0x00000108080c7836 */ /* 0x040fe40000000000 */
[----:B------:R-:W-:Y:S01]  /*6e30*/  VIADD R13, R8, 0x104 ;  /* 0x00000104080d7836 */ /* 0x000fe20000000000 */
[----:B------:R-:W-:Y:S01]  /*6e40*/  IABS R180, R11 ;  /* 0x0000000b00b47213 */ /* 0x000fe20000000000 */
[--C-:B------:R-:W-:Y:S01]  /*6e50*/  @!P5 IMAD.IADD R176, R176, 0x1, -R7.reuse ;  /* 0x00000001b0b0d824 */ /* 0x100fe200078e0a07 */
[----:B------:R-:W-:Y:S01]  /*6e60*/  IABS R182, R12 ;  /* 0x0000000c00b67213 */ /* 0x000fe20000000000 */
[----:B------:R-:W-:Y:S01]  /*6e70*/  @!P2 IMAD.IADD R174, R174, 0x1, -R7 ;  /* 0x00000001aeaea824 */ /* 0x000fe200078e0a07 */
[----:B------:R-:W-:Y:S01]  /*6e80*/  IABS R184, R13 ;  /* 0x0000000d00b87213 */ /* 0x000fe20000000000 */
[----:B------:R-:W-:Y:S01]  /*6e90*/  IMAD.HI.U32 R4, R9, R180, RZ ;  /* 0x000000b409047227 */ /* 0x000fe200078e00ff */
[----:B------:R-:W-:-:S02]  /*6ea0*/  ISETP.GT.U32.AND P5, PT, R7, R176, PT ;  /* 0x000000b00700720c */ /* 0x000fc40003fa4070 */
[----:B------:R-:W-:Y:S01]  /*6eb0*/  ISETP.GT.U32.AND P2, PT, R7, R174, PT ;  /* 0x000000ae0700720c */ /* 0x000fe20003f44070 */
[----:B------:R-:W-:Y:S02]  /*6ec0*/  @!P6 IMAD.IADD R178, R178, 0x1, -R7 ;  /* 0x00000001b2b2e824 */ /* 0x000fe400078e0a07 */
[----:B------:R-:W-:Y:S02]  /*6ed0*/  IMAD.MOV R4, RZ, RZ, -R4 ;  /* 0x000000ffff047224 */ /* 0x000fe400078e0a04 */
[----:B------:R-:W-:Y:S01]  /*6ee0*/  IMAD.HI.U32 R10, R9, R182, RZ ;  /* 0x000000b6090a7227 */ /* 0x000fe200078e00ff */
[----:B------:R-:W-:-:S03]  /*6ef0*/  ISETP.GT.U32.AND P6, PT, R7, R178, PT ;  /* 0x000000b20700720c */ /* 0x000fc60003fc4070 */
[C---:B------:R-:W-:Y:S02]  /*6f00*/  IMAD R180, R7.reuse, R4, R180 ;  /* 0x0000000407b47224 */ /* 0x040fe400078e02b4 */
[----:B------:R-:W-:Y:S02]  /*6f10*/  IMAD.MOV R10, RZ, RZ, -R10 ;  /* 0x000000ffff0a7224 */ /* 0x000fe400078e0a0a */
[----:B------:R-:W-:Y:S02]  /*6f20*/  VIADD R15, R8, 0x100 ;  /* 0x00000100080f7836 */ /* 0x000fe40000000000 */
[----:B------:R-:W-:Y:S01]  /*6f30*/  @!P5 IMAD.IADD R176, R176, 0x1, -R7 ;  /* 0x00000001b0b0d824 */ /* 0x000fe200078e0a07 */
[----:B------:R-:W-:Y:S01]  /*6f40*/  ISETP.GT.U32.AND P5, PT, R7, R180, PT ;  /* 0x000000b40700720c */ /* 0x000fe20003fa4070 */
[----:B------:R-:W-:Y:S01]  /*6f50*/  IMAD.HI.U32 R4, R9, R184, RZ ;  /* 0x000000b809047227 */ /* 0x000fe200078e00ff */
[----:B------:R-:W-:-:S03]  /*6f60*/  IABS R186, R15 ;  /* 0x0000000f00ba7213 */ /* 0x000fc60000000000 */
[----:B------:R-:W-:Y:S01]  /*6f70*/  @!P0 IMAD.MOV R172, RZ, RZ, -R172 ;  /* 0x000000ffffac8224 */ /* 0x000fe200078e0aac */
[----:B------:R-:W-:Y:S01]  /*6f80*/  ISETP.GE.AND P0, PT, R11, RZ, PT ;  /* 0x000000ff0b00720c */ /* 0x000fe20003f06270 */
[C---:B------:R-:W-:Y:S02]  /*6f90*/  IMAD R182, R7.reuse, R10, R182 ;  /* 0x0000000a07b67224 */ /* 0x040fe400078e02b6 */
[----:B------:R-:W-:Y:S02]  /*6fa0*/  IMAD.MOV R11, RZ, RZ, -R4 ;  /* 0x000000ffff0b7224 */ /* 0x000fe400078e0a04 */
[----:B------:R-:W-:Y:S01]  /*6fb0*/  @!P6 IMAD.IADD R178, R178, 0x1, -R7 ;  /* 0x00000001b2b2e824 */ /* 0x000fe200078e0a07 */
[----:B------:R-:W-:Y:S01]  /*6fc0*/  ISETP.GT.U32.AND P6, PT, R7, R182, PT ;  /* 0x000000b60700720c */ /* 0x000fe20003fc4070 */
[----:B------:R-:W-:-:S04]  /*6fd0*/  IMAD.HI.U32 R4, R9, R186, RZ ;  /* 0x000000ba09047227 */ /* 0x000fc800078e00ff */
[C---:B------:R-:W-:Y:S02]  /*6fe0*/  IMAD R184, R7.reuse, R11, R184 ;  /* 0x0000000b07b87224 */ /* 0x040fe400078e02b8 */
[--C-:B------:R-:W-:Y:S01]  /*6ff0*/  @!P2 IMAD.IADD R174, R174, 0x1, -R7.reuse ;  /* 0x00000001aeaea824 */ /* 0x100fe200078e0a07 */
[----:B------:R-:W-:Y:S01]  /*7000*/  ISETP.GE.AND P2, PT, R12, RZ, PT ;  /* 0x000000ff0c00720c */ /* 0x000fe20003f46270 */
[----:B------:R-:W-:Y:S02]  /*7010*/  VIADD R16, R8, 0xfc ;  /* 0x000000fc08107836 */ /* 0x000fe40000000000 */
[----:B------:R-:W-:Y:S02]  /*7020*/  IMAD.MOV R12, RZ, RZ, -R4 ;  /* 0x000000ffff0c7224 */ /* 0x000fe400078e0a04 */
[--C-:B------:R-:W-:Y:S01]  /*7030*/  @!P5 IMAD.IADD R180, R180, 0x1, -R7.reuse ;  /* 0x00000001b4b4d824 */ /* 0x100fe200078e0a07 */
[C---:B------:R-:W-:Y:S01]  /*7040*/  ISETP.GT.U32.AND P5, PT, R7.reuse, R184, PT ;  /* 0x000000b80700720c */ /* 0x040fe20003fa4070 */
[----:B------:R-:W-:Y:S01]  /*7050*/  IMAD R186, R7, R12, R186 ;  /* 0x0000000c07ba7224 */ /* 0x000fe200078e02ba */
[----:B------:R-:W-:Y:S01]  /*7060*/  IABS R188, R16 ;  /* 0x0000001000bc7213 */ /* 0x000fe20000000000 */
[----:B------:R-:W-:-:S02]  /*7070*/  @!P6 IMAD.IADD R182, R182, 0x1, -R7 ;  /* 0x00000001b6b6e824 */ /* 0x000fc400078e0a07 */
[C---:B------:R-:W-:Y:S01]  /*7080*/  VIADD R17, R8.reuse, 0xf8 ;  /* 0x000000f808117836 */ /* 0x040fe20000000000 */
[----:B------:R-:W-:Y:S01]  /*7090*/  ISETP.GT.U32.AND P6, PT, R7, R186, PT ;  /* 0x000000ba0700720c */ /* 0x000fe20003fc4070 */
[----:B------:R-:W-:Y:S02]  /*70a0*/  VIADD R18, R8, 0xf4 ;  /* 0x000000f408127836 */ /* 0x000fe40000000000 */
[----:B------:R-:W-:Y:S01]  /*70b0*/  IMAD.HI.U32 R10, R9, R188, RZ ;  /* 0x000000bc090a7227 */ /* 0x000fe200078e00ff */
[----:B------:R-:W-:Y:S02]  /*70c0*/  IABS R190, R17 ;  /* 0x0000001100be7213 */ /* 0x000fe40000000000 */
[----:B------:R-:W-:Y:S01]  /*70d0*/  IABS R192, R18 ;  /* 0x0000001200c07213 */ /* 0x000fe20000000000 */
[----:B------:R-:W-:Y:S02]  /*70e0*/  IMAD.MOV R10, RZ, RZ, -R10 ;  /* 0x000000ffff0a7224 */ /* 0x000fe400078e0a0a */
[----:B------:R-:W-:Y:S01]  /*70f0*/  @!P5 IMAD.IADD R184, R184, 0x1, -R7 ;  /* 0x00000001b8b8d824 */ /* 0x000fe200078e0a07 */
[C---:B------:R-:W-:Y:S01]  /*7100*/  ISETP.GT.U32.AND P5, PT, R7.reuse, R182, PT ;  /* 0x000000b60700720c */ /* 0x040fe20003fa4070 */
[----:B------:R-:W-:-:S02]  /*7110*/  IMAD R188, R7, R10, R188 ;  /* 0x0000000a07bc7224 */ /* 0x000fc400078e02bc */
[----:B------:R-:W-:Y:S01]  /*7120*/  @!P1 IMAD.MOV R176, RZ, RZ, -R176 ;  /* 0x000000ffffb09224 */ /* 0x000fe200078e0ab0 */
[----:B------:R-:W-:Y:S01]  /*7130*/  ISETP.GT.U32.AND P1, PT, R7, R184, PT ;  /* 0x000000b80700720c */ /* 0x000fe20003f24070 */
[----:B------:R-:W-:-:S04]  /*7140*/  IMAD.HI.U32 R11, R9, R190, RZ ;  /* 0x000000be090b7227 */ /* 0x000fc800078e00ff */
[----:B------:R-:W-:-:S04]  /*7150*/  IMAD.HI.U32 R4, R9, R192, RZ ;  /* 0x000000c009047227 */ /* 0x000fc800078e00ff */
[----:B------:R-:W-:Y:S01]  /*7160*/  @!P4 IMAD.MOV R174, RZ, RZ, -R174 ;  /* 0x000000ffffaec224 */ /* 0x000fe200078e0aae */
[C---:B------:R-:W-:Y:S01]  /*7170*/  ISETP.GT.U32.AND P4, PT, R7.reuse, R180, PT ;  /* 0x000000b40700720c */ /* 0x040fe20003f84070 */
[----:B------:R-:W-:Y:S02]  /*7180*/  @!P6 IMAD.IADD R186, R186, 0x1, -R7 ;  /* 0x00000001babae824 */ /* 0x000fe400078e0a07 */
[----:B------:R-:W-:Y:S01]  /*7190*/  @!P3 IMAD.MOV R178, RZ, RZ, -R178 ;  /* 0x000000ffffb2b224 */ /* 0x000fe200078e0ab2 */
[C---:B------:R-:W-:Y:S01]  /*71a0*/  ISETP.GT.U32.AND P3, PT, R7.reuse, R188, PT ;  /* 0x000000bc0700720c */ /* 0x040fe20003f64070 */
[----:B------:R-:W-:Y:S01]  /*71b0*/  IMAD.MOV R11, RZ, RZ, -R11 ;  /* 0x000000ffff0b7224 */ /* 0x000fe200078e0a0b */
[C---:B------:R-:W-:Y:S01]  /*71c0*/  ISETP.GT.U32.AND P6, PT, R7.reuse, R186, PT ;  /* 0x000000ba0700720c */ /* 0x040fe20003fc4070 */
[----:B------:R-:W-:Y:S02]  /*71d0*/  IMAD.MOV R4, RZ, RZ, -R4 ;  /* 0x000000ffff047224 */ /* 0x000fe400078e0a04 */
[----:B------:R-:W-:-:S02]  /*71e0*/  IMAD R190, R7, R11, R190 ;  /* 0x0000000b07be7224 */ /* 0x000fc400078e02be */
[C---:B------:R-:W-:Y:S02]  /*71f0*/  VIADD R12, R8.reuse, 0xec ;  /* 0x000000ec080c7836 */ /* 0x040fe40000000000 */
[----:B------:R-:W-:Y:S02]  /*7200*/  VIADD R11, R8, 0xf0 ;  /* 0x000000f0080b7836 */ /* 0x000fe40000000000 */
[C---:B------:R-:W-:Y:S01]  /*7210*/  IMAD R192, R7.reuse, R4, R192 ;  /* 0x0000000407c07224 */ /* 0x040fe200078e02c0 */
[----:B------:R-:W-:Y:S01]  /*7220*/  IABS R196, R12 ;  /* 0x0000000c00c47213 */ /* 0x000fe20000000000 */
[--C-:B------:R-:W-:Y:S01]  /*7230*/  @!P1 IMAD.IADD R184, R184, 0x1, -R7.reuse ;  /* 0x00000001b8b89824 */ /* 0x100fe200078e0a07 */
[----:B------:R-:W-:Y:S01]  /*7240*/  IABS R194, R11 ;  /* 0x0000000b00c27213 */ /* 0x000fe20000000000 */
[--C-:B------:R-:W-:Y:S01]  /*7250*/  @!P4 IMAD.IADD R180, R180, 0x1, -R7.reuse ;  /* 0x00000001b4b4c824 */ /* 0x100fe200078e0a07 */
[----:B------:R-:W-:Y:S01]  /*7260*/  ISETP.GT.U32.AND P1, PT, R7, R192, PT ;  /* 0x000000c00700720c */ /* 0x000fe20003f24070 */
[--C-:B------:R-:W-:Y:S01]  /*7270*/  @!P5 IMAD.IADD R182, R182, 0x1, -R7.reuse ;  /* 0x00000001b6b6d824 */ /* 0x100fe200078e0a07 */
[----:B------:R-:W-:Y:S01]  /*7280*/  ISETP.GE.AND P5, PT, R13, RZ, PT ;  /* 0x000000ff0d00720c */ /* 0x000fe20003fa6270 */
[----:B------:R-:W-:Y:S01]  /*7290*/  @!P3 IMAD.IADD R188, R188, 0x1, -R7 ;  /* 0x00000001bcbcb824 */ /* 0x000fe200078e0a07 */
[----:B------:R-:W-:Y:S01]  /*72a0*/  ISETP.GT.U32.AND P4, PT, R7, R190, PT ;  /* 0x000000be0700720c */ /* 0x000fe20003f84070 */
[----:B------:R-:W-:Y:S01]  /*72b0*/  IMAD.HI.U32 R10, R9, R196, RZ ;  /* 0x000000c4090a7227 */ /* 0x000fe200078e00ff */
[----:B------:R-:W-:-:S03]  /*72c0*/  ISETP.GE.AND P3, PT, R16, RZ, PT ;  /* 0x000000ff1000720c */ /* 0x000fc60003f66270 */
[----:B------:R-:W-:-:S04]  /*72d0*/  IMAD.HI.U32 R4, R9, R194, RZ ;  /* 0x000000c209047227 */ /* 0x000fc800078e00ff */
[----:B------:R-:W-:Y:S01]  /*72e0*/  @!P6 IMAD.IADD R186, R186, 0x1, -R7 ;  /* 0x00000001babae824 */ /* 0x000fe200078e0a07 */
[----:B------:R-:W-:Y:S01]  /*72f0*/  ISETP.GE.AND P6, PT, R15, RZ, PT ;  /* 0x000000ff0f00720c */ /* 0x000fe20003fc6270 */
[----:B------:R-:W-:Y:S01]  /*7300*/  @!P0 IMAD.MOV R180, RZ, RZ, -R180 ;  /* 0x000000ffffb48224 */ /* 0x000fe200078e0ab4 */
[C---:B------:R-:W-:Y:S01]  /*7310*/  ISETP.GT.U32.AND P0, PT, R7.reuse, R188, PT ;  /* 0x000000bc0700720c */ /* 0x040fe20003f04070 */
[----:B------:R-:W-:Y:S02]  /*7320*/  IMAD.MOV R10, RZ, RZ, -R10 ;  /* 0x000000ffff0a7224 */ /* 0x000fe400078e0a0a */
[----:B------:R-:W-:Y:S02]  /*7330*/  IMAD.MOV R4, RZ, RZ, -R4 ;  /* 0x000000ffff047224 */ /* 0x000fe400078e0a04 */
[C---:B------:R-:W-:Y:S02]  /*7340*/  IMAD R196, R7.reuse, R10, R196 ;  /* 0x0000000a07c47224 */ /* 0x040fe400078e02c4 */
[----:B------:R-:W-:-:S02]  /*7350*/  IMAD R194, R7, R4, R194 ;  /* 0x0000000407c27224 */ /* 0x000fc400078e02c2 */
[----:B------:R-:W-:Y:S02]  /*7360*/  VIADD R10, R8, 0xe8 ;  /* 0x000000e8080a7836 */ /* 0x000fe40000000000 */
[--C-:B------:R-:W-:Y:S02]  /*7370*/  @!P1 IMAD.IADD R192, R192, 0x1, -R7.reuse ;  /* 0x00000001c0c09824 */ /* 0x100fe400078e0a07 */
[----:B------:R-:W-:Y:S01]  /*7380*/  @!P5 IMAD.MOV R184, RZ, RZ, -R184 ;  /* 0x000000ffffb8d224 */ /* 0x000fe200078e0ab8 */
[C---:B------:R-:W-:Y:S01]  /*7390*/  ISETP.GT.U32.AND P5, PT, R7.reuse, R194, PT ;  /* 0x000000c20700720c */ /* 0x040fe20003fa4070 */
[--C-:B------:R-:W-:Y:S01]  /*73a0*/  @!P4 IMAD.IADD R190, R190, 0x1, -R7.reuse ;  /* 0x00000001bebec824 */ /* 0x100fe200078e0a07 */
[C---:B------:R-:W-:Y:S01]  /*73b0*/  ISETP.GT.U32.AND P1, PT, R7.reuse, R192, PT ;  /* 0x000000c00700720c */ /* 0x040fe20003f24070 */
[----:B------:R-:W-:Y:S01]  /*73c0*/  @!P6 IMAD.MOV R186, RZ, RZ, -R186 ;  /* 0x000000ffffbae224 */ /* 0x000fe200078e0aba */
[----:B------:R-:W-:Y:S01]  /*73d0*/  IABS R198, R10 ;  /* 0x0000000a00c67213 */ /* 0x000fe20000000000 */
[----:B------:R-:W-:Y:S01]  /*73e0*/  @!P0 IMAD.IADD R188, R188, 0x1, -R7 ;  /* 0x00000001bcbc8824 */ /* 0x000fe200078e0a07 */
[----:B------:R-:W-:Y:S01]  /*73f0*/  ISETP.GE.AND P6, PT, R18, RZ, PT ;  /* 0x000000ff1200720c */ /* 0x000fe20003fc6270 */
[----:B------:R-:W-:Y:S01]  /*7400*/  @!P2 IMAD.MOV R182, RZ, RZ, -R182 ;  /* 0x000000ffffb6a224 */ /* 0x000fe200078e0ab6 */
[----:B------:R-:W-:Y:S01]  /*7410*/  ISETP.GT.U32.AND P0, PT, R7, R196, PT ;  /* 0x000000c40700720c */ /* 0x000fe20003f04070 */
[----:B------:R-:W-:Y:S01]  /*7420*/  IMAD.HI.U32 R4, R9, R198, RZ ;  /* 0x000000c609047227 */ /* 0x000fe200078e00ff */
[----:B------:R-:W-:-:S02]  /*7430*/  ISETP.GT.U32.AND P2, PT, R7, R190, PT ;  /* 0x000000be0700720c */ /* 0x000fc40003f44070 */
[----:B------:R-:W-:Y:S01]  /*7440*/  ISETP.GE.AND P4, PT, R17, RZ, PT ;  /* 0x000000ff1100720c */ /* 0x000fe20003f86270 */
[----:B------:R-:W-:Y:S02]  /*7450*/  IMAD.MOV R4, RZ, RZ, -R4 ;  /* 0x000000ffff047224 */ /* 0x000fe400078e0a04 */
[--C-:B------:R-:W-:Y:S01]  /*7460*/  @!P1 IMAD.IADD R192, R192, 0x1, -R7.reuse ;  /* 0x00000001c0c09824 */ /* 0x100fe200078e0a07 */
[----:B------:R-:W-:Y:S01]  /*7470*/  ISETP.GE.AND P1, PT, R12, RZ, PT ;  /* 0x000000ff0c00720c */ /* 0x000fe20003f26270 */
[--C-:B------:R-:W-:Y:S01]  /*7480*/  @!P5 IMAD.IADD R194, R194, 0x1, -R7.reuse ;  /* 0x00000001c2c2d824 */ /* 0x100fe200078e0a07 */
[----:B------:R-:W-:Y:S01]  /*7490*/  ISETP.GE.AND P5, PT, R10, RZ, PT ;  /* 0x000000ff0a00720c */ /* 0x000fe20003fa6270 */
[C---:B------:R-:W-:Y:S02]  /*74a0*/  IMAD R198, R7.reuse, R4, R198 ;  /* 0x0000000407c67224 */ /* 0x040fe400078e02c6 */
[----:B------:R-:W-:Y:S01]  /*74b0*/  @!P0 IMAD.IADD R196, R196, 0x1, -R7 ;  /* 0x00000001c4c48824 */ /* 0x000fe200078e0a07 */
[C---:B------:R-:W-:Y:S01]  /*74c0*/  ISETP.GT.U32.AND P0, PT, R7.reuse, R194, PT ;  /* 0x000000c20700720c */ /* 0x040fe20003f04070 */
[----:B------:R-:W-:Y:S01]  /*74d0*/  @!P6 IMAD.MOV R192, RZ, RZ, -R192 ;  /* 0x000000ffffc0e224 */ /* 0x000fe200078e0ac0 */
[----:B------:R-:W-:Y:S01]  /*74e0*/  ISETP.GT.U32.AND P6, PT, R7, R198, PT ;  /* 0x000000c60700720c */ /* 0x000fe20003fc4070 */
[----:B------:R-:W-:-:S02]  /*74f0*/  VIADD R13, R8, 0xe4 ;  /* 0x000000e4080d7836 */ /* 0x000fc40000000000 */
[----:B------:R-:W-:Y:S01]  /*7500*/  @!P2 IMAD.IADD R190, R190, 0x1, -R7 ;  /* 0x00000001bebea824 */ /* 0x000fe200078e0a07 */
[----:B------:R-:W-:Y:S01]  /*7510*/  ISETP.GE.AND P2, PT, R11, RZ, PT ;  /* 0x000000ff0b00720c */ /* 0x000fe20003f46270 */
[C---:B------:R-:W-:Y:S01]  /*7520*/  VIADD R4, R8.reuse, 0xe0 ;  /* 0x000000e008047836 */ /* 0x040fe20000000000 */
[----:B------:R-:W-:Y:S01]  /*7530*/  IABS R200, R13 ;  /* 0x0000000d00c87213 */ /* 0x000fe20000000000 */
[----:B------:R-:W-:Y:S01]  /*7540*/  @!P4 IMAD.MOV R190, RZ, RZ, -R190 ;  /* 0x000000ffffbec224 */ /* 0x000fe200078e0abe */
[----:B------:R-:W-:Y:S01]  /*7550*/  ISETP.GT.U32.AND P4, PT, R7, R196, PT ;  /* 0x000000c40700720c */ /* 0x000fe20003f84070 */
[----:B------:R-:W-:Y:S01]  /*7560*/  VIADD R12, R8, 0xd8 ;  /* 0x000000d8080c7836 */ /* 0x000fe20000000000 */
[----:B------:R-:W-:Y:S01]  /*7570*/  IABS R202, R4 ;  /* 0x0000000400ca7213 */ /* 0x000fe20000000000 */
[----:B------:R-:W-:-:S03]  /*7580*/  IMAD.HI.U32 R10, R9, R200, RZ ;  /* 0x000000c8090a7227 */ /* 0x000fc600078e00ff */
[----:B------:R-:W-:Y:S01]  /*7590*/  IABS R206, R12 ;  /* 0x0000000c00ce7213 */ /* 0x000fe20000000000 */
[--C-:B------:R-:W-:Y:S01]  /*75a0*/  @!P0 IMAD.IADD R194, R194, 0x1, -R7.reuse ;  /* 0x00000001c2c28824 */ /* 0x100fe200078e0a07 */
[----:B------:R-:W-:Y:S01]  /*75b0*/  ISETP.GE.AND P0, PT, R4, RZ, PT ;  /* 0x000000ff0400720c */ /* 0x000fe20003f06270 */
[----:B------:R-:W-:Y:S02]  /*75c0*/  @!P6 IMAD.IADD R198, R198, 0x1, -R7 ;  /* 0x00000001c6c6e824 */ /* 0x000fe400078e0a07 */
[----:B------:R-:W-:Y:S02]  /*75d0*/  IMAD.MOV R10, RZ, RZ, -R10 ;  /* 0x000000ffff0a7224 */ /* 0x000fe400078e0a0a */
[----:B------:R-:W-:Y:S01]  /*75e0*/  @!P2 IMAD.MOV R194, RZ, RZ, -R194 ;  /* 0x000000ffffc2a224 */ /* 0x000fe200078e0ac2 */
[----:B------:R-:W-:Y:S01]  /*75f0*/  ISETP.GT.U32.AND P2, PT, R7, R198, PT ;  /* 0x000000c60700720c */ /* 0x000fe20003f44070 */
[----:B------:R-:W-:-:S04]  /*7600*/  IMAD.HI.U32 R4, R9, R202, RZ ;  /* 0x000000ca09047227 */ /* 0x000fc800078e00ff */
[C---:B------:R-:W-:Y:S02]  /*7610*/  IMAD R200, R7.reuse, R10, R200 ;  /* 0x0000000a07c87224 */ /* 0x040fe400078e02c8 */
[----:B------:R-:W-:Y:S02]  /*7620*/  VIADD R10, R8, 0xdc ;  /* 0x000000dc080a7836 */ /* 0x000fe40000000000 */
[----:B------:R-:W-:Y:S02]  /*7630*/  IMAD.MOV R4, RZ, RZ, -R4 ;  /* 0x000000ffff047224 */ /* 0x000fe400078e0a04 */
[--C-:B------:R-:W-:Y:S01]  /*7640*/  @!P4 IMAD.IADD R196, R196, 0x1, -R7.reuse ;  /* 0x00000001c4c4c824 */ /* 0x100fe200078e0a07 */
[----:B------:R-:W-:Y:S01]  /*7650*/  IABS R204, R10 ;  /* 0x0000000a00cc7213 */ /* 0x000fe20000000000 */
[C---:B------:R-:W-:Y:S01]  /*7660*/  IMAD R202, R7.reuse, R4, R202 ;  /* 0x0000000407ca7224 */ /* 0x040fe200078e02ca */
[----:B------:R-:W-:Y:S01]  /*7670*/  ISETP.GE.AND P6, PT, R10, RZ, PT ;  /* 0x000000ff0a00720c */ /* 0x000fe20003fc6270 */
[----:B------:R-:W-:Y:S01]  /*7680*/  @!P2 IMAD.IADD R198, R198, 0x1, -R7 ;  /* 0x00000001c6c6a824 */ /* 0x000fe200078e0a07 */
[----:B------:R-:W-:Y:S01]  /*7690*/  ISETP.GT.U32.AND P4, PT, R7, R200, PT ;  /* 0x000000c80700720c */ /* 0x000fe20003f84070 */
[----:B------:R-:W-:Y:S01]  /*76a0*/  IMAD.HI.U32 R10, R9, R204, RZ ;  /* 0x000000cc090a7227 */ /* 0x000fe200078e00ff */
[----:B------:R-:W-:-:S03]  /*76b0*/  ISETP.GT.U32.AND P2, PT, R7, R202, PT ;  /* 0x000000ca0700720c */ /* 0x000fc60003f44070 */
[----:B------:R-:W-:Y:S02]  /*76c0*/  IMAD.MOV R10, RZ, RZ, -R10 ;  /* 0x000000ffff0a7224 */ /* 0x000fe400078e0a0a */
[----:B------:R-:W-:-:S04]  /*76d0*/  IMAD.HI.U32 R11, R9, R206, RZ ;  /* 0x000000ce090b7227 */ /* 0x000fc800078e00ff */
[C---:B------:R-:W-:Y:S02]  /*76e0*/  IMAD R204, R7.reuse, R10, R204 ;  /* 0x0000000a07cc7224 */ /* 0x040fe400078e02cc */
[----:B------:R-:W-:Y:S02]  /*76f0*/  IMAD.MOV R11, RZ, RZ, -R11 ;  /* 0x000000ffff0b7224 */ /* 0x000fe400078e0a0b */
[----:B------:R-:W-:Y:S02]  /*7700*/  VIADD R10, R8, 0xd4 ;  /* 0x000000d4080a7836 */ /* 0x000fe40000000000 */
[--C-:B------:R-:W-:Y:S02]  /*7710*/  @!P4 IMAD.IADD R200, R200, 0x1, -R7.reuse ;  /* 0x00000001c8c8c824 */ /* 0x100fe400078e0a07 */
[C---:B------:R-:W-:Y:S01]  /*7720*/  IMAD R206, R7.reuse, R11, R206 ;  /* 0x0000000b07ce7224 */ /* 0x040fe200078e02ce */
[----:B------:R-:W-:Y:S01]  /*7730*/  IABS R208, R10 ;  /* 0x0000000a00d07213 */ /* 0x000fe20000000000 */
[----:B------:R-:W-:Y:S01]  /*7740*/  @!P2 IMAD.IADD R202, R202, 0x1, -R7 ;  /* 0x00000001cacaa824 */ /* 0x000fe200078e0a07 */
[C---:B------:R-:W-:Y:S01]  /*7750*/  ISETP.GT.U32.AND P4, PT, R7.reuse, R200, PT ;  /* 0x000000c80700720c */ /* 0x040fe20003f84070 */
[----:B------:R-:W-:Y:S01]  /*7760*/  @!P5 IMAD.MOV R198, RZ, RZ, -R198 ;  /* 0x000000ffffc6d224 */ /* 0x000fe200078e0ac6 */
[----:B------:R-:W-:Y:S01]  /*7770*/  ISETP.GT.U32.AND P2, PT, R7, R206, PT ;  /* 0x000000ce0700720c */ /* 0x000fe20003f44070 */
[----:B------:R-:W-:Y:S01]  /*7780*/  IMAD.HI.U32 R4, R9, R208, RZ ;  /* 0x000000d009047227 */ /* 0x000fe200078e00ff */
[----:B------:R-:W-:-:S03]  /*7790*/  ISETP.GT.U32.AND P5, PT, R7, R202, PT ;  /* 0x000000ca0700720c */ /* 0x000fc60003fa4070 */
[----:B------:R-:W-:Y:S01]  /*77a0*/  @!P3 IMAD.MOV R188, RZ, RZ, -R188 ;  /* 0x000000ffffbcb224 */ /* 0x000fe200078e0abc */
[----:B------:R-:W-:Y:S01]  /*77b0*/  ISETP.GE.AND P3, PT, R13, RZ, PT ;  /* 0x000000ff0d00720c */ /* 0x000fe20003f66270 */
[----:B------:R-:W-:Y:S02]  /*77c0*/  IMAD.MOV R4, RZ, RZ, -R4 ;  /* 0x000000ffff047224 */ /* 0x000fe400078e0a04 */
[----:B------:R-:W-:Y:S02]  /*77d0*/  VIADD R13, R8, 0xcc ;  /* 0x000000cc080d7836 */ /* 0x000fe40000000000 */
[C---:B------:R-:W-:Y:S02]  /*77e0*/  IMAD R208, R7.reuse, R4, R208 ;  /* 0x0000000407d07224 */ /* 0x040fe400078e02d0 */
[--C-:B------:R-:W-:Y:S01]  /*77f0*/  @!P4 IMAD.IADD R200, R200, 0x1, -R7.reuse ;  /* 0x00000001c8c8c824 */ /* 0x100fe200078e0a07 */
[----:B------:R-:W-:Y:S01]  /*7800*/  IABS R212, R13 ;  /* 0x0000000d00d47213 */ /* 0x000fe20000000000 */
[--C-:B------:R-:W-:Y:S01]  /*7810*/  @!P5 IMAD.IADD R202, R202, 0x1, -R7.reuse ;  /* 0x00000001cacad824 */ /* 0x100fe200078e0a07 */
[C---:B------:R-:W-:Y:S01]  /*7820*/  ISETP.GT.U32.AND P5, PT, R7.reuse, R208, PT ;  /* 0x000000d00700720c */ /* 0x040fe20003fa4070 */
[----:B------:R-:W-:Y:S01]  /*7830*/  @!P2 IMAD.IADD R206, R206, 0x1, -R7 ;  /* 0x00000001cecea824 */ /* 0x000fe200078e0a07 */
[----:B------:R-:W-:Y:S01]  /*7840*/  ISETP.GT.U32.AND P4, PT, R7, R204, PT ;  /* 0x000000cc0700720c */ /* 0x000fe20003f84070 */
[----:B------:R-:W-:Y:S01]  /*7850*/  @!P3 IMAD.MOV R200, RZ, RZ, -R200 ;  /* 0x000000ffffc8b224 */ /* 0x000fe200078e0ac8 */
[----:B------:R-:W-:Y:S01]  /*7860*/  ISETP.GE.AND P3, PT, R10, RZ, PT ;  /* 0x000000ff0a00720c */ /* 0x000fe20003f66270 */
[----:B------:R-:W-:Y:S01]  /*7870*/  IMAD.HI.U32 R10, R9, R212, RZ ;  /* 0x000000d4090a7227 */ /* 0x000fe200078e00ff */
[----:B------:R-:W-:-:S03]  /*7880*/  ISETP.GT.U32.AND P2, PT, R7, R206, PT ;  /* 0x000000ce0700720c */ /* 0x000fc60003f44070 */
[----:B------:R-:W-:Y:S01]  /*7890*/  @!P1 IMAD.MOV R196, RZ, RZ, -R196 ;  /* 0x000000ffffc49224 */ /* 0x000fe200078e0ac4 */
[----:B------:R-:W-:Y:S01]  /*78a0*/  ISETP.GE.AND P1, PT, R12, RZ, PT ;  /* 0x000000ff0c00720c */ /* 0x000fe20003f26270 */
[C---:B------:R-:W-:Y:S02]  /*78b0*/  VIADD R15, R8.reuse, 0xc8 ;  /* 0x000000c8080f7836 */ /* 0x040fe40000000000 */
[----:B------:R-:W-:Y:S02]  /*78c0*/  VIADD R12, R8, 0xd0 ;  /* 0x000000d0080c7836 */ /* 0x000fe40000000000 */
[----:B------:R-:W-:Y:S01]  /*78d0*/  IMAD.MOV R10, RZ, RZ, -R10 ;  /* 0x000000ffff0a7224 */ /* 0x000fe200078e0a0a */
[----:B------:R-:W-:Y:S01]  /*78e0*/  IABS R214, R15 ;  /* 0x0000000f00d67213 */ /* 0x000fe20000000000 */
[----:B------:R-:W-:Y:S01]  /*78f0*/  @!P5 IMAD.IADD R208, R208, 0x1, -R7 ;  /* 0x00000001d0d0d824 */ /* 0x000fe200078e0a07 */
[----:B------:R-:W-:Y:S01]  /*7900*/  IABS R210, R12 ;  /* 0x0000000c00d27213 */ /* 0x000fe20000000000 */
[----:B------:R-:W-:-:S02]  /*7910*/  IMAD R212, R7, R10, R212 ;  /* 0x0000000a07d47224 */ /* 0x000fc400078e02d4 */
[----:B------:R-:W-:Y:S01]  /*7920*/  @!P2 IMAD.IADD R206, R206, 0x1, -R7 ;  /* 0x00000001cecea824 */ /* 0x000fe200078e0a07 */
[----:B------:R-:W-:Y:S01]  /*7930*/  ISETP.GT.U32.AND P5, PT, R7, R208, PT ;  /* 0x000000d00700720c */ /* 0x000fe20003fa4070 */
[----:B------:R-:W-:Y:S01]  /*7940*/  IMAD.HI.U32 R11, R9, R214, RZ ;  /* 0x000000d6090b7227 */ /* 0x000fe200078e00ff */
[----:B------:R-:W-:-:S03]  /*7950*/  ISETP.GT.U32.AND P2, PT, R7, R212, PT ;  /* 0x000000d40700720c */ /* 0x000fc60003f44070 */
[----:B------:R-:W-:Y:S02]  /*7960*/  VIADD R10, R8, 0xc4 ;  /* 0x000000c4080a7836 */ /* 0x000fe40000000000 */
[----:B------:R-:W-:-:S03]  /*7970*/  IMAD.HI.U32 R4, R9, R210, RZ ;  /* 0x000000d209047227 */ /* 0x000fc600078e00ff */
[----:B------:R-:W-:Y:S01]  /*7980*/  IABS R216, R10 ;  /* 0x0000000a00d87213 */ /* 0x000fe20000000000 */
[----:B------:R-:W-:Y:S02]  /*7990*/  IMAD.MOV R11, RZ, RZ, -R11 ;  /* 0x000000ffff0b7224 */ /* 0x000fe400078e0a0b */
[----:B------:R-:W-:Y:S02]  /*79a0*/  IMAD.MOV R4, RZ, RZ, -R4 ;  /* 0x000000ffff047224 */ /* 0x000fe400078e0a04 */
[----:B------:R-:W-:Y:S02]  /*79b0*/  @!P4 IMAD.IADD R204, R204, 0x1, -R7 ;  /* 0x00000001ccccc824 */ /* 0x000fe400078e0a07 */
[C---:B------:R-:W-:Y:S02]  /*79c0*/  IMAD R214, R7.reuse, R11, R214 ;  /* 0x0000000b07d67224 */ /* 0x040fe400078e02d6 */
[C---:B------:R-:W-:Y:S01]  /*79d0*/  IMAD R210, R7.reuse, R4, R210 ;  /* 0x0000000407d27224 */ /* 0x040fe200078e02d2 */
[----:B------:R-:W-:Y:S01]  /*79e0*/  ISETP.GT.U32.AND P4, PT, R7, R204, PT ;  /* 0x000000cc0700720c */ /* 0x000fe20003f84070 */
[----:B------:R-:W-:-:S02]  /*79f0*/  VIADD R11, R8, 0xc0 ;  /* 0x000000c0080b7836 */ /* 0x000fc40000000000 */
[----:B------:R-:W-:-:S03]  /*7a00*/  IMAD.HI.U32 R4, R9, R216, RZ ;  /* 0x000000d809047227 */ /* 0x000fc600078e00ff */
[----:B------:R-:W-:Y:S01]  /*7a10*/  IABS R218, R11 ;  /* 0x0000000b00da7213 */ /* 0x000fe20000000000 */
[--C-:B------:R-:W-:Y:S01]  /*7a20*/  @!P5 IMAD.IADD R208, R208, 0x1, -R7.reuse ;  /* 0x00000001d0d0d824 */ /* 0x100fe200078e0a07 */
[----:B------:R-:W-:Y:S01]  /*7a30*/  ISETP.GE.AND P5, PT, R15, RZ, PT ;  /* 0x000000ff0f00720c */ /* 0x000fe20003fa6270 */
[----:B------:R-:W-:Y:S02]  /*7a40*/  @!P2 IMAD.IADD R212, R212, 0x1, -R7 ;  /* 0x00000001d4d4a824 */ /* 0x000fe400078e0a07 */
[----:B------:R-:W-:Y:S02]  /*7a50*/  IMAD.MOV R4, RZ, RZ, -R4 ;  /* 0x000000ffff047224 */ /* 0x000fe400078e0a04 */
[----:B------:R-:W-:Y:S01]  /*7a60*/  @!P1 IMAD.MOV R206, RZ, RZ, -R206 ;  /* 0x000000ffffce9224 */ /* 0x000fe200078e0ace */
[C---:B------:R-:W-:Y:S01]  /*7a70*/  ISETP.GT.U32.AND P1, PT, R7.reuse, R214, PT ;  /* 0x000000d60700720c */ /* 0x040fe20003f24070 */
[----:B------:R-:W-:Y:S01]  /*7a80*/  @!P3 IMAD.MOV R208, RZ, RZ, -R208 ;  /* 0x000000ffffd0b224 */ /* 0x000fe200078e0ad0 */
[C---:B------:R-:W-:Y:S01]  /*7a90*/  ISETP.GT.U32.AND P3, PT, R7.reuse, R212, PT ;  /* 0x000000d40700720c */ /* 0x040fe20003f64070 */
[----:B------:R-:W-:-:S02]  /*7aa0*/  IMAD R216, R7, R4, R216 ;  /* 0x0000000407d87224 */ /* 0x000fc400078e02d8 */
[----:B------:R-:W-:-:S04]  /*7ab0*/  IMAD.HI.U32 R4, R9, R218, RZ ;  /* 0x000000da09047227 */ /* 0x000fc800078e00ff */
[----:B------:R-:W-:Y:S01]  /*7ac0*/  @!P0 IMAD.MOV R202, RZ, RZ, -R202 ;  /* 0x000000ffffca8224 */ /* 0x000fe200078e0aca */
[C---:B------:R-:W-:Y:S01]  /*7ad0*/  ISETP.GT.U32.AND P0, PT, R7.reuse, R210, PT ;  /* 0x000000d20700720c */ /* 0x040fe20003f04070 */
[----:B------:R-:W-:Y:S02]  /*7ae0*/  IMAD.MOV R4, RZ, RZ, -R4 ;  /* 0x000000ffff047224 */ /* 0x000fe400078e0a04 */
[--C-:B------:R-:W-:Y:S01]  /*7af0*/  @!P4 IMAD.IADD R204, R204, 0x1, -R7.reuse ;  /* 0x00000001ccccc824 */ /* 0x100fe200078e0a07 */
[----:B------:R-:W-:Y:S01]  /*7b00*/  ISETP.GE.AND P4, PT, R12, RZ, PT ;  /* 0x000000ff0c00720c */ /* 0x000fe20003f86270 */
[----:B------:R-:W-:Y:S02]  /*7b10*/  VIADD R12, R8, 0xbc ;  /* 0x000000bc080c7836 */ /* 0x000fe40000000000 */
[----:B------:R-:W-:Y:S02]  /*7b20*/  IMAD R218, R7, R4, R218 ;  /* 0x0000000407da7224 */ /* 0x000fe400078e02da */
[----:B------:R-:W-:Y:S01]  /*7b30*/  @!P6 IMAD.MOV R204, RZ, RZ, -R204 ;  /* 0x000000ffffcce224 */ /* 0x000fe200078e0acc */
[----:B------:R-:W-:Y:S01]  /*7b40*/  ISETP.GE.AND P6, PT, R13, RZ, PT ;  /* 0x000000ff0d00720c */ /* 0x000fe20003fc6270 */
[----:B------:R-:W-:Y:S01]  /*7b50*/  @!P1 IMAD.IADD R214, R214, 0x1, -R7 ;  /* 0x00000001d6d69824 */ /* 0x000fe200078e0a07 */
[----:B------:R-:W-:Y:S01]  /*7b60*/  IABS R220, R12 ;  /* 0x0000000c00dc7213 */ /* 0x000fe20000000000 */
[----:B------:R-:W-:-:S02]  /*7b70*/  VIADD R13, R8, 0xb8 ;  /* 0x000000b8080d7836 */ /* 0x000fc40000000000 */
[--C-:B------:R-:W-:Y:S01]  /*7b80*/  @!P3 IMAD.IADD R212, R212, 0x1, -R7.reuse ;  /* 0x00000001d4d4b824 */ /* 0x100fe200078e0a07 */
[C---:B------:R-:W-:Y:S01]  /*7b90*/  ISETP.GT.U32.AND P3, PT, R7.reuse, R218, PT ;  /* 0x000000da0700720c */ /* 0x040fe20003f64070 */
[----:B------:R-:W-:Y:S01]  /*7ba0*/  @!P0 IMAD.IADD R210, R210, 0x1, -R7 ;  /* 0x00000001d2d28824 */ /* 0x000fe200078e0a07 */
[----:B------:R-:W-:Y:S01]  /*7bb0*/  ISETP.GT.U32.AND P1, PT, R7, R214, PT ;  /* 0x000000d60700720c */ /* 0x000fe20003f24070 */
[----:B------:R-:W-:Y:S01]  /*7bc0*/  IMAD.HI.U32 R4, R9, R220, RZ ;  /* 0x000000dc09047227 */ /* 0x000fe200078e00ff */
[----:B------:R-:W-:Y:S02]  /*7bd0*/  IABS R222, R13 ;  /* 0x0000000d00de7213 */ /* 0x000fe40000000000 */
[----:B------:R-:W-:Y:S01]  /*7be0*/  ISETP.GT.U32.AND P2, PT, R7, R210, PT ;  /* 0x000000d20700720c */ /* 0x000fe20003f44070 */
[----:B------:R-:W-:Y:S01]  /*7bf0*/  VIADD R15, R8, 0xb4 ;  /* 0x000000b4080f7836 */ /* 0x000fe20000000000 */
[----:B------:R-:W-:Y:S01]  /*7c00*/  ISETP.GE.AND P0, PT, R10, RZ, PT ;  /* 0x000000ff0a00720c */ /* 0x000fe20003f06270 */
[----:B------:R-:W-:-:S03]  /*7c10*/  IMAD.HI.U32 R10, R9, R222, RZ ;  /* 0x000000de090a7227 */ /* 0x000fc600078e00ff */
[----:B------:R-:W-:Y:S01]  /*7c20*/  IABS R224, R15 ;  /* 0x0000000f00e07213 */ /* 0x000fe20000000000 */
[----:B------:R-:W-:Y:S02]  /*7c30*/  IMAD.MOV R4, RZ, RZ, -R4 ;  /* 0x000000ffff047224 */ /* 0x000fe400078e0a04 */
[----:B------:R-:W-:Y:S02]  /*7c40*/  IMAD.MOV R10, RZ, RZ, -R10 ;  /* 0x000000ffff0a7224 */ /* 0x000fe400078e0a0a */
[--C-:B------:R-:W-:Y:S02]  /*7c50*/  @!P3 IMAD.IADD R218, R218, 0x1, -R7.reuse ;  /* 0x00000001dadab824 */ /* 0x100fe400078e0a07 */
[----:B------:R-:W-:Y:S02]  /*7c60*/  IMAD R220, R7, R4, R220 ;  /* 0x0000000407dc7224 */ /* 0x000fe400078e02dc */
[----:B------:R-:W-:Y:S01]  /*7c70*/  @!P1 IMAD.IADD R214, R214, 0x1, -R7 ;  /* 0x00000001d6d69824 */ /* 0x000fe200078e0a07 */
[----:B------:R-:W-:Y:S01]  /*7c80*/  ISETP.GE.AND P1, PT, R11, RZ, PT ;  /* 0x000000ff0b00720c */ /* 0x000fe20003f26270 */
[C---:B------:R-:W-:Y:S01]  /*7c90*/  IMAD R222, R7.reuse, R10, R222 ;  /* 0x0000000a07de7224 */ /* 0x040fe200078e02de */
[C---:B------:R-:W-:Y:S01]  /*7ca0*/  ISETP.GT.U32.AND P3, PT, R7.reuse, R218, PT ;  /* 0x000000da0700720c */ /* 0x040fe20003f64070 */
[----:B------:R-:W-:Y:S01]  /*7cb0*/  @!P6 IMAD.MOV R212, RZ, RZ, -R212 ;  /* 0x000000ffffd4e224 */ /* 0x000fe200078e0ad4 */
[----:B------:R-:W-:Y:S01]  /*7cc0*/  ISETP.GT.U32.AND P6, PT, R7, R220, PT ;  /* 0x000000dc0700720c */ /* 0x000fe20003fc4070 */
[----:B------:R-:W-:-:S04]  /*7cd0*/  IMAD.HI.U32 R11, R9, R224, RZ ;  /* 0x000000e0090b7227 */ /* 0x000fc800078e00ff */
[----:B------:R-:W-:Y:S01]  /*7ce0*/  @!P2 IMAD.IADD R210, R210, 0x1, -R7 ;  /* 0x00000001d2d2a824 */ /* 0x000fe200078e0a07 */
[C---:B------:R-:W-:Y:S01]  /*7cf0*/  ISETP.GT.U32.AND P2, PT, R7.reuse, R216, PT ;  /* 0x000000d80700720c */ /* 0x040fe20003f44070 */
[----:B------:R-:W-:Y:S01]  /*7d00*/  @!P5 IMAD.MOV R214, RZ, RZ, -R214 ;  /* 0x000000ffffd6d224 */ /* 0x000fe200078e0ad6 */
[C---:B------:R-:W-:Y:S01]  /*7d10*/  ISETP.GT.U32.AND P5, PT, R7.reuse, R222, PT ;  /* 0x000000de0700720c */ /* 0x040fe20003fa4070 */
[----:B------:R-:W-:Y:S02]  /*7d20*/  IMAD.MOV R11, RZ, RZ, -R11 ;  /* 0x000000ffff0b7224 */ /* 0x000fe400078e0a0b */
[----:B------:R-:W-:Y:S02]  /*7d30*/  @!P3 IMAD.IADD R218, R218, 0x1, -R7 ;  /* 0x00000001dadab824 */ /* 0x000fe400078e0a07 */
[----:B------:R-:W-:Y:S02]  /*7d40*/  IMAD R224, R7, R11, R224 ;  /* 0x0000000b07e07224 */ /* 0x000fe400078e02e0 */
[----:B------:R-:W-:-:S02]  /*7d50*/  VIADD R11, R8, 0xb0 ;  /* 0x000000b0080b7836 */ /* 0x000fc40000000000 */
[--C-:B------:R-:W-:Y:S01]  /*7d60*/  @!P6 IMAD.IADD R220, R220, 0x1, -R7.reuse ;  /* 0x00000001dcdce824 */ /* 0x100fe200078e0a07 */
[C---:B------:R-:W-:Y:S01]  /*7d70*/  ISETP.GT.U32.AND P3, PT, R7.reuse, R224, PT ;  /* 0x000000e00700720c */ /* 0x040fe20003f64070 */
[--C-:B------:R-:W-:Y:S01]  /*7d80*/  @!P2 IMAD.IADD R216, R216, 0x1, -R7.reuse ;  /* 0x00000001d8d8a824 */ /* 0x100fe200078e0a07 */
[----:B------:R-:W-:Y:S01]  /*7d90*/  IABS R226, R11 ;  /* 0x0000000b00e27213 */ /* 0x000fe20000000000 */
[----:B------:R-:W-:Y:S01]  /*7da0*/  @!P5 IMAD.IADD R222, R222, 0x1, -R7 ;  /* 0x00000001deded824 */ /* 0x000fe200078e0a07 */
[----:B------:R-:W-:Y:S01]  /*7db0*/  ISETP.GE.AND P2, PT, R12, RZ, PT ;  /* 0x000000ff0c00720c */ /* 0x000fe20003f46270 */
[----:B------:R-:W-:Y:S01]  /*7dc0*/  VIADD R12, R8, 0xac ;  /* 0x000000ac080c7836 */ /* 0x000fe20000000000 */
[----:B------:R-:W-:Y:S01]  /*7dd0*/  ISETP.GT.U32.AND P5, PT, R7, R220, PT ;  /* 0x000000dc0700720c */ /* 0x000fe20003fa4070 */
[----:B------:R-:W-:Y:S01]  /*7de0*/  IMAD.HI.U32 R4, R9, R226, RZ ;  /* 0x000000e209047227 */ /* 0x000fe200078e00ff */
[----:B------:R-:W-:Y:S02]  /*7df0*/  ISETP.GE.AND P6, PT, R15, RZ, PT ;  /* 0x000000ff0f00720c */ /* 0x000fe40003fc6270 */
[----:B------:R-:W-:Y:S01]  /*7e00*/  IABS R228, R12 ;  /* 0x0000000c00e47213 */ /* 0x000fe20000000000 */
[----:B------:R-:W-:Y:S01]  /*7e10*/  @!P4 IMAD.MOV R210, RZ, RZ, -R210 ;  /* 0x000000ffffd2c224 */ /* 0x000fe200078e0ad2 */
[----:B------:R-:W-:Y:S01]  /*7e20*/  ISETP.GT.U32.AND P4, PT, R7, R216, PT ;  /* 0x000000d80700720c */ /* 0x000fe20003f84070 */
[----:B------:R-:W-:-:S02]  /*7e30*/  IMAD.MOV R10, RZ, RZ, -R4 ;  /* 0x000000ffff0a7224 */ /* 0x000fc400078e0a04 */
[----:B------:R-:W-:Y:S01]  /*7e40*/  @!P3 IMAD.IADD R224, R224, 0x1, -R7 ;  /* 0x00000001e0e0b824 */ /* 0x000fe200078e0a07 */
[C---:B------:R-:W-:Y:S01]  /*7e50*/  ISETP.GT.U32.AND P3, PT, R7.reuse, R222, PT ;  /* 0x000000de0700720c */ /* 0x040fe20003f64070 */
[----:B------:R-:W-:Y:S02]  /*7e60*/  IMAD R226, R7, R10, R226 ;  /* 0x0000000a07e27224 */ /* 0x000fe400078e02e2 */
[----:B------:R-:W-:-:S04]  /*7e70*/  IMAD.HI.U32 R4, R9, R228, RZ ;  /* 0x000000e409047227 */ /* 0x000fc800078e00ff */
[--C-:B------:R-:W-:Y:S01]  /*7e80*/  @!P5 IMAD.IADD R220, R220, 0x1, -R7.reuse ;  /* 0x00000001dcdcd824 */ /* 0x100fe200078e0a07 */
[----:B------:R-:W-:Y:S01]  /*7e90*/  ISETP.GT.U32.AND P5, PT, R7, R226, PT ;  /* 0x000000e20700720c */ /* 0x000fe20003fa4070 */
[----:B------:R-:W-:Y:S02]  /*7ea0*/  IMAD.MOV R4, RZ, RZ, -R4 ;  /* 0x000000ffff047224 */ /* 0x000fe400078e0a04 */
[--C-:B------:R-:W-:Y:S01]  /*7eb0*/  @!P4 IMAD.IADD R216, R216, 0x1, -R7.reuse ;  /* 0x00000001d8d8c824 */ /* 0x100fe200078e0a07 */
[----:B------:R-:W-:Y:S01]  /*7ec0*/  ISETP.GE.AND P4, PT, R13, RZ, PT ;  /* 0x000000ff0d00720c */ /* 0x000fe20003f86270 */
[C---:B------:R-:W-:Y:S02]  /*7ed0*/  VIADD R13, R8.reuse, 0xa8 ;  /* 0x000000a8080d7836 */ /* 0x040fe40000000000 */
[C---:B------:R-:W-:Y:S02]  /*7ee0*/  IMAD R228, R7.reuse, R4, R228 ;  /* 0x0000000407e47224 */ /* 0x040fe400078e02e4 */
[----:B------:R-:W-:Y:S01]  /*7ef0*/  VIADD R15, R8, 0xa4 ;  /* 0x000000a4080f7836 */ /* 0x000fe20000000000 */
[----:B------:R-:W-:Y:S01]  /*7f00*/  IABS R230, R13 ;  /* 0x0000000d00e67213 */ /* 0x000fe20000000000 */
[--C-:B------:R-:W-:Y:S01]  /*7f10*/  @!P3 IMAD.IADD R222, R222, 0x1, -R7.reuse ;  /* 0x00000001dedeb824 */ /* 0x100fe200078e0a07 */
[----:B------:R-:W-:Y:S01]  /*7f20*/  ISETP.GT.U32.AND P3, PT, R7, R228, PT ;  /* 0x000000e40700720c */ /* 0x000fe20003f64070 */
[----:B------:R-:W-:Y:S01]  /*7f30*/  @!P5 IMAD.IADD R226, R226, 0x1, -R7 ;  /* 0x00000001e2e2d824 */ /* 0x000fe200078e0a07 */
[----:B------:R-:W-:Y:S01]  /*7f40*/  IABS R232, R15 ;  /* 0x0000000f00e87213 */ /* 0x000fe20000000000 */
[----:B------:R-:W-:Y:S01]  /*7f50*/  IMAD.HI.U32 R4, R9, R230, RZ ;  /* 0x000000e609047227 */ /* 0x000fe200078e00ff */
[----:B------:R-:W-:-:S03]  /*7f60*/  ISETP.GE.AND P5, PT, R12, RZ, PT ;  /* 0x000000ff0c00720c */ /* 0x000fc60003fa6270 */
[----:B------:R-:W-:Y:S01]  /*7f70*/  @!P1 IMAD.MOV R218, RZ, RZ, -R218 ;  /* 0x000000ffffda9224 */ /* 0x000fe200078e0ada */
[----:B------:R-:W-:Y:S01]  /*7f80*/  ISETP.GT.U32.AND P1, PT, R7, R226, PT ;  /* 0x000000e20700720c */ /* 0x000fe20003f24070 */
[----:B------:R-:W-:Y:S02]  /*7f90*/  IMAD.MOV R10, RZ, RZ, -R4 ;  /* 0x000000ffff0a7224 */ /* 0x000fe400078e0a04 */
[----:B------:R-:W-:-:S04]  /*7fa0*/  IMAD.HI.U32 R4, R9, R232, RZ ;  /* 0x000000e809047227 */ /* 0x000fc800078e00ff */
[----:B------:R-:W-:Y:S01]  /*7fb0*/  @!P0 IMAD.MOV R216, RZ, RZ, -R216 ;  /* 0x000000ffffd88224 */ /* 0x000fe200078e0ad8 */
[C---:B------:R-:W-:Y:S01]  /*7fc0*/  ISETP.GT.U32.AND P0, PT, R7.reuse, R224, PT ;  /* 0x000000e00700720c */ /* 0x040fe20003f04070 */
[C---:B------:R-:W-:Y:S02]  /*7fd0*/  IMAD R230, R7.reuse, R10, R230 ;  /* 0x0000000a07e67224 */ /* 0x040fe400078e02e6 */
[----:B------:R-:W-:Y:S02]  /*7fe0*/  VIADD R16, R8, 0xa0 ;  /* 0x000000a008107836 */ /* 0x000fe40000000000 */
[----:B------:R-:W-:Y:S02]  /*7ff0*/  IMAD.MOV R10, RZ, RZ, -R4 ;  /* 0x000000ffff0a7224 */ /* 0x000fe400078e0a04 */
[--C-:B------:R-:W-:Y:S01]  /*8000*/  @!P3 IMAD.IADD R228, R228, 0x1, -R7.reuse ;  /* 0x00000001e4e4b824 */ /* 0x100fe200078e0a07 */
[----:B------:R-:W-:Y:S01]  /*8010*/  IABS R234, R16 ;  /* 0x0000001000ea7213 */ /* 0x000fe20000000000 */
[----:B------:R-:W-:Y:S01]  /*8020*/  @!P2 IMAD.MOV R220, RZ, RZ, -R220 ;  /* 0x000000ffffdca224 */ /* 0x000fe200078e0adc */
[C---:B------:R-:W-:Y:S01]  /*8030*/  ISETP.GT.U32.AND P3, PT, R7.reuse, R230, PT ;  /* 0x000000e60700720c */ /* 0x040fe20003f64070 */
[C---:B------:R-:W-:Y:S01]  /*8040*/  IMAD R232, R7.reuse, R10, R232 ;  /* 0x0000000a07e87224 */ /* 0x040fe200078e02e8 */
[----:B------:R-:W-:Y:S01]  /*8050*/  ISETP.GT.U32.AND P2, PT, R7, R228, PT ;  /* 0x000000e40700720c */ /* 0x000fe20003f44070 */
[----:B------:R-:W-:-:S02]  /*8060*/  @!P1 IMAD.IADD R226, R226, 0x1, -R7 ;  /* 0x00000001e2e29824 */ /* 0x000fc400078e0a07 */
[----:B------:R-:W-:Y:S01]  /*8070*/  IMAD.HI.U32 R4, R9, R234, RZ ;  /* 0x000000ea09047227 */ /* 0x000fe200078e00ff */
[----:B------:R-:W-:-:S03]  /*8080*/  ISETP.GT.U32.AND P1, PT, R7, R232, PT ;  /* 0x000000e80700720c */ /* 0x000fc60003f24070 */
[--C-:B------:R-:W-:Y:S01]  /*8090*/  @!P0 IMAD.IADD R224, R224, 0x1, -R7.reuse ;  /* 0x00000001e0e08824 */ /* 0x100fe200078e0a07 */
[----:B------:R-:W-:Y:S01]  /*80a0*/  ISETP.GE.AND P0, PT, R11, RZ, PT ;  /* 0x000000ff0b00720c */ /* 0x000fe20003f06270 */
[----:B------:R-:W-:Y:S02]  /*80b0*/  IMAD.MOV R4, RZ, RZ, -R4 ;  /* 0x000000ffff047224 */ /* 0x000fe400078e0a04 */
[--C-:B------:R-:W-:Y:S02]  /*80c0*/  @!P3 IMAD.IADD R230, R230, 0x1, -R7.reuse ;  /* 0x00000001e6e6b824 */ /* 0x100fe400078e0a07 */
[----:B------:R-:W-:Y:S01]  /*80d0*/  @!P2 IMAD.IADD R228, R228, 0x1, -R7 ;  /* 0x00000001e4e4a824 */ /* 0x000fe200078e0a07 */
[----:B------:R-:W-:Y:S01]  /*80e0*/  ISETP.GE.AND P2, PT, R16, RZ, PT ;  /* 0x000000ff1000720c */ /* 0x000fe20003f46270 */
[----:B------:R-:W-:Y:S02]  /*80f0*/  IMAD R234, R7, R4, R234 ;  /* 0x0000000407ea7224 */ /* 0x000fe400078e02ea */
[----:B------:R-:W-:-:S02]  /*8100*/  VIADD R10, R8, 0x9c ;  /* 0x0000009c080a7836 */ /* 0x000fc40000000000 */
[----:B------:R-:W-:Y:S01]  /*8110*/  @!P1 IMAD.IADD R232, R232, 0x1, -R7 ;  /* 0x00000001e8e89824 */ /* 0x000fe200078e0a07 */
[C---:B------:R-:W-:Y:S01]  /*8120*/  ISETP.GT.U32.AND P1, PT, R7.reuse, R230, PT ;  /* 0x000000e60700720c */ /* 0x040fe20003f24070 */
[----:B------:R-:W-:Y:S01]  /*8130*/  @!P5 IMAD.MOV R228, RZ, RZ, -R228 ;  /* 0x000000ffffe4d224 */ /* 0x000fe200078e0ae4 */
[----:B------:R-:W-:Y:S01]  /*8140*/  ISETP.GT.U32.AND P5, PT, R7, R234, PT ;  /* 0x000000ea0700720c */ /* 0x000fe20003fa4070 */
[----:B------:R-:W-:Y:S01]  /*8150*/  @!P4 IMAD.MOV R222, RZ, RZ, -R222 ;  /* 0x000000ffffdec224 */ /* 0x000fe200078e0ade */
[----:B------:R-:W-:Y:S01]  /*8160*/  IABS R236, R10 ;  /* 0x0000000a00ec7213 */ /* 0x000fe20000000000 */
[----:B------:R-:W-:Y:S01]  /*8170*/  @!P0 IMAD.MOV R226, RZ, RZ, -R226 ;  /* 0x000000ffffe28224 */ /* 0x000fe200078e0ae2 */
[----:B------:R-:W-:Y:S01]  /*8180*/  ISETP.GE.AND P4, PT, R13, RZ, PT ;  /* 0x000000ff0d00720c */ /* 0x000fe20003f86270 */
[----:B------:R-:W-:Y:S01]  /*8190*/  VIADD R11, R8, 0x98 ;  /* 0x00000098080b7836 */ /* 0x000fe20000000000 */
[----:B------:R-:W-:Y:S01]  /*81a0*/  ISETP.GT.U32.AND P0, PT, R7, R232, PT ;  /* 0x000000e80700720c */ /* 0x000fe20003f04070 */
[----:B------:R-:W-:Y:S01]  /*81b0*/  IMAD.HI.U32 R4, R9, R236, RZ ;  /* 0x000000ec09047227 */ /* 0x000fe200078e00ff */
[----:B------:R-:W-:-:S02]  /*81c0*/  ISETP.GE.AND P3, PT, R10, RZ, PT ;  /* 0x000000ff0a00720c */ /* 0x000fc40003f66270 */
[----:B------:R-:W-:Y:S01]  /*81d0*/  IABS R238, R11 ;  /* 0x0000000b00ee7213 */ /* 0x000fe20000000000 */
[----:B------:R-:W-:Y:S02]  /*81e0*/  VIADD R12, R8, 0x94 ;  /* 0x00000094080c7836 */ /* 0x000fe40000000000 */
[----:B------:R-:W-:Y:S02]  /*81f0*/  IMAD.MOV R4, RZ, RZ, -R4 ;  /* 0x000000ffff047224 */ /* 0x000fe400078e0a04 */
[--C-:B------:R-:W-:Y:S01]  /*8200*/  @!P1 IMAD.IADD R230, R230, 0x1, -R7.reuse ;  /* 0x00000001e6e69824 */ /* 0x100fe200078e0a07 */
[----:B------:R-:W-:Y:S01]  /*8210*/  IABS R240, R12 ;  /* 0x0000000c00f07213 */ /* 0x000fe20000000000 */
[----:B------:R-:W-:Y:S01]  /*8220*/  @!P5 IMAD.IADD R234, R234, 0x1, -R7 ;  /* 0x00000001eaead824 */ /* 0x000fe200078e0a07 */
[----:B------:R-:W-:Y:S01]  /*8230*/  ISETP.GE.AND P5, PT, R12, RZ, PT ;  /* 0x000000ff0c00720c */ /* 0x000fe20003fa6270 */
[----:B------:R-:W-:Y:S01]  /*8240*/  @!P6 IMAD.MOV R224, RZ, RZ, -R224 ;  /* 0x000000ffffe0e224 */ /* 0x000fe200078e0ae0 */
[----:B------:R-:W-:Y:S01]  /*8250*/  ISETP.GE.AND P6, PT, R15, RZ, PT ;  /* 0x000000ff0f00720c */ /* 0x000fe20003fc6270 */
[----:B------:R-:W-:-:S02]  /*8260*/  IMAD R236, R7, R4, R236 ;  /* 0x0000000407ec7224 */ /* 0x000fc400078e02ec */
[----:B------:R-:W-:-:S03]  /*8270*/  IMAD.HI.U32 R4, R9, R238, RZ ;  /* 0x000000ee09047227 */ /* 0x000fc600078e00ff */
[C---:B------:R-:W-:Y:S01]  /*8280*/  ISETP.GT.U32.AND P1, PT, R7.reuse, R236, PT ;  /* 0x000000ec0700720c */ /* 0x040fe20003f24070 */
[----:B------:R-:W-:Y:S01]  /*8290*/  @!P4 IMAD.MOV R230, RZ, RZ, -R230 ;  /* 0x000000ffffe6c224 */ /* 0x000fe200078e0ae6 */
[----:B------:R-:W-:Y:S01]  /*82a0*/  ISETP.GT.U32.AND P4, PT, R7, R234, PT ;  /* 0x000000ea0700720c */ /* 0x000fe20003f84070 */
[----:B------:R-:W-:Y:S01]  /*82b0*/  @!P0 IMAD.IADD R232, R232, 0x1, -R7 ;  /* 0x00000001e8e88824 */ /* 0x000fe200078e0a07 */
[----:B------:R-:W-:Y:S01]  /*82c0*/  ISETP.GE.AND P0, PT, R11, RZ, PT ;  /* 0x000000ff0b00720c */ /* 0x000fe20003f06270 */
[----:B------:R-:W-:-:S04]  /*82d0*/  IMAD.HI.U32 R10, R9, R240, RZ ;  /* 0x000000f0090a7227 */ /* 0x000fc800078e00ff */
[----:B------:R-:W-:Y:S02]  /*82e0*/  IMAD.MOV R11, RZ, RZ, -R4 ;  /* 0x000000ffff0b7224 */ /* 0x000fe400078e0a04 */
[----:B------:R-:W-:Y:S02]  /*82f0*/  IMAD.MOV R10, RZ, RZ, -R10 ;  /* 0x000000ffff0a7224 */ /* 0x000fe400078e0a0a */
[C---:B------:R-:W-:Y:S02]  /*8300*/  IMAD R238, R7.reuse, R11, R238 ;  /* 0x0000000b07ee7224 */ /* 0x040fe400078e02ee */
[C---:B------:R-:W-:Y:S02]  /*8310*/  IMAD R240, R7.reuse, R10, R240 ;  /* 0x0000000a07f07224 */ /* 0x040fe400078e02f0 */
[----:B------:R-:W-:Y:S01]  /*8320*/  @!P6 IMAD.MOV R232, RZ, RZ, -R232 ;  /* 0x000000ffffe8e224 */ /* 0x000fe200078e0ae8 */
[----:B------:R-:W-:Y:S01]  /*8330*/  ISETP.GT.U32.AND P6, PT, R7, R238, PT ;  /* 0x000000ee0700720c */ /* 0x000fe20003fc4070 */
[----:B------:R-:W-:-:S02]  /*8340*/  VIADD R13, R8, 0x90 ;  /* 0x00000090080d7836 */ /* 0x000fc40000000000 */
[--C-:B------:R-:W-:Y:S01]  /*8350*/  @!P4 IMAD.IADD R234, R234, 0x1, -R7.reuse ;  /* 0x00000001eaeac824 */ /* 0x100fe200078e0a07 */
[C---:B------:R-:W-:Y:S01]  /*8360*/  ISETP.GT.U32.AND P4, PT, R7.reuse, R240, PT ;  /* 0x000000f00700720c */ /* 0x040fe20003f84070 */
[--C-:B------:R-:W-:Y:S01]  /*8370*/  @!P1 IMAD.IADD R236, R236, 0x1, -R7.reuse ;  /* 0x00000001ecec9824 */ /* 0x100fe200078e0a07 */
[----:B------:R-:W-:Y:S01]  /*8380*/  IABS R242, R13 ;  /* 0x0000000d00f27213 */ /* 0x000fe20000000000 */
[C---:B------:R-:W-:Y:S02]  /*8390*/  VIADD R12, R8.reuse, 0x8c ;  /* 0x0000008c080c7836 */ /* 0x040fe40000000000 */
[----:B------:R-:W-:Y:S01]  /*83a0*/  VIADD R15, R8, 0x88 ;  /* 0x00000088080f7836 */ /* 0x000fe20000000000 */
[----:B------:R-:W-:Y:S01]  /*83b0*/  ISETP.GT.U32.AND P1, PT, R7, R236, PT ;  /* 0x000000ec0700720c */ /* 0x000fe20003f24070 */
[----:B------:R-:W-:Y:S01]  /*83c0*/  IMAD.HI.U32 R4, R9, R242, RZ ;  /* 0x000000f209047227 */ /* 0x000fe200078e00ff */
[----:B------:R-:W-:Y:S02]  /*83d0*/  IABS R244, R12 ;  /* 0x0000000c00f47213 */ /* 0x000fe40000000000 */
[----:B------:R-:W-:Y:S01]  /*83e0*/  IABS R246, R15 ;  /* 0x0000000f00f67213 */ /* 0x000fe20000000000 */
[----:B------:R-:W-:Y:S01]  /*83f0*/  @!P6 IMAD.IADD R238, R238, 0x1, -R7 ;  /* 0x00000001eeeee824 */ /* 0x000fe200078e0a07 */
[----:B------:R-:W-:Y:S01]  /*8400*/  ISETP.GE.AND P6, PT, R13, RZ, PT ;  /* 0x000000ff0d00720c */ /* 0x000fe20003fc6270 */
[----:B------:R-:W-:-:S02]  /*8410*/  IMAD.MOV R4, RZ, RZ, -R4 ;  /* 0x000000ffff047224 */ /* 0x000fc400078e0a04 */
[----:B------:R-:W-:Y:S01]  /*8420*/  @!P4 IMAD.IADD R240, R240, 0x1, -R7 ;  /* 0x00000001f0f0c824 */ /* 0x000fe200078e0a07 */
[C---:B------:R-:W-:Y:S01]  /*8430*/  ISETP.GT.U32.AND P4, PT, R7.reuse, R238, PT ;  /* 0x000000ee0700720c */ /* 0x040fe20003f84070 */
[----:B------:R-:W-:Y:S02]  /*8440*/  IMAD R242, R7, R4, R242 ;  /* 0x0000000407f27224 */ /* 0x000fe400078e02f2 */
[----:B------:R-:W-:-:S04]  /*8450*/  IMAD.HI.U32 R4, R9, R244, RZ ;  /* 0x000000f409047227 */ /* 0x000fc800078e00ff */
[----:B------:R-:W-:Y:S01]  /*8460*/  @!P2 IMAD.MOV R234, RZ, RZ, -R234 ;  /* 0x000000ffffeaa224 */ /* 0x000fe200078e0aea */
[----:B------:R-:W-:Y:S01]  /*8470*/  ISETP.GT.U32.AND P2, PT, R7, R240, PT ;  /* 0x000000f00700720c */ /* 0x000fe20003f44070 */
[----:B------:R-:W-:-:S04]  /*8480*/  IMAD.HI.U32 R10, R9, R246, RZ ;  /* 0x000000f6090a7227 */ /* 0x000fc800078e00ff */
[----:B------:R-:W-:Y:S02]  /*8490*/  VIADD R16, R8, 0x84 ;  /* 0x0000008408107836 */ /* 0x000fe40000000000 */
[----:B------:R-:W-:Y:S02]  /*84a0*/  IMAD.MOV R4, RZ, RZ, -R4 ;  /* 0x000000ffff047224 */ /* 0x000fe400078e0a04 */
[----:B------:R-:W-:Y:S01]  /*84b0*/  @!P1 IMAD.IADD R236, R236, 0x1, -R7 ;  /* 0x00000001ecec9824 */ /* 0x000fe200078e0a07 */
[C---:B------:R-:W-:Y:S01]  /*84c0*/  ISETP.GT.U32.AND P1, PT, R7.reuse, R242, PT ;  /* 0x000000f20700720c */ /* 0x040fe20003f24070 */
[----:B------:R-:W-:Y:S01]  /*84d0*/  IMAD.MOV R11, RZ, RZ, -R10 ;  /* 0x000000ffff0b7224 */ /* 0x000fe200078e0a0a */
[----:B------:R-:W-:Y:S01]  /*84e0*/  IABS R248, R16 ;  /* 0x0000001000f87213 */ /* 0x000fe20000000000 */
[C---:B------:R-:W-:Y:S02]  /*84f0*/  IMAD R244, R7.reuse, R4, R244 ;  /* 0x0000000407f47224 */ /* 0x040fe400078e02f4 */
[----:B------:R-:W-:-:S02]  /*8500*/  IMAD R246, R7, R11, R246 ;  /* 0x0000000b07f67224 */ /* 0x000fc400078e02f6 */
[----:B------:R-:W-:Y:S01]  /*8510*/  @!P4 IMAD.IADD R238, R238, 0x1, -R7 ;  /* 0x00000001eeeec824 */ /* 0x000fe200078e0a07 */
[----:B------:R-:W-:Y:S01]  /*8520*/  ISETP.GT.U32.AND P4, PT, R7, R244, PT ;  /* 0x000000f40700720c */ /* 0x000fe20003f84070 */
[----:B------:R-:W-:Y:S02]  /*8530*/  VIADD R17, R8, 0x80 ;  /* 0x0000008008117836 */ /* 0x000fe40000000000 */
[----:B------:R-:W-:-:S03]  /*8540*/  IMAD.HI.U32 R4, R9, R248, RZ ;  /* 0x000000f809047227 */ /* 0x000fc600078e00ff */
[----:B------:R-:W-:Y:S01]  /*8550*/  IABS R250, R17 ;  /* 0x0000001100fa7213 */ /* 0x000fe20000000000 */
[--C-:B------:R-:W-:Y:S01]  /*8560*/  @!P2 IMAD.IADD R240, R240, 0x1, -R7.reuse ;  /* 0x00000001f0f0a824 */ /* 0x100fe200078e0a07 */
[C---:B------:R-:W-:Y:S01]  /*8570*/  ISETP.GT.U32.AND P2, PT, R7.reuse, R246, PT ;  /* 0x000000f60700720c */ /* 0x040fe20003f44070 */
[----:B------:R-:W-:Y:S02]  /*8580*/  IMAD.MOV R4, RZ, RZ, -R4 ;  /* 0x000000ffff047224 */ /* 0x000fe400078e0a04 */
[----:B------:R-:W-:Y:S02]  /*8590*/  @!P1 IMAD.IADD R242, R242, 0x1, -R7 ;  /* 0x00000001f2f29824 */ /* 0x000fe400078e0a07 */
[----:B------:R-:W-:Y:S02]  /*85a0*/  IMAD R248, R7, R4, R248 ;  /* 0x0000000407f87224 */ /* 0x000fe400078e02f8 */
[----:B------:R-:W-:Y:S01]  /*85b0*/  IMAD.HI.U32 R10, R9, R250, RZ ;  /* 0x000000fa090a7227 */ /* 0x000fe200078e00ff */
[----:B------:R-:W-:-:S03]  /*85c0*/  ISETP.GT.U32.AND P1, PT, R7, R242, PT ;  /* 0x000000f20700720c */ /* 0x000fc60003f24070 */
[--C-:B------:R-:W-:Y:S01]  /*85d0*/  @!P4 IMAD.IADD R244, R244, 0x1, -R7.reuse ;  /* 0x00000001f4f4c824 */ /* 0x100fe200078e0a07 */
[C---:B------:R-:W-:Y:S01]  /*85e0*/  ISETP.GT.U32.AND P4, PT, R7.reuse, R248, PT ;  /* 0x000000f80700720c */ /* 0x040fe20003f84070 */
[----:B------:R-:W-:Y:S02]  /*85f0*/  IMAD.MOV R10, RZ, RZ, -R10 ;  /* 0x000000ffff0a7224 */ /* 0x000fe400078e0a0a */
[----:B------:R-:W-:Y:S01]  /*8600*/  @!P2 IMAD.IADD R246, R246, 0x1, -R7 ;  /* 0x00000001f6f6a824 */ /* 0x000fe200078e0a07 */
[C---:B------:R-:W-:Y:S01]  /*8610*/  ISETP.GT.U32.AND P2, PT, R7.reuse, R244, PT ;  /* 0x000000f40700720c */ /* 0x040fe20003f44070 */
[C---:B------:R-:W-:Y:S02]  /*8620*/  VIADD R13, R8.reuse, 0x78 ;  /* 0x00000078080d7836 */ /* 0x040fe40000000000 */
[----:B------:R-:W-:Y:S02]  /*8630*/  IMAD R250, R7, R10, R250 ;  /* 0x0000000a07fa7224 */ /* 0x000fe400078e02fa */
[----:B------:R-:W-:-:S02]  /*8640*/  VIADD R11, R8, 0x7c ;  /* 0x0000007c080b7836 */ /* 0x000fc40000000000 */
[----:B------:R-:W-:Y:S01]  /*8650*/  @!P0 IMAD.MOV R238, RZ, RZ, -R238 ;  /* 0x000000ffffee8224 */ /* 0x000fe200078e0aee */
[C---:B------:R-:W-:Y:S01]  /*8660*/  ISETP.GT.U32.AND P0, PT, R7.reuse, R246, PT ;  /* 0x000000f60700720c */ /* 0x040fe20003f04070 */
[----:B------:R-:W-:Y:S01]  /*8670*/  @!P3 IMAD.MOV R236, RZ, RZ, -R236 ;  /* 0x000000ffffecb224 */ /* 0x000fe200078e0aec */
[----:B------:R-:W-:Y:S01]  /*8680*/  ISETP.GE.AND P3, PT, R12, RZ, PT ;  /* 0x000000ff0c00720c */ /* 0x000fe20003f66270 */
[----:B------:R-:W-:Y:S01]  /*8690*/  @!P5 IMAD.MOV R240, RZ, RZ, -R240 ;  /* 0x000000fffff0d224 */ /* 0x000fe200078e0af0 */
[----:B------:R-:W-:Y:S01]  /*86a0*/  IABS R12, R13 ;  /* 0x0000000d000c7213 */ /* 0x000fe20000000000 */
[--C-:B------:R-:W-:Y:S01]  /*86b0*/  @!P1 IMAD.IADD R242, R242, 0x1, -R7.reuse ;  /* 0x00000001f2f29824 */ /* 0x100fe200078e0a07 */
[----:B------:R-:W-:Y:S01]  /*86c0*/  ISETP.GT.U32.AND P5, PT, R7, R250, PT ;  /* 0x000000fa0700720c */ /* 0x000fe20003fa4070 */
[----:B------:R-:W-:Y:S01]  /*86d0*/  @!P4 IMAD.IADD R248, R248, 0x1, -R7 ;  /* 0x00000001f8f8c824 */ /* 0x000fe200078e0a07 */
[----:B------:R-:W-:Y:S01]  /*86e0*/  IABS R252, R11 ;  /* 0x0000000b00fc7213 */ /* 0x000fe20000000000 */
[----:B------:R-:W-:Y:S01]  /*86f0*/  IMAD.HI.U32 R10, R9, R12, RZ ;  /* 0x0000000c090a7227 */ /* 0x000fe200078e00ff */
[----:B------:R-:W-:-:S02]  /*8700*/  ISETP.GE.AND P1, PT, R15, RZ, PT ;  /* 0x000000ff0f00720c */ /* 0x000fc40003f26270 */
[----:B------:R-:W-:Y:S01]  /*8710*/  ISETP.GT.U32.AND P4, PT, R7, R248, PT ;  /* 0x000000f80700720c */ /* 0x000fe20003f84070 */
[----:B------:R-:W-:-:S04]  /*8720*/  IMAD.HI.U32 R4, R9, R252, RZ ;  /* 0x000000fc09047227 */ /* 0x000fc800078e00ff */
[----:B------:R-:W-:Y:S02]  /*8730*/  IMAD.MOV R10, RZ, RZ, -R10 ;  /* 0x000000ffff0a7224 */ /* 0x000fe400078e0a0a */
[----:B------:R-:W-:Y:S02]  /*8740*/  IMAD.MOV R4, RZ, RZ, -R4 ;  /* 0x000000ffff047224 */ /* 0x000fe400078e0a04 */
[--C-:B------:R-:W-:Y:S01]  /*8750*/  @!P0 IMAD.IADD R246, R246, 0x1, -R7.reuse ;  /* 0x00000001f6f68824 */ /* 0x100fe200078e0a07 */
[----:B------:R-:W-:Y:S01]  /*8760*/  ISETP.GE.AND P0, PT, R11, RZ, PT ;  /* 0x000000ff0b00720c */ /* 0x000fe20003f06270 */
[----:B------:R-:W-:Y:S01]  /*8770*/  @!P6 IMAD.MOV R242, RZ, RZ, -R242 ;  /* 0x000000fffff2e224 */ /* 0x000fe200078e0af2 */
[----:B------:R-:W-:Y:S01]  /*8780*/  ISETP.GE.AND P6, PT, R16, RZ, PT ;  /* 0x000000ff1000720c */ /* 0x000fe20003fc6270 */
[----:B------:R-:W-:Y:S02]  /*8790*/  IMAD R11, R7, R10, R12 ;  /* 0x0000000a070b7224 */ /* 0x000fe400078e020c */
[----:B------:R-:W-:-:S02]  /*87a0*/  @!P5 IMAD.IADD R250, R250, 0x1, -R7 ;  /* 0x00000001fafad824 */ /* 0x000fc400078e0a07 */
[--C-:B------:R-:W-:Y:S01]  /*87b0*/  @!P2 IMAD.IADD R244, R244, 0x1, -R7.reuse ;  /* 0x00000001f4f4a824 */ /* 0x100fe200078e0a07 */
[----:B------:R-:W-:Y:S01]  /*87c0*/  ISETP.GE.AND P2, PT, R17, RZ, PT ;  /* 0x000000ff1100720c */ /* 0x000fe20003f46270 */
[C---:B------:R-:W-:Y:S01]  /*87d0*/  IMAD R252, R7.reuse, R4, R252 ;  /* 0x0000000407fc7224 */ /* 0x040fe200078e02fc */
[C---:B------:R-:W-:Y:S01]  /*87e0*/  ISETP.GT.U32.AND P5, PT, R7.reuse, R250, PT ;  /* 0x000000fa0700720c */ /* 0x040fe20003fa4070 */
[----:B------:R-:W-:Y:S01]  /*87f0*/  @!P1 IMAD.MOV R246, RZ, RZ, -R246 ;  /* 0x000000fffff69224 */ /* 0x000fe200078e0af6 */
[C---:B------:R-:W-:Y:S01]  /*8800*/  ISETP.GT.U32.AND P1, PT, R7.reuse, R11, PT ;  /* 0x0000000b0700720c */ /* 0x040fe20003f24070 */
[----:B------:R-:W-:Y:S01]  /*8810*/  @!P3 IMAD.MOV R244, RZ, RZ, -R244 ;  /* 0x000000fffff4b224 */ /* 0x000fe200078e0af4 */
[----:B------:R-:W-:Y:S01]  /*8820*/  ISETP.GT.U32.AND P3, PT, R7, R252, PT ;  /* 0x000000fc0700720c */ /* 0x000fe20003f64070 */
[----:B------:R-:W-:Y:S02]  /*8830*/  VIADD R4, R8, 0x74 ;  /* 0x0000007408047836 */ /* 0x000fe40000000000 */
[--C-:B------:R-:W-:Y:S01]  /*8840*/  @!P4 IMAD.IADD R248, R248, 0x1, -R7.reuse ;  /* 0x00000001f8f8c824 */ /* 0x100fe200078e0a07 */
[----:B------:R-:W-:Y:S01]  /*8850*/  ISETP.GE.AND P4, PT, R13, RZ, PT ;  /* 0x000000ff0d00720c */ /* 0x000fe20003f86270 */
[----:B------:R-:W-:Y:S01]  /*8860*/  VIADD R13, R8, 0x6c ;  /* 0x0000006c080d7836 */ /* 0x000fe20000000000 */
[----:B------:R-:W-:Y:S01]  /*8870*/  IABS R10, R4 ;  /* 0x00000004000a7213 */ /* 0x000fe20000000000 */
[----:B------:R-:W-:Y:S01]  /*8880*/  @!P6 IMAD.MOV R248, RZ, RZ, -R248 ;  /* 0x000000fffff8e224 */ /* 0x000fe200078e0af8 */
[----:B------:R-:W-:Y:S01]  /*8890*/  ISETP.GE.AND P6, PT, R4, RZ, PT ;  /* 0x000000ff0400720c */ /* 0x000fe20003fc6270 */
[----:B------:R-:W-:Y:S01]  /*88a0*/  VIADD R4, R8, 0x70 ;  /* 0x0000007008047836 */ /* 0x000fe20000000000 */
[----:B------:R-:W-:Y:S01]  /*88b0*/  IABS R16, R13 ;  /* 0x0000000d00107213 */ /* 0x000fe20000000000 */
[----:B------:R-:W-:-:S02]  /*88c0*/  @!P1 IMAD.IADD R11, R11, 0x1, -R7 ;  /* 0x000000010b0b9824 */ /* 0x000fc400078e0a07 */
[--C-:B------:R-:W-:Y:S01]  /*88d0*/  @!P5 IMAD.IADD R250, R250, 0x1, -R7.reuse ;  /* 0x00000001fafad824 */ /* 0x100fe200078e0a07 */
[----:B------:R-:W-:Y:S01]  /*88e0*/  ISETP.GE.AND P5, PT, R4, RZ, PT ;  /* 0x000000ff0400720c */ /* 0x000fe20003fa6270 */
[----:B------:R-:W-:Y:S01]  /*88f0*/  @!P3 IMAD.IADD R252, R252, 0x1, -R7 ;  /* 0x00000001fcfcb824 */ /* 0x000fe200078e0a07 */
[----:B------:R-:W-:Y:S01]  /*8900*/  IABS R12, R4 ;  /* 0x00000004000c7213 */ /* 0x000fe20000000000 */
[----:B------:R-:W-:Y:S01]  /*8910*/  IMAD.HI.U32 R4, R9, R10, RZ ;  /* 0x0000000a09047227 */ /* 0x000fe200078e00ff */
[C---:B------:R-:W-:Y:S02]  /*8920*/  ISETP.GT.U32.AND P1, PT, R7.reuse, R11, PT ;  /* 0x0000000b0700720c */ /* 0x040fe40003f24070 */
[----:B------:R-:W-:Y:S01]  /*8930*/  ISETP.GT.U32.AND P3, PT, R7, R252, PT ;  /* 0x000000fc0700720c */ /* 0x000fe20003f64070 */
[----:B------:R-:W-:Y:S02]  /*8940*/  IMAD.MOV R4, RZ, RZ, -R4 ;  /* 0x000000ffff047224 */ /* 0x000fe400078e0a04 */
[----:B------:R-:W-:Y:S01]  /*8950*/  @!P2 IMAD.MOV R250, RZ, RZ, -R250 ;  /* 0x000000fffffaa224 */ /* 0x000fe200078e0afa */
[----:B------:R-:W-:Y:S01]  /*8960*/  ISETP.GE.AND P2, PT, R13, RZ, PT ;  /* 0x000000ff0d00720c */ /* 0x000fe20003f46270 */
[----:B------:R-:W-:-:S02]  /*8970*/  IMAD R37, R7, R4, R10 ;  /* 0x0000000407257224 */ /* 0x000fc400078e020a */
[----:B------:R-:W-:-:S04]  /*8980*/  IMAD.HI.U32 R4, R9, R12, RZ ;  /* 0x0000000c09047227 */ /* 0x000fc800078e00ff */
[----:B------:R-:W-:Y:S02]  /*8990*/  VIADD R13, R8, 0x68 ;  /* 0x00000068080d7836 */ /* 0x000fe40000000000 */
[----:B------:R-:W-:Y:S02]  /*89a0*/  IMAD.MOV R4, RZ, RZ, -R4 ;  /* 0x000000ffff047224 */ /* 0x000fe400078e0a04 */
[--C-:B------:R-:W-:Y:S01]  /*89b0*/  @!P1 IMAD.IADD R11, R11, 0x1, -R7.reuse ;  /* 0x000000010b0b9824 */ /* 0x100fe200078e0a07 */
[----:B------:R-:W-:Y:S01]  /*89c0*/  IABS R15, R13 ;  /* 0x0000000d000f7213 */ /* 0x000fe20000000000 */
[----:B------:R-:W-:Y:S01]  /*89d0*/  @!P3 IMAD.IADD R252, R252, 0x1, -R7 ;  /* 0x00000001fcfcb824 */ /* 0x000fe200078e0a07 */
[----:B------:R-:W-:Y:S01]  /*89e0*/  ISETP.GE.AND P1, PT, R13, RZ, PT ;  /* 0x000000ff0d00720c */ /* 0x000fe20003f26270 */
[C---:B------:R-:W-:Y:S01]  /*89f0*/  IMAD R13, R7.reuse, R4, R12 ;  /* 0x00000004070d7224 */ /* 0x040fe200078e020c */
[----:B------:R-:W-:Y:S01]  /*8a00*/  ISETP.GT.U32.AND P3, PT, R7, R37, PT ;  /* 0x000000250700720c */ /* 0x000fe20003f64070 */
[----:B------:R-:W-:-:S04]  /*8a10*/  IMAD.HI.U32 R10, R9, R16, RZ ;  /* 0x00000010090a7227 */ /* 0x000fc800078e00ff */
[----:B------:R-:W-:Y:S01]  /*8a20*/  @!P4 IMAD.MOV R11, RZ, RZ, -R11 ;  /* 0x000000ffff0bc224 */ /* 0x000fe200078e0a0b */
[C---:B------:R-:W-:Y:S01]  /*8a30*/  ISETP.GT.U32.AND P4, PT, R7.reuse, R13, PT ;  /* 0x0000000d0700720c */ /* 0x040fe20003f84070 */
[----:B------:R-:W-:Y:S02]  /*8a40*/  IMAD.MOV R10, RZ, RZ, -R10 ;  /* 0x000000ffff0a7224 */ /* 0x000fe400078e0a0a */
[----:B------:R-:W-:Y:S02]  /*8a50*/  IMAD.MOV.U32 R12, RZ, RZ, R15 ;  /* 0x000000ffff0c7224 */ /* 0x000fe400078e000f */
[----:B------:R-:W-:Y:S02]  /*8a60*/  IMAD R35, R7, R10, R16 ;  /* 0x0000000a07237224 */ /* 0x000fe400078e0210 */
[----:B------:R-:W-:Y:S02]  /*8a70*/  VIADD R10, R8, 0x64 ;  /* 0x00000064080a7836 */ /* 0x000fe40000000000 */
[----:B------:R-:W-:-:S02]  /*8a80*/  @!P3 IMAD.IADD R37, R37, 0x1, -R7 ;  /* 0x000000012525b824 */ /* 0x000fc400078e0a07 */
[----:B------:R-:W-:-:S03]  /*8a90*/  IMAD.HI.U32 R4, R9, R12, RZ ;  /* 0x0000000c09047227 */ /* 0x000fc600078e00ff */
[----:B------:R-:W-:Y:S01]  /*8aa0*/  ISETP.GT.U32.AND P3, PT, R7, R37, PT ;  /* 0x000000250700720c */ /* 0x000fe20003f64070 */
[----:B------:R-:W-:Y:S01]  /*8ab0*/  @!P0 IMAD.MOV R252, RZ, RZ, -R252 ;  /* 0x000000fffffc8224 */ /* 0x000fe200078e0afc */
[----:B------:R-:W-:Y:S01]  /*8ac0*/  ISETP.GE.AND P0, PT, R10, RZ, PT ;  /* 0x000000ff0a00720c */ /* 0x000fe20003f06270 */
[--C-:B------:R-:W-:Y:S01]  /*8ad0*/  @!P4 IMAD.IADD R13, R13, 0x1, -R7.reuse ;  /* 0x000000010d0dc824 */ /* 0x100fe200078e0a07 */
[----:B------:R-:W-:Y:S01]  /*8ae0*/  IABS R10, R10 ;  /* 0x0000000a000a7213 */ /* 0x000fe20000000000 */
[----:B------:R-:W-:Y:S02]  /*8af0*/  IMAD.MOV R4, RZ, RZ, -R4 ;  /* 0x000000ffff047224 */ /* 0x000fe400078e0a04 */
[----:B------:R-:W-:Y:S01]  /*8b00*/  VIADD R17, R8, 0x60 ;  /* 0x0000006008117836 */ /* 0x000fe20000000000 */
[C---:B------:R-:W-:Y:S01]  /*8b10*/  ISETP.GT.U32.AND P4, PT, R7.reuse, R13, PT ;  /* 0x0000000d0700720c */ /* 0x040fe20003f84070 */
[----:B------:R-:W-:Y:S02]  /*8b20*/  IMAD R15, R7, R4, R12 ;  /* 0x00000004070f7224 */ /* 0x000fe400078e020c */
[----:B------:R-:W-:Y:S01]  /*8b30*/  IMAD.MOV.U32 R12, RZ, RZ, R10 ;  /* 0x000000ffff0c7224 */ /* 0x000fe200078e000a */
[----:B------:R-:W-:Y:S01]  /*8b40*/  IABS R16, R17 ;  /* 0x0000001100107213 */ /* 0x000fe20000000000 */
[----:B------:R-:W-:Y:S01]  /*8b50*/  @!P3 IMAD.IADD R37, R37, 0x1, -R7 ;  /* 0x000000012525b824 */ /* 0x000fe200078e0a07 */
[----:B------:R-:W-:Y:S01]  /*8b60*/  ISETP.GT.U32.AND P3, PT, R7, R35, PT ;  /* 0x000000230700720c */ /* 0x000fe20003f64070 */
[----:B------:R-:W-:-:S04]  /*8b70*/  IMAD.HI.U32 R4, R9, R12, RZ ;  /* 0x0000000c09047227 */ /* 0x000fc800078e00ff */
[----:B------:R-:W-:Y:S02]  /*8b80*/  IMAD.MOV R4, RZ, RZ, -R4 ;  /* 0x000000ffff047224 */ /* 0x000fe400078e0a04 */
[----:B------:R-:W-:Y:S01]  /*8b90*/  @!P4 IMAD.IADD R13, R13, 0x1, -R7 ;  /* 0x000000010d0dc824 */ /* 0x000fe200078e0a07 */
[C---:B------:R-:W-:Y:S01]  /*8ba0*/  ISETP.GT.U32.AND P4, PT, R7.reuse, R15, PT ;  /* 0x0000000f0700720c */ /* 0x040fe20003f84070 */
[----:B------:R-:W-:Y:S02]  /*8bb0*/  IMAD R33, R7, R4, R12 ;  /* 0x0000000407217224 */ /* 0x000fe400078e020c */
[----:B------:R-:W-:-:S04]  /*8bc0*/  IMAD.HI.U32 R10, R9, R16, RZ ;  /* 0x00000010090a7227 */ /* 0x000fc800078e00ff */
[----:B------:R-:W-:Y:S01]  /*8bd0*/  @!P6 IMAD.MOV R37, RZ, RZ, -R37 ;  /* 0x000000ffff25e224 */ /* 0x000fe200078e0a25 */
        /* <DEDUP_REMOVED lines=8> */
[----:B------:R-:W-:Y:S01]  /*8c60*/  @!P5 IMAD.MOV R13, RZ, RZ, -R13 ;  /* 0x000000ffff0dd224 */ /* 0x000fe200078e0a0d */
[----:B------:R-:W-:Y:S01]  /*8c70*/  ISETP.GT.U32.AND P5, PT, R7, R19, PT ;  /* 0x000000130700720c */ /* 0x000fe20003fa4070 */
[----:B------:R-:W-:Y:S01]  /*8c80*/  @!P4 IMAD.IADD R15, R15, 0x1, -R7 ;  /* 0x000000010f0fc824 */ /* 0x000fe200078e0a07 */
[----:B------:R-:W-:Y:S01]  /*8c90*/  ISETP.GT.U32.AND P3, PT, R7, R35, PT ;  /* 0x000000230700720c */ /* 0x000fe20003f64070 */
[----:B------:R-:W-:-:S04]  /*8ca0*/  IMAD.HI.U32 R4, R9, R150, RZ ;  /* 0x0000009609047227 */ /* 0x000fc800078e00ff */
[----:B------:R-:W-:Y:S01]  /*8cb0*/  @!P6 IMAD.IADD R33, R33, 0x1, -R7 ;  /* 0x000000012121e824 */ /* 0x000fe200078e0a07 */
[----:B------:R-:W-:Y:S01]  /*8cc0*/  ISETP.GT.U32.AND P6, PT, R7, R15, PT ;  /* 0x0000000f0700720c */ /* 0x000fe20003fc4070 */
[----:B------:R-:W-:Y:S02]  /*8cd0*/  IMAD.MOV R10, RZ, RZ, -R4 ;  /* 0x000000ffff0a7224 */ /* 0x000fe400078e0a04 */
[C---:B------:R-:W-:Y:S02]  /*8ce0*/  VIADD R12, R8.reuse, 0x50 ;  /* 0x00000050080c7836 */ /* 0x040fe40000000000 */
[----:B------:R-:W-:Y:S02]  /*8cf0*/  VIADD R21, R8, 0x54 ;  /* 0x0000005408157836 */ /* 0x000fe40000000000 */
[----:B------:R-:W-:Y:S01]  /*8d00*/  IMAD.HI.U32 R4, R9, R30, RZ ;  /* 0x0000001e09047227 */ /* 0x000fe200078e00ff */
[----:B------:R-:W-:Y:S02]  /*8d10*/  IABS R28, R12 ;  /* 0x0000000c001c7213 */ /* 0x000fe40000000000 */
[----:B------:R-:W-:Y:S01]  /*8d20*/  IABS R148, R21 ;  /* 0x0000001500947213 */ /* 0x000fe20000000000 */
[----:B------:R-:W-:-:S02]  /*8d30*/  IMAD.MOV R4, RZ, RZ, -R4 ;  /* 0x000000ffff047224 */ /* 0x000fc400078e0a04 */
[--C-:B------:R-:W-:Y:S01]  /*8d40*/  @!P3 IMAD.IADD R35, R35, 0x1, -R7.reuse ;  /* 0x000000012323b824 */ /* 0x100fe200078e0a07 */
[----:B------:R-:W-:Y:S01]  /*8d50*/  ISETP.GE.AND P3, PT, R17, RZ, PT ;  /* 0x000000ff1100720c */ /* 0x000fe20003f66270 */
[----:B------:R-:W-:Y:S02]  /*8d60*/  IMAD R30, R7, R4, R30 ;  /* 0x00000004071e7224 */ /* 0x000fe400078e021e */
[----:B------:R-:W-:Y:S02]  /*8d70*/  VIADD R16, R8, 0x4c ;  /* 0x0000004c08107836 */ /* 0x000fe40000000000 */
[----:B------:R-:W-:Y:S01]  /*8d80*/  @!P5 IMAD.IADD R19, R19, 0x1, -R7 ;  /* 0x000000011313d824 */ /* 0x000fe200078e0a07 */
[C---:B------:R-:W-:Y:S01]  /*8d90*/  ISETP.GT.U32.AND P5, PT, R7.reuse, R33, PT ;  /* 0x000000210700720c */ /* 0x040fe20003fa4070 */
[----:B------:R-:W-:Y:S01]  /*8da0*/  IMAD R150, R7, R10, R150 ;  /* 0x0000000a07967224 */ /* 0x000fe200078e0296 */
[----:B------:R-:W-:Y:S01]  /*8db0*/  IABS R26, R16 ;  /* 0x00000010001a7213 */ /* 0x000fe20000000000 */
[----:B------:R-:W-:-:S03]  /*8dc0*/  IMAD.HI.U32 R4, R9, R28, RZ ;  /* 0x0000001c09047227 */ /* 0x000fc600078e00ff */
[----:B------:R-:W-:Y:S01]  /*8dd0*/  ISETP.GT.U32.AND P4, PT, R7, R150, PT ;  /* 0x000000960700720c */ /* 0x000fe20003f84070 */
[----:B------:R-:W-:-:S04]  /*8de0*/  IMAD.HI.U32 R10, R9, R148, RZ ;  /* 0x00000094090a7227 */ /* 0x000fc800078e00ff */
[----:B------:R-:W-:Y:S01]  /*8df0*/  @!P2 IMAD.MOV R35, RZ, RZ, -R35 ;  /* 0x000000ffff23a224 */ /* 0x000fe200078e0a23 */
[----:B------:R-:W-:Y:S01]  /*8e00*/  ISETP.GT.U32.AND P2, PT, R7, R19, PT ;  /* 0x000000130700720c */ /* 0x000fe20003f44070 */
[----:B------:R-:W-:Y:S01]  /*8e10*/  @!P6 IMAD.IADD R15, R15, 0x1, -R7 ;  /* 0x000000010f0fe824 */ /* 0x000fe200078e0a07 */
[C---:B------:R-:W-:Y:S01]  /*8e20*/  ISETP.GT.U32.AND P6, PT, R7.reuse, R30, PT ;  /* 0x0000001e0700720c */ /* 0x040fe20003fc4070 */
[----:B------:R-:W-:Y:S02]  /*8e30*/  IMAD.MOV R4, RZ, RZ, -R4 ;  /* 0x000000ffff047224 */ /* 0x000fe400078e0a04 */
[----:B------:R-:W-:Y:S02]  /*8e40*/  IMAD.MOV R10, RZ, RZ, -R10 ;  /* 0x000000ffff0a7224 */ /* 0x000fe400078e0a0a */
[C---:B------:R-:W-:Y:S02]  /*8e50*/  IMAD R28, R7.reuse, R4, R28 ;  /* 0x00000004071c7224 */ /* 0x040fe400078e021c */
[----:B------:R-:W-:-:S02]  /*8e60*/  IMAD R148, R7, R10, R148 ;  /* 0x0000000a07947224 */ /* 0x000fc400078e0294 */
[----:B------:R-:W-:-:S04]  /*8e70*/  IMAD.HI.U32 R4, R9, R26, RZ ;  /* 0x0000001a09047227 */ /* 0x000fc800078e00ff */
[----:B------:R-:W-:Y:S02]  /*8e80*/  VIADD R17, R8, 0x48 ;  /* 0x0000004808117836 */ /* 0x000fe40000000000 */
[--C-:B------:R-:W-:Y:S01]  /*8e90*/  @!P5 IMAD.IADD R33, R33, 0x1, -R7.reuse ;  /* 0x000000012121d824 */ /* 0x100fe200078e0a07 */
[----:B------:R-:W-:Y:S01]  /*8ea0*/  ISETP.GT.U32.AND P5, PT, R7, R148, PT ;  /* 0x000000940700720c */ /* 0x000fe20003fa4070 */
[----:B------:R-:W-:Y:S01]  /*8eb0*/  IMAD.MOV R4, RZ, RZ, -R4 ;  /* 0x000000ffff047224 */ /* 0x000fe200078e0a04 */
[----:B------:R-:W-:Y:S01]  /*8ec0*/  IABS R24, R17 ;  /* 0x0000001100187213 */ /* 0x000fe20000000000 */
        /* <DEDUP_REMOVED lines=8> */
[----:B------:R-:W-:Y:S01]  /*8f50*/  ISETP.GT.U32.AND P3, PT, R7, R26, PT ;  /* 0x0000001a0700720c */ /* 0x000fe20003f64070 */
[----:B------:R-:W-:-:S04]  /*8f60*/  IMAD.HI.U32 R10, R9, R24, RZ ;  /* 0x00000018090a7227 */ /* 0x000fc800078e00ff */
[----:B------:R-:W-:Y:S02]  /*8f70*/  VIADD R18, R8, 0x44 ;  /* 0x0000004408127836 */ /* 0x000fe40000000000 */
[----:B------:R-:W-:Y:S02]  /*8f80*/  IMAD.MOV R10, RZ, RZ, -R10 ;  /* 0x000000ffff0a7224 */ /* 0x000fe400078e0a0a */
[----:B------:R-:W-:Y:S01]  /*8f90*/  @!P5 IMAD.IADD R148, R148, 0x1, -R7 ;  /* 0x000000019494d824 */ /* 0x000fe200078e0a07 */
[----:B------:R-:W-:Y:S01]  /*8fa0*/  IABS R22, R18 ;  /* 0x0000001200167213 */ /* 0x000fe20000000000 */
[----:B------:R-:W-:Y:S01]  /*8fb0*/  IMAD R24, R7, R10, R24 ;  /* 0x0000000a07187224 */ /* 0x000fe200078e0218 */
[----:B------:R-:W-:Y:S01]  /*8fc0*/  ISETP.GE.AND P5, PT, R21, RZ, PT ;  /* 0x000000ff1500720c */ /* 0x000fe20003fa6270 */
[----:B------:R-:W-:Y:S01]  /*8fd0*/  @!P0 IMAD.MOV R33, RZ, RZ, -R33 ;  /* 0x000000ffff218224 */ /* 0x000fe200078e0a21 */
[----:B------:R-:W-:Y:S01]  /*8fe0*/  ISETP.GT.U32.AND P0, PT, R7, R148, PT ;  /* 0x000000940700720c */ /* 0x000fe20003f04070 */
[----:B------:R-:W-:-:S02]  /*8ff0*/  VIADD R10, R8, 0x40 ;  /* 0x00000040080a7836 */ /* 0x000fc40000000000 */
[----:B------:R-:W-:-:S03]  /*9000*/  IMAD.HI.U32 R4, R9, R22, RZ ;  /* 0x0000001609047227 */ /* 0x000fc600078e00ff */
[----:B------:R-:W-:Y:S01]  /*9010*/  IABS R20, R10 ;  /* 0x0000000a00147213 */ /* 0x000fe20000000000 */
[--C-:B------:R-:W-:Y:S02]  /*9020*/  @!P4 IMAD.IADD R150, R150, 0x1, -R7.reuse ;  /* 0x000000019696c824 */ /* 0x100fe400078e0a07 */
[--C-:B------:R-:W-:Y:S01]  /*9030*/  @!P1 IMAD.IADD R30, R30, 0x1, -R7.reuse ;  /* 0x000000011e1e9824 */ /* 0x100fe200078e0a07 */
[C---:B------:R-:W-:Y:S01]  /*9040*/  ISETP.GT.U32.AND P1, PT, R7.reuse, R24, PT ;  /* 0x000000180700720c */ /* 0x040fe20003f24070 */
[----:B------:R-:W-:Y:S01]  /*9050*/  @!P3 IMAD.IADD R26, R26, 0x1, -R7 ;  /* 0x000000011a1ab824 */ /* 0x000fe200078e0a07 */
[C---:B------:R-:W-:Y:S01]  /*9060*/  ISETP.GT.U32.AND P4, PT, R7.reuse, R150, PT ;  /* 0x000000960700720c */ /* 0x040fe20003f84070 */
[----:B------:R-:W-:Y:S01]  /*9070*/  IMAD.MOV R4, RZ, RZ, -R4 ;  /* 0x000000ffff047224 */ /* 0x000fe200078e0a04 */
[----:B------:R-:W-:Y:S01]  /*9080*/  ISETP.GE.AND P3, PT, R18, RZ, PT ;  /* 0x000000ff1200720c */ /* 0x000fe20003f66270 */
[----:B------:R-:W-:Y:S01]  /*9090*/  @!P6 IMAD.MOV R30, RZ, RZ, -R30 ;  /* 0x000000ffff1ee224 */ /* 0x000fe200078e0a1e */
[C---:B------:R-:W-:Y:S01]  /*90a0*/  ISETP.GT.U32.AND P6, PT, R7.reuse, R26, PT ;  /* 0x0000001a0700720c */ /* 0x040fe20003fc4070 */
[----:B------:R-:W-:-:S02]  /*90b0*/  IMAD R22, R7, R4, R22 ;  /* 0x0000000407167224 */ /* 0x000fc400078e0216 */
[----:B------:R-:W-:-:S04]  /*90c0*/  IMAD.HI.U32 R4, R9, R20, RZ ;  /* 0x0000001409047227 */ /* 0x000fc800078e00ff */
[--C-:B------:R-:W-:Y:S01]  /*90d0*/  @!P0 IMAD.IADD R148, R148, 0x1, -R7.reuse ;  /* 0x0000000194948824 */ /* 0x100fe200078e0a07 */
[----:B------:R-:W-:Y:S01]  /*90e0*/  ISETP.GE.AND P0, PT, R16, RZ, PT ;  /* 0x000000ff1000720c */ /* 0x000fe20003f06270 */
[----:B------:R-:W-:Y:S02]  /*90f0*/  IMAD.MOV R4, RZ, RZ, -R4 ;  /* 0x000000ffff047224 */ /* 0x000fe400078e0a04 */
[--C-:B------:R-:W-:Y:S02]  /*9100*/  @!P1 IMAD.IADD R24, R24, 0x1, -R7.reuse ;  /* 0x0000000118189824 */ /* 0x100fe400078e0a07 */
[----:B------:R-:W-:Y:S01]  /*9110*/  @!P5 IMAD.MOV R148, RZ, RZ, -R148 ;  /* 0x000000ffff94d224 */ /* 0x000fe200078e0a94 */
[C---:B------:R-:W-:Y:S01]  /*9120*/  ISETP.GT.U32.AND P5, PT, R7.reuse, R22, PT ;  /* 0x000000160700720c */ /* 0x040fe20003fa4070 */
[C---:B------:R-:W-:Y:S01]  /*9130*/  IMAD R20, R7.reuse, R4, R20 ;  /* 0x0000000407147224 */ /* 0x040fe200078e0214 */
[C---:B------:R-:W-:Y:S01]  /*9140*/  ISETP.GT.U32.AND P1, PT, R7.reuse, R24, PT ;  /* 0x000000180700720c */ /* 0x040fe20003f24070 */
[--C-:B------:R-:W-:Y:S01]  /*9150*/  @!P4 IMAD.IADD R150, R150, 0x1, -R7.reuse ;  /* 0x000000019696c824 */ /* 0x100fe200078e0a07 */
[C---:B------:R-:W-:Y:S01]  /*9160*/  ISETP.GT.U32.AND P4, PT, R7.reuse, R28, PT ;  /* 0x0000001c0700720c */ /* 0x040fe20003f84070 */
[----:B------:R-:W-:Y:S01]  /*9170*/  @!P6 IMAD.IADD R26, R26, 0x1, -R7 ;  /* 0x000000011a1ae824 */ /* 0x000fe200078e0a07 */
[----:B------:R-:W-:Y:S01]  /*9180*/  ISETP.GT.U32.AND P6, PT, R7, R20, PT ;  /* 0x000000140700720c */ /* 0x000fe20003fc4070 */
[----:B------:R-:W-:-:S02]  /*9190*/  VIADD R4, R8, 0x3c ;  /* 0x0000003c08047836 */ /* 0x000fc40000000000 */
[----:B------:R-:W-:Y:S01]  /*91a0*/  @!P2 IMAD.MOV R150, RZ, RZ, -R150 ;  /* 0x000000ffff96a224 */ /* 0x000fe200078e0a96 */
[----:B------:R-:W-:Y:S01]  /*91b0*/  ISETP.GE.AND P2, PT, R12, RZ, PT ;  /* 0x000000ff0c00720c */ /* 0x000fe20003f46270 */
[----:B------:R-:W-:Y:S01]  /*91c0*/  VIADD R21, R8, 0x30 ;  /* 0x0000003008157836 */ /* 0x000fe20000000000 */
[----:B------:R-:W-:Y:S01]  /*91d0*/  IABS R18, R4 ;  /* 0x0000000400127213 */ /* 0x000fe20000000000 */
[--C-:B------:R-:W-:Y:S02]  /*91e0*/  @!P5 IMAD.IADD R22, R22, 0x1, -R7.reuse ;  /* 0x000000011616d824 */ /* 0x100fe400078e0a07 */
[--C-:B------:R-:W-:Y:S01]  /*91f0*/  @!P1 IMAD.IADD R24, R24, 0x1, -R7.reuse ;  /* 0x0000000118189824 */ /* 0x100fe200078e0a07 */
[----:B------:R-:W-:Y:S01]  /*9200*/  ISETP.GE.AND P1, PT, R4, RZ, PT ;  /* 0x000000ff0400720c */ /* 0x000fe20003f26270 */
[--C-:B------:R-:W-:Y:S01]  /*9210*/  @!P4 IMAD.IADD R28, R28, 0x1, -R7.reuse ;  /* 0x000000011c1cc824 */ /* 0x100fe200078e0a07 */
[----:B------:R-:W-:Y:S01]  /*9220*/  IABS R146, R21 ;  /* 0x0000001500927213 */ /* 0x000fe20000000000 */
[----:B------:R-:W-:Y:S01]  /*9230*/  @!P6 IMAD.IADD R20, R20, 0x1, -R7 ;  /* 0x000000011414e824 */ /* 0x000fe200078e0a07 */
[----:B------:R-:W-:Y:S01]  /*9240*/  ISETP.GT.U32.AND P6, PT, R7, R22, PT ;  /* 0x000000160700720c */ /* 0x000fe20003fc4070 */
[----:B------:R-:W-:Y:S01]  /*9250*/  IMAD.HI.U32 R4, R9, R18, RZ ;  /* 0x0000001209047227 */ /* 0x000fe200078e00ff */
[----:B------:R-:W-:-:S03]  /*9260*/  ISETP.GT.U32.AND P4, PT, R7, R28, PT ;  /* 0x0000001c0700720c */ /* 0x000fc60003f84070 */
[----:B------:R-:W-:Y:S02]  /*9270*/  IMAD.MOV R12, RZ, RZ, -R4 ;  /* 0x000000ffff0c7224 */ /* 0x000fe400078e0a04 */
[----:B------:R-:W-:Y:S01]  /*9280*/  @!P0 IMAD.MOV R26, RZ, RZ, -R26 ;  /* 0x000000ffff1a8224 */ /* 0x000fe200078e0a1a */
[C---:B------:R-:W-:Y:S01]  /*9290*/  ISETP.GT.U32.AND P0, PT, R7.reuse, R20, PT ;  /* 0x000000140700720c */ /* 0x040fe20003f04070 */
[----:B------:R-:W-:Y:S02]  /*92a0*/  IMAD R18, R7, R12, R18 ;  /* 0x0000000c07127224 */ /* 0x000fe400078e0212 */
[----:B------:R-:W-:-:S04]  /*92b0*/  IMAD.HI.U32 R12, R9, R146, RZ ;  /* 0x00000092090c7227 */ /* 0x000fc800078e00ff */
[--C-:B------:R-:W-:Y:S01]  /*92c0*/  @!P6 IMAD.IADD R22, R22, 0x1, -R7.reuse ;  /* 0x000000011616e824 */ /* 0x100fe200078e0a07 */
[----:B------:R-:W-:Y:S01]  /*92d0*/  ISETP.GT.U32.AND P6, PT, R7, R18, PT ;  /* 0x000000120700720c */ /* 0x000fe20003fc4070 */
[----:B------:R-:W-:Y:S01]  /*92e0*/  @!P4 IMAD.IADD R28, R28, 0x1, -R7 ;  /* 0x000000011c1cc824 */ /* 0x000fe200078e0a07 */
[----:B------:R-:W-:Y:S01]  /*92f0*/  ISETP.GE.AND P4, PT, R17, RZ, PT ;  /* 0x000000ff1100720c */ /* 0x000fe20003f86270 */
[----:B------:R-:W-:Y:S02]  /*9300*/  VIADD R17, R8, 0x34 ;  /* 0x0000003408117836 */ /* 0x000fe40000000000 */
[----:B------:R-:W-:Y:S01]  /*9310*/  @!P2 IMAD.MOV R28, RZ, RZ, -R28 ;  /* 0x000000ffff1ca224 */ /* 0x000fe200078e0a1c */
[----:B------:R-:W-:Y:S01]  /*9320*/  ISETP.GE.AND P2, PT, R10, RZ, PT ;  /* 0x000000ff0a00720c */ /* 0x000fe20003f46270 */
[----:B------:R-:W-:Y:S01]  /*9330*/  VIADD R10, R8, 0x38 ;  /* 0x00000038080a7836 */ /* 0x000fe20000000000 */
[----:B------:R-:W-:Y:S01]  /*9340*/  IABS R144, R17 ;  /* 0x0000001100907213 */ /* 0x000fe20000000000 */
[----:B------:R-:W-:-:S02]  /*9350*/  @!P3 IMAD.MOV R22, RZ, RZ, -R22 ;  /* 0x000000ffff16b224 */ /* 0x000fc400078e0a16 */
[----:B------:R-:W-:Y:S01]  /*9360*/  IMAD.MOV R12, RZ, RZ, -R12 ;  /* 0x000000ffff0c7224 */ /* 0x000fe200078e0a0c */
[----:B------:R-:W-:Y:S01]  /*9370*/  IABS R16, R10 ;  /* 0x0000000a00107213 */ /* 0x000fe20000000000 */
[----:B------:R-:W-:Y:S01]  /*9380*/  @!P6 IMAD.IADD R18, R18, 0x1, -R7 ;  /* 0x000000011212e824 */ /* 0x000fe200078e0a07 */
[----:B------:R-:W-:Y:S01]  /*9390*/  ISETP.GE.AND P5, PT, R10, RZ, PT ;  /* 0x000000ff0a00720c */ /* 0x000fe20003fa6270 */
[----:B------:R-:W-:-:S03]  /*93a0*/  IMAD.HI.U32 R10, R9, R144, RZ ;  /* 0x00000090090a7227 */ /* 0x000fc600078e00ff */
        /* <DEDUP_REMOVED lines=9> */
[----:B------:R-:W-:Y:S01]  /*9440*/  @!P1 IMAD.MOV R18, RZ, RZ, -R18 ;  /* 0x000000ffff129224 */ /* 0x000fe200078e0a12 */
[C---:B------:R-:W-:Y:S01]  /*9450*/  ISETP.GT.U32.AND P1, PT, R7.reuse, R144, PT ;  /* 0x000000900700720c */ /* 0x040fe20003f24070 */
[----:B------:R-:W-:Y:S01]  /*9460*/  IMAD R146, R7, R12, R146 ;  /* 0x0000000c07927224 */ /* 0x000fe200078e0292 */
[----:B------:R-:W-:Y:S01]  /*9470*/  IABS R140, R4 ;  /* 0x00000004008c7213 */ /* 0x000fe20000000000 */
[----:B------:R-:W-:Y:S01]  /*9480*/  VIADD R10, R8, 0x28 ;  /* 0x00000028080a7836 */ /* 0x000fe20000000000 */
[----:B------:R-:W-:Y:S01]  /*9490*/  ISETP.GE.AND P3, PT, R4, RZ, PT ;  /* 0x000000ff0400720c */ /* 0x000fe20003f66270 */
[----:B------:R-:W-:Y:S02]  /*94a0*/  VIADD R29, R8, 0x20 ;  /* 0x00000020081d7836 */ /* 0x000fe40000000000 */
[----:B------:R-:W-:Y:S01]  /*94b0*/  IMAD.HI.U32 R4, R9, R140, RZ ;  /* 0x0000008c09047227 */ /* 0x000fe200078e00ff */
[----:B------:R-:W-:Y:S02]  /*94c0*/  IABS R142, R10 ;  /* 0x0000000a008e7213 */ /* 0x000fe40000000000 */
[----:B------:R-:W-:Y:S01]  /*94d0*/  IABS R128, R29 ;  /* 0x0000001d00807213 */ /* 0x000fe20000000000 */
[----:B------:R-:W-:-:S02]  /*94e0*/  @!P6 IMAD.IADD R16, R16, 0x1, -R7 ;  /* 0x000000011010e824 */ /* 0x000fc400078e0a07 */
[--C-:B------:R-:W-:Y:S02]  /*94f0*/  @!P1 IMAD.IADD R144, R144, 0x1, -R7.reuse ;  /* 0x0000000190909824 */ /* 0x100fe400078e0a07 */
[----:B------:R-:W-:Y:S01]  /*9500*/  IMAD.MOV R4, RZ, RZ, -R4 ;  /* 0x000000ffff047224 */ /* 0x000fe200078e0a04 */
[C---:B------:R-:W-:Y:S01]  /*9510*/  ISETP.GT.U32.AND P6, PT, R7.reuse, R16, PT ;  /* 0x000000100700720c */ /* 0x040fe20003fc4070 */
[--C-:B------:R-:W-:Y:S01]  /*9520*/  @!P0 IMAD.IADD R20, R20, 0x1, -R7.reuse ;  /* 0x0000000114148824 */ /* 0x100fe200078e0a07 */
[C---:B------:R-:W-:Y:S01]  /*9530*/  ISETP.GT.U32.AND P1, PT, R7.reuse, R144, PT ;  /* 0x000000900700720c */ /* 0x040fe20003f24070 */
[----:B------:R-:W-:Y:S01]  /*9540*/  IMAD R140, R7, R4, R140 ;  /* 0x00000004078c7224 */ /* 0x000fe200078e028c */
[----:B------:R-:W-:Y:S01]  /*9550*/  ISETP.GE.AND P0, PT, R21, RZ, PT ;  /* 0x000000ff1500720c */ /* 0x000fe20003f06270 */
[----:B------:R-:W-:Y:S02]  /*9560*/  VIADD R23, R8, 0x24 ;  /* 0x0000002408177836 */ /* 0x000fe40000000000 */
[----:B------:R-:W-:Y:S01]  /*9570*/  @!P4 IMAD.MOV R24, RZ, RZ, -R24 ;  /* 0x000000ffff18c224 */ /* 0x000fe200078e0a18 */
[----:B------:R-:W-:Y:S01]  /*9580*/  ISETP.GE.AND P4, PT, R17, RZ, PT ;  /* 0x000000ff1100720c */ /* 0x000fe20003f86270 */
[----:B------:R-:W-:Y:S01]  /*9590*/  @!P2 IMAD.MOV R20, RZ, RZ, -R20 ;  /* 0x000000ffff14a224 */ /* 0x000fe200078e0a14 */
[----:B------:R-:W-:Y:S01]  /*95a0*/  ISETP.GE.AND P2, PT, R10, RZ, PT ;  /* 0x000000ff0a00720c */ /* 0x000fe20003f46270 */
[----:B------:R-:W-:Y:S01]  /*95b0*/  VIADD R31, R8, 0x1c ;  /* 0x0000001c081f7836 */ /* 0x000fe20000000000 */
[----:B------:R-:W-:Y:S01]  /*95c0*/  IABS R138, R23 ;  /* 0x00000017008a7213 */ /* 0x000fe20000000000 */
[--C-:B------:R-:W-:Y:S01]  /*95d0*/  @!P6 IMAD.IADD R16, R16, 0x1, -R7.reuse ;  /* 0x000000011010e824 */ /* 0x100fe200078e0a07 */
[C---:B------:R-:W-:Y:S01]  /*95e0*/  ISETP.GT.U32.AND P6, PT, R7.reuse, R146, PT ;  /* 0x000000920700720c */ /* 0x040fe20003fc4070 */
[----:B------:R-:W-:Y:S01]  /*95f0*/  @!P1 IMAD.IADD R144, R144, 0x1, -R7 ;  /* 0x0000000190909824 */ /* 0x000fe200078e0a07 */
[----:B------:R-:W-:Y:S01]  /*9600*/  ISETP.GT.U32.AND P1, PT, R7, R140, PT ;  /* 0x0000008c0700720c */ /* 0x000fe20003f24070 */
[----:B------:R-:W-:Y:S01]  /*9610*/  IMAD.HI.U32 R10, R9, R142, RZ ;  /* 0x0000008e090a7227 */ /* 0x000fe200078e00ff */
[----:B------:R-:W-:-:S03]  /*9620*/  IABS R130, R31 ;  /* 0x0000001f00827213 */ /* 0x000fc60000000000 */
[----:B------:R-:W-:-:S04]  /*9630*/  IMAD.HI.U32 R17, R9, R128, RZ ;  /* 0x0000008009117227 */ /* 0x000fc800078e00ff */
[----:B------:R-:W-:Y:S02]  /*9640*/  IMAD.MOV R10, RZ, RZ, -R10 ;  /* 0x000000ffff0a7224 */ /* 0x000fe400078e0a0a */
[----:B------:R-:W-:Y:S02]  /*9650*/  @!P6 IMAD.IADD R146, R146, 0x1, -R7 ;  /* 0x000000019292e824 */ /* 0x000fe400078e0a07 */
[----:B------:R-:W-:Y:S02]  /*9660*/  IMAD.MOV R17, RZ, RZ, -R17 ;  /* 0x000000ffff117224 */ /* 0x000fe400078e0a11 */
[----:B------:R-:W-:Y:S01]  /*9670*/  VIADD R39, R8, 0x18 ;  /* 0x0000001808277836 */ /* 0x000fe20000000000 */
[----:B------:R-:W-:Y:S01]  /*9680*/  ISETP.GT.U32.AND P6, PT, R7, R146, PT ;  /* 0x000000920700720c */ /* 0x000fe20003fc4070 */
[----:B------:R-:W-:Y:S02]  /*9690*/  @!P1 IMAD.IADD R140, R140, 0x1, -R7 ;  /* 0x000000018c8c9824 */ /* 0x000fe400078e0a07 */
[----:B------:R-:W-:-:S03]  /*96a0*/  IMAD.HI.U32 R12, R9, R138, RZ ;  /* 0x0000008a090c7227 */ /* 0x000fc600078e00ff */
[C---:B------:R-:W-:Y:S01]  /*96b0*/  ISETP.GT.U32.AND P1, PT, R7.reuse, R140, PT ;  /* 0x0000008c0700720c */ /* 0x040fe20003f24070 */
[C---:B------:R-:W-:Y:S02]  /*96c0*/  IMAD R142, R7.reuse, R10, R142 ;  /* 0x0000000a078e7224 */ /* 0x040fe400078e028e */
[----:B------:R-:W-:Y:S01]  /*96d0*/  IMAD R4, R7, R17, R128 ;  /* 0x0000001107047224 */ /* 0x000fe200078e0280 */
[----:B------:R-:W-:Y:S01]  /*96e0*/  IABS R128, R39 ;  /* 0x0000002700807213 */ /* 0x000fe20000000000 */
[----:B------:R-:W-:Y:S02]  /*96f0*/  IMAD.MOV R12, RZ, RZ, -R12 ;  /* 0x000000ffff0c7224 */ /* 0x000fe400078e0a0c */
[----:B------:R-:W-:-:S04]  /*9700*/  IMAD.HI.U32 R10, R9, R130, RZ ;  /* 0x00000082090a7227 */ /* 0x000fc800078e00ff */
[----:B------:R-:W-:Y:S02]  /*9710*/  VIADD R41, R8, 0x14 ;  /* 0x0000001408297836 */ /* 0x000fe40000000000 */
[----:B------:R-:W-:Y:S01]  /*9720*/  @!P5 IMAD.MOV R16, RZ, RZ, -R16 ;  /* 0x000000ffff10d224 */ /* 0x000fe200078e0a10 */
[C---:B------:R-:W-:Y:S01]  /*9730*/  ISETP.GT.U32.AND P5, PT, R7.reuse, R142, PT ;  /* 0x0000008e0700720c */ /* 0x040fe20003fa4070 */
[----:B------:R-:W-:Y:S01]  /*9740*/  IMAD R138, R7, R12, R138 ;  /* 0x0000000c078a7224 */ /* 0x000fe200078e028a */
[----:B------:R-:W-:Y:S01]  /*9750*/  IABS R136, R41 ;  /* 0x0000002900887213 */ /* 0x000fe20000000000 */
[----:B------:R-:W-:Y:S02]  /*9760*/  IMAD.MOV R10, RZ, RZ, -R10 ;  /* 0x000000ffff0a7224 */ /* 0x000fe400078e0a0a */
[----:B------:R-:W-:-:S04]  /*9770*/  IMAD.HI.U32 R12, R9, R128, RZ ;  /* 0x00000080090c7227 */ /* 0x000fc800078e00ff */
[----:B------:R-:W-:Y:S01]  /*9780*/  @!P4 IMAD.MOV R144, RZ, RZ, -R144 ;  /* 0x000000ffff90c224 */ /* 0x000fe200078e0a90 */
[C---:B------:R-:W-:Y:S01]  /*9790*/  ISETP.GT.U32.AND P4, PT, R7.reuse, R138, PT ;  /* 0x0000008a0700720c */ /* 0x040fe20003f84070 */
[C---:B------:R-:W-:Y:S02]  /*97a0*/  IMAD R10, R7.reuse, R10, R130 ;  /* 0x0000000a070a7224 */ /* 0x040fe400078e0282 */
[----:B------:R-:W-:Y:S02]  /*97b0*/  IMAD.MOV R12, RZ, RZ, -R12 ;  /* 0x000000ffff0c7224 */ /* 0x000fe400078e0a0c */
[----:B------:R-:W-:Y:S01]  /*97c0*/  @!P6 IMAD.IADD R146, R146, 0x1, -R7 ;  /* 0x000000019292e824 */ /* 0x000fe200078e0a07 */
[----:B------:R-:W-:Y:S01]  /*97d0*/  ISETP.GT.U32.AND P6, PT, R7, R4, PT ;  /* 0x000000040700720c */ /* 0x000fe20003fc4070 */
[C---:B------:R-:W-:Y:S02]  /*97e0*/  VIADD R43, R8.reuse, 0x10 ;  /* 0x00000010082b7836 */ /* 0x040fe40000000000 */
[----:B------:R-:W-:-:S02]  /*97f0*/  VIADD R45, R8, 0xc ;  /* 0x0000000c082d7836 */ /* 0x000fc40000000000 */
[----:B------:R-:W-:Y:S01]  /*9800*/  IMAD.HI.U32 R17, R9, R136, RZ ;  /* 0x0000008809117227 */ /* 0x000fe200078e00ff */
[----:B------:R-:W-:Y:S02]  /*9810*/  IABS R134, R43 ;  /* 0x0000002b00867213 */ /* 0x000fe40000000000 */
[----:B------:R-:W-:Y:S01]  /*9820*/  IABS R132, R45 ;  /* 0x0000002d00847213 */ /* 0x000fe20000000000 */
[C---:B------:R-:W-:Y:S02]  /*9830*/  IMAD R12, R7.reuse, R12, R128 ;  /* 0x0000000c070c7224 */ /* 0x040fe400078e0280 */
[----:B------:R-:W-:Y:S01]  /*9840*/  @!P1 IMAD.IADD R140, R140, 0x1, -R7 ;  /* 0x000000018c8c9824 */ /* 0x000fe200078e0a07 */
[C---:B------:R-:W-:Y:S01]  /*9850*/  ISETP.GT.U32.AND P1, PT, R7.reuse, R10, PT ;  /* 0x0000000a0700720c */ /* 0x040fe20003f24070 */
[----:B------:R-:W-:Y:S02]  /*9860*/  IMAD.MOV R17, RZ, RZ, -R17 ;  /* 0x000000ffff117224 */ /* 0x000fe400078e0a11 */
[----:B------:R-:W-:Y:S01]  /*9870*/  @!P5 IMAD.IADD R142, R142, 0x1, -R7 ;  /* 0x000000018e8ed824 */ /* 0x000fe200078e0a07 */
[----:B------:R-:W-:Y:S01]  /*9880*/  ISETP.GT.U32.AND P5, PT, R7, R12, PT ;  /* 0x0000000c0700720c */ /* 0x000fe20003fa4070 */
[----:B------:R-:W-:-:S02]  /*9890*/  VIADD R47, R8, 0x8 ;  /* 0x00000008082f7836 */ /* 0x000fc40000000000 */
[----:B------:R-:W-:Y:S02]  /*98a0*/  IMAD R136, R7, R17, R136 ;  /* 0x0000001107887224 */ /* 0x000fe400078e0288 */
[----:B------:R-:W-:Y:S01]  /*98b0*/  IMAD.HI.U32 R17, R9, R134, RZ ;  /* 0x0000008609117227 */ /* 0x000fe200078e00ff */
[----:B------:R-:W-:-:S03]  /*98c0*/  IABS R130, R47 ;  /* 0x0000002f00827213 */ /* 0x000fc60000000000 */
[----:B------:R-:W-:-:S04]  /*98d0*/  IMAD.HI.U32 R21, R9, R132, RZ ;  /* 0x0000008409157227 */ /* 0x000fc800078e00ff */
[--C-:B------:R-:W-:Y:S01]  /*98e0*/  @!P4 IMAD.IADD R138, R138, 0x1, -R7.reuse ;  /* 0x000000018a8ac824 */ /* 0x100fe200078e0a07 */
[C---:B------:R-:W-:Y:S01]  /*98f0*/  ISETP.GT.U32.AND P4, PT, R7.reuse, R136, PT ;  /* 0x000000880700720c */ /* 0x040fe20003f84070 */
[----:B------:R-:W-:Y:S01]  /*9900*/  @!P6 IMAD.IADD R4, R4, 0x1, -R7 ;  /* 0x000000010404e824 */ /* 0x000fe200078e0a07 */
[C---:B------:R-:W-:Y:S01]  /*9910*/  ISETP.GT.U32.AND P6, PT, R7.reuse, R142, PT ;  /* 0x0000008e0700720c */ /* 0x040fe20003fc4070 */
[----:B------:R-:W-:Y:S02]  /*9920*/  IMAD.MOV R17, RZ, RZ, -R17 ;  /* 0x000000ffff117224 */ /* 0x000fe400078e0a11 */
[----:B------:R-:W-:Y:S02]  /*9930*/  IMAD.MOV R21, RZ, RZ, -R21 ;  /* 0x000000ffff157224 */ /* 0x000fe400078e0a15 */
[----:B------:R-:W-:Y:S01]  /*9940*/  @!P0 IMAD.MOV R146, RZ, RZ, -R146 ;  /* 0x000000ffff928224 */ /* 0x000fe200078e0a92 */
[C---:B------:R-:W-:Y:S01]  /*9950*/  ISETP.GT.U32.AND P0, PT, R7.reuse, R138, PT ;  /* 0x0000008a0700720c */ /* 0x040fe20003f04070 */
[----:B------:R-:W-:Y:S01]  /*9960*/  @!P1 IMAD.IADD R10, R10, 0x1, -R7 ;  /* 0x000000010a0a9824 */ /* 0x000fe200078e0a07 */
[C---:B------:R-:W-:Y:S01]  /*9970*/  ISETP.GT.U32.AND P1, PT, R7.reuse, R4, PT ;  /* 0x000000040700720c */ /* 0x040fe20003f24070 */
[----:B------:R-:W-:-:S02]  /*9980*/  IMAD R134, R7, R17, R134 ;  /* 0x0000001107867224 */ /* 0x000fc400078e0286 */
[----:B------:R-:W-:Y:S02]  /*9990*/  IMAD R132, R7, R21, R132 ;  /* 0x0000001507847224 */ /* 0x000fe400078e0284 */
[----:B------:R-:W-:-:S04]  /*99a0*/  IMAD.HI.U32 R17, R9, R130, RZ ;  /* 0x0000008209117227 */ /* 0x000fc800078e00ff */
[----:B------:R-:W-:Y:S02]  /*99b0*/  VIADD R21, R8, 0x4 ;  /* 0x0000000408157836 */ /* 0x000fe40000000000 */
[----:B------:R-:W-:Y:S01]  /*99c0*/  @!P5 IMAD.IADD R12, R12, 0x1, -R7 ;  /* 0x000000010c0cd824 */ /* 0x000fe200078e0a07 */
[C---:B------:R-:W-:Y:S01]  /*99d0*/  ISETP.GT.U32.AND P5, PT, R7.reuse, R10, PT ;  /* 0x0000000a0700720c */ /* 0x040fe20003fa4070 */
[----:B------:R-:W-:Y:S01]  /*99e0*/  IMAD.MOV R17, RZ, RZ, -R17 ;  /* 0x000000ffff117224 */ /* 0x000fe200078e0a11 */
[----:B------:R-:W-:Y:S01]  /*99f0*/  IABS R128, R21 ;  /* 0x0000001500807213 */ /* 0x000fe20000000000 */
[----:B------:R-:W-:Y:S01]  /*9a00*/  @!P6 IMAD.IADD R142, R142, 0x1, -R7 ;  /* 0x000000018e8ee824 */ /* 0x000fe200078e0a07 */
[C---:B------:R-:W-:Y:S01]  /*9a10*/  ISETP.GT.U32.AND P6, PT, R7.reuse, R134, PT ;  /* 0x000000860700720c */ /* 0x040fe20003fc4070 */
[----:B------:R-:W-:Y:S02]  /*9a20*/  IMAD R130, R7, R17, R130 ;  /* 0x0000001107827224 */ /* 0x000fe400078e0282 */
[----:B------:R-:W-:-:S04]  /*9a30*/  IMAD.HI.U32 R9, R9, R128, RZ ;  /* 0x0000008009097227 */ /* 0x000fc800078e00ff */
[--C-:B------:R-:W-:Y:S02]  /*9a40*/  @!P4 IMAD.IADD R136, R136, 0x1, -R7.reuse ;  /* 0x000000018888c824 */ /* 0x100fe400078e0a07 */
[--C-:B------:R-:W-:Y:S01]  /*9a50*/  @!P0 IMAD.IADD R138, R138, 0x1, -R7.reuse ;  /* 0x000000018a8a8824 */ /* 0x100fe200078e0a07 */
[C---:B------:R-:W-:Y:S01]  /*9a60*/  ISETP.GT.U32.AND P0, PT, R7.reuse, R132, PT ;  /* 0x000000840700720c */ /* 0x040fe20003f04070 */
[----:B------:R-:W-:Y:S01]  /*9a70*/  @!P1 IMAD.IADD R4, R4, 0x1, -R7 ;  /* 0x0000000104049824 */ /* 0x000fe200078e0a07 */
[C---:B------:R-:W-:Y:S01]  /*9a80*/  ISETP.GT.U32.AND P1, PT, R7.reuse, R130, PT ;  /* 0x000000820700720c */ /* 0x040fe20003f24070 */
[----:B------:R-:W-:Y:S01]  /*9a90*/  IMAD.MOV R9, RZ, RZ, -R9 ;  /* 0x000000ffff097224 */ /* 0x000fe200078e0a09 */
[C---:B------:R-:W-:Y:S01]  /*9aa0*/  ISETP.GT.U32.AND P4, PT, R7.reuse, R136, PT ;  /* 0x000000880700720c */ /* 0x040fe20003f84070 */
[----:B------:R-:W-:Y:S01]  /*9ab0*/  @!P3 IMAD.MOV R140, RZ, RZ, -R140 ;  /* 0x000000ffff8cb224 */ /* 0x000fe200078e0a8c */
[----:B------:R-:W-:Y:S01]  /*9ac0*/  ISETP.GT.U32.AND P3, PT, R7, R12, PT ;  /* 0x0000000c0700720c */ /* 0x000fe20003f64070 */
[--C-:B------:R-:W-:Y:S01]  /*9ad0*/  @!P5 IMAD.IADD R10, R10, 0x1, -R7.reuse ;  /* 0x000000010a0ad824 */ /* 0x100fe200078e0a07 */
[----:B------:R-:W-:Y:S01]  /*9ae0*/  ISETP.GE.AND P5, PT, R23, RZ, PT ;  /* 0x000000ff1700720c */ /* 0x000fe20003fa6270 */
[C---:B------:R-:W-:Y:S01]  /*9af0*/  IMAD R128, R7.reuse, R9, R128 ;  /* 0x0000000907807224 */ /* 0x040fe200078e0280 */
[----:B------:R-:W-:Y:S01]  /*9b00*/  SHF.R.S32.HI R9, RZ, 0x2, R6 ;  /* 0x00000002ff097819 */ /* 0x000fe20000011406 */
[--C-:B------:R-:W-:Y:S01]  /*9b10*/  @!P6 IMAD.IADD R134, R134, 0x1, -R7.reuse ;  /* 0x000000018686e824 */ /* 0x100fe200078e0a07 */
[----:B------:R-:W-:Y:S01]  /*9b20*/  LOP3.LUT R23, RZ, R5, RZ, 0x33, !PT ;  /* 0x00000005ff177212 */ /* 0x000fe200078e33ff */
[--C-:B------:R-:W-:Y:S01]  /*9b30*/  @!P0 IMAD.IADD R132, R132, 0x1, -R7.reuse ;  /* 0x0000000184848824 */ /* 0x100fe200078e0a07 */
[C---:B------:R-:W-:Y:S01]  /*9b40*/  ISETP.GT.U32.AND P6, PT, R7.reuse, R128, PT ;  /* 0x000000800700720c */ /* 0x040fe20003fc4070 */
[--C-:B------:R-:W-:Y:S01]  /*9b50*/  @!P1 IMAD.IADD R130, R130, 0x1, -R7.reuse ;  /* 0x0000000182829824 */ /* 0x100fe200078e0a07 */
[----:B------:R-:W-:Y:S01]  /*9b60*/  ISETP.GT.U32.AND P1, PT, R7, R134, PT ;  /* 0x000000860700720c */ /* 0x000fe20003f24070 */
[--C-:B------:R-:W-:Y:S01]  /*9b70*/  @!P4 IMAD.IADD R136, R136, 0x1, -R7.reuse ;  /* 0x000000018888c824 */ /* 0x100fe200078e0a07 */
[----:B------:R-:W-:Y:S01]  /*9b80*/  ISETP.GE.AND P4, PT, R31, RZ, PT ;  /* 0x000000ff1f00720c */ /* 0x000fe20003f86270 */
[--C-:B------:R-:W-:Y:S01]  /*9b90*/  @!P3 IMAD.IADD R12, R12, 0x1, -R7.reuse ;  /* 0x000000010c0cb824 */ /* 0x100fe200078e0a07 */
[----:B------:R-:W-:Y:S01]  /*9ba0*/  ISETP.GE.AND P3, PT, R29, RZ, PT ;  /* 0x000000ff1d00720c */ /* 0x000fe20003f66270 */
[----:B------:R-:W-:Y:S01]  /*9bb0*/  @!P2 IMAD.MOV R142, RZ, RZ, -R142 ;  /* 0x000000ffff8ea224 */ /* 0x000fe200078e0a8e */
[C---:B------:R-:W-:Y:S01]  /*9bc0*/  ISETP.GT.U32.AND P2, PT, R7.reuse, R132, PT ;  /* 0x000000840700720c */ /* 0x040fe20003f44070 */
[----:B------:R-:W-:Y:S01]  /*9bd0*/  @!P5 IMAD.MOV R138, RZ, RZ, -R138 ;  /* 0x000000ffff8ad224 */ /* 0x000fe200078e0a8a */
[----:B------:R-:W-:Y:S01]  /*9be0*/  ISETP.GT.U32.AND P5, PT, R7, R130, PT ;  /* 0x000000820700720c */ /* 0x000fe20003fa4070 */
[----:B------:R-:W-:Y:S01]  /*9bf0*/  IMAD.MOV.U32 R8, RZ, RZ, R4 ;  /* 0x000000ffff087224 */ /* 0x000fe200078e0004 */
[----:B------:R-:W-:Y:S01]  /*9c00*/  ISETP.GE.AND P0, PT, R39, RZ, PT ;  /* 0x000000ff2700720c */ /* 0x000fe20003f06270 */
[--C-:B------:R-:W-:Y:S01]  /*9c10*/  @!P6 IMAD.IADD R128, R128, 0x1, -R7.reuse ;  /* 0x000000018080e824 */ /* 0x100fe200078e0a07 */
[----:B------:R-:W-:Y:S01]  /*9c20*/  SGXT R9, R9, 0x1 ;  /* 0x000000010909781a */ /* 0x000fe20000000200 */
[--C-:B------:R-:W-:Y:S01]  /*9c30*/  @!P1 IMAD.IADD R134, R134, 0x1, -R7.reuse ;  /* 0x0000000186869824 */ /* 0x100fe200078e0a07 */
[----:B------:R-:W-:Y:S01]  /*9c40*/  ISETP.GE.AND P1, PT, R45, RZ, PT ;  /* 0x000000ff2d00720c */ /* 0x000fe20003f26270 */
[----:B------:R-:W-:Y:S01]  /*9c50*/  @!P4 IMAD.MOV R10, RZ, RZ, -R10 ;  /* 0x000000ffff0ac224 */ /* 0x000fe200078e0a0a */
[----:B------:R-:W-:Y:S01]  /*9c60*/  ISETP.GT.U32.AND P6, PT, R7, R128, PT ;  /* 0x000000800700720c */ /* 0x000fe20003fc4070 */
[----:B------:R-:W-:Y:S01]  /*9c70*/  @!P3 IMAD.MOV R8, RZ, RZ, -R8 ;  /* 0x000000ffff08b224 */ /* 0x000fe200078e0a08 */
[----:B------:R-:W-:Y:S01]  /*9c80*/  ISETP.GE.AND P3, PT, R41, RZ, PT ;  /* 0x000000ff2900720c */ /* 0x000fe20003f66270 */
[--C-:B------:R-:W-:Y:S01]  /*9c90*/  @!P2 IMAD.IADD R132, R132, 0x1, -R7.reuse ;  /* 0x000000018484a824 */ /* 0x100fe200078e0a07 */
[----:B------:R-:W-:Y:S01]  /*9ca0*/  ISETP.GE.AND P4, PT, R43, RZ, PT ;  /* 0x000000ff2b00720c */ /* 0x000fe20003f86270 */
[--C-:B------:R-:W-:Y:S01]  /*9cb0*/  @!P5 IMAD.IADD R130, R130, 0x1, -R7.reuse ;  /* 0x000000018282d824 */ /* 0x100fe200078e0a07 */
[----:B------:R-:W-:Y:S01]  /*9cc0*/  ISETP.GE.AND P2, PT, R47, RZ, PT ;  /* 0x000000ff2f00720c */ /* 0x000fe20003f46270 */
[----:B------:R-:W-:Y:S01]  /*9cd0*/  IMAD.SHL.U32 R4, R6, 0x20, RZ ;  /* 0x0000002006047824 */ /* 0x000fe200078e00ff */
[----:B------:R-:W-:Y:S01]  /*9ce0*/  ISETP.GE.AND P5, PT, R21, RZ, PT ;  /* 0x000000ff1500720c */ /* 0x000fe20003fa6270 */
[----:B------:R-:W-:Y:S01]  /*9cf0*/  @!P0 IMAD.MOV R12, RZ, RZ, -R12 ;  /* 0x000000ffff0c8224 */ /* 0x000fe200078e0a0c */
[----:B------:R-:W-:Y:S01]  /*9d00*/  LOP3.LUT R9, R9, 0x90, RZ, 0xc0, !PT ;  /* 0x0000009009097812 */ /* 0x000fe200078ec0ff */
[----:B------:R-:W-:Y:S01]  /*9d10*/  @!P1 IMAD.MOV R132, RZ, RZ, -R132 ;  /* 0x000000ffff849224 */ /* 0x000fe200078e0a84 */
[----:B------:R-:W-:Y:S01]  /*9d20*/  ISETP.NE.AND P0, PT, R5, RZ, PT ;  /* 0x000000ff0500720c */ /* 0x000fe20003f05270 */
[----:B------:R-:W-:Y:S01]  /*9d30*/  @!P6 IMAD.IADD R128, R128, 0x1, -R7 ;  /* 0x000000018080e824 */ /* 0x000fe200078e0a07 */
[----:B------:R-:W-:Y:S01]  /*9d40*/  LOP3.LUT R153, R9, 0xf60, R4, 0xf8, !PT ;  /* 0x00000f6009997812 */ /* 0x000fe200078ef804 */
[----:B------:R-:W-:Y:S01]  /*9d50*/  @!P3 IMAD.MOV R136, RZ, RZ, -R136 ;  /* 0x000000ffff88b224 */ /* 0x000fe200078e0a88 */
[C---:B------:R-:W-:Y:S01]  /*9d60*/  SEL R17, R23.reuse, R32, !P0 ;  /* 0x0000002017117207 */ /* 0x040fe20004000000 */
[----:B------:R-:W-:Y:S01]  /*9d70*/  @!P4 IMAD.MOV R134, RZ, RZ, -R134 ;  /* 0x000000ffff86c224 */ /* 0x000fe200078e0a86 */
[C---:B------:R-:W-:Y:S01]  /*9d80*/  SEL R237, R23.reuse, R38, !P0 ;  /* 0x0000002617ed7207 */ /* 0x040fe20004000000 */
[----:B------:R-:W-:Y:S01]  /*9d90*/  @!P2 IMAD.MOV R130, RZ, RZ, -R130 ;  /* 0x000000ffff82a224 */ /* 0x000fe200078e0a82 */
[C---:B------:R-:W-:Y:S01]  /*9da0*/  SEL R239, R23.reuse, R36, !P0 ;  /* 0x0000002417ef7207 */ /* 0x040fe20004000000 */
[----:B------:R-:W-:Y:S01]  /*9db0*/  @!P5 IMAD.MOV R128, RZ, RZ, -R128 ;  /* 0x000000ffff80d224 */ /* 0x000fe200078e0a80 */
[----:B------:R-:W-:Y:S01]  /*9dc0*/  SEL R241, R23, R34, !P0 ;  /* 0x0000002217f17207 */ /* 0x000fe20004000000 */
[----:B------:R-:W-:Y:S01]  /*9dd0*/  IMAD R4, R49, UR8, RZ ;  /* 0x0000000831047c24 */ /* 0x000fe2000f8e02ff */
[----:B------:R-:W-:Y:S01]  /*9de0*/  SEL R235, R23, R40, !P0 ;  /* 0x0000002817eb7207 */ /* 0x000fe20004000000 */
[----:B------:R-:W-:Y:S01]  /*9df0*/  IMAD R239, R239, UR5, RZ ;  /* 0x00000005efef7c24 */ /* 0x000fe2000f8e02ff */
[C---:B------:R-:W-:Y:S01]  /*9e00*/  SEL R243, R23.reuse, R42, !P0 ;  /* 0x0000002a17f37207 */ /* 0x040fe20004000000 */
[----:B------:R-:W-:Y:S01]  /*9e10*/  STL [R1+0x13a8], R153 ;  /* 0x0013a89901007387 */ /* 0x000fe20000100800 */
[----:B------:R-:W-:Y:S01]  /*9e20*/  SEL R245, R23, R46, !P0 ;  /* 0x0000002e17f57207 */ /* 0x000fe20004000000 */
[----:B------:R-:W-:Y:S01]  /*9e30*/  IMAD R241, R241, UR5, RZ ;  /* 0x00000005f1f17c24 */ /* 0x000fe2000f8e02ff */
        /* <DEDUP_REMOVED lines=52> */
[C---:B------:R-:W-:Y:S01]  /*a180*/  SEL R126, R23.reuse, R126, !P0 ;  /* 0x0000007e177e7207 */ /* 0x040fe20004000000 */
        /* <DEDUP_REMOVED lines=43> */
[----:B------:R-:W-:Y:S01]  /*a440*/  SEL R85, R23, R160, !P0 ;  /* 0x000000a017557207 */ /* 0x000fe20004000000 */
        /* <DEDUP_REMOVED lines=145> */
[----:B------:R-:W-:Y:S01]  /*ad60*/  IADD3 R5, P6, R4, UR6, RZ ;  /* 0x0000000604057c10 */ /* 0x000fe2000ffde0ff */
[----:B------:R-:W-:Y:S01]  /*ad70*/  IMAD R17, R127, UR5, RZ ;  /* 0x000000057f117c24 */ /* 0x000fe2000f8e02ff */
[----:B------:R-:W-:Y:S01]  /*ad80*/  ULDC UR6, c[0x0][0x234] ;  /* 0x00008d0000067ab9 */ /* 0x000fe20000000800 */
[----:B------:R-:W-:Y:S01]  /*ad90*/  IMAD R15, R15, UR5, RZ ;  /* 0x000000050f0f7c24 */ /* 0x000fe2000f8e02ff */
[-C--:B------:R-:W-:Y:S01]  /*ada0*/  IADD3 R127, P2, R128, R5.reuse, RZ ;  /* 0x00000005807f7210 */ /* 0x080fe20007f5e0ff */
[----:B------:R-:W-:Y:S01]  /*adb0*/  IMAD R19, R19, UR5, RZ ;  /* 0x0000000513137c24 */ /* 0x000fe2000f8e02ff */
[----:B------:R-:W-:Y:S01]  /*adc0*/  LEA.HI.X.SX32 R4, R4, UR7, 0x1, P6 ;  /* 0x0000000704047c11 */ /* 0x000fe2000b0f0eff */
[----:B------:R-:W-:Y:S01]  /*add0*/  IMAD R21, R21, UR5, RZ ;  /* 0x0000000515157c24 */ /* 0x000fe2000f8e02ff */
[-C--:B------:R-:W-:Y:S01]  /*ade0*/  IADD3 R240, P5, R239, R5.reuse, RZ ;  /* 0x00000005eff07210 */ /* 0x080fe20007fbe0ff */
[----:B------:R0:W-:Y:S01]  /*adf0*/  STL [R1+0x13a4], R127 ;  /* 0x0013a47f01007387 */ /* 0x0001e20000100800 */
[-C--:B------:R-:W-:Y:S01]  /*ae00*/  IADD3 R242, P6, R241, R5.reuse, RZ ;  /* 0x00000005f1f27210 */ /* 0x080fe20007fde0ff */
[----:B------:R-:W-:Y:S01]  /*ae10*/  IMAD R23, R23, UR5, RZ ;  /* 0x0000000517177c24 */ /* 0x000fe2000f8e02ff */
[-C--:B------:R-:W-:Y:S01]  /*ae20*/  LEA.HI.X.SX32 R239, R239, R4.reuse, 0x1, P5 ;  /* 0x00000004efef7211 */ /* 0x080fe200028f0eff */
[----:B------:R-:W-:Y:S01]  /*ae30*/  IMAD R25, R25, UR6, RZ ;  /* 0x0000000619197c24 */ /* 0x000fe2000f8e02ff */
[-C--:B------:R-:W-:Y:S01]  /*ae40*/  IADD3 R244, P0, R243, R5.reuse, RZ ;  /* 0x00000005f3f47210 */ /* 0x080fe20007f1e0ff */
[----:B------:R-:W-:Y:S01]  /*ae50*/  IMAD R27, R27, UR6, RZ ;  /* 0x000000061b1b7c24 */ /* 0x000fe2000f8e02ff */
[-C--:B------:R-:W-:Y:S01]  /*ae60*/  LEA.HI.X.SX32 R241, R241, R4.reuse, 0x1, P6 ;  /* 0x00000004f1f17211 */ /* 0x080fe200030f0eff */
[----:B------:R-:W-:Y:S01]  /*ae70*/  USHF.R.U32.HI UR6, URZ, 0x4, UR4 ;  /* 0x000000043f067899 */ /* 0x000fe20008011604 */
[-C--:B------:R-:W-:Y:S01]  /*ae80*/  LEA.HI.X.SX32 R243, R243, R4.reuse, 0x1, P0 ;  /* 0x00000004f3f37211 */ /* 0x080fe200000f0eff */
[----:B------:R-:W-:Y:S01]  /*ae90*/  UMOV UR7, URZ ;  /* 0x0000003f00077c82 */ /* 0x000fe20008000000 */
[----:B0-----:R-:W-:Y:S01]  /*aea0*/  LEA.HI.X.SX32 R127, R128, R4, 0x1, P2 ;  /* 0x00000004807f7211 */ /* 0x001fe200010f0eff */
[----:B------:R-:W-:Y:S01]  /*aeb0*/  USGXT.U32 UR6, UR6, 0xe ;  /* 0x0000000e0606789a */ /* 0x000fe20008000000 */
[-C--:B------:R-:W-:Y:S01]  /*aec0*/  IADD3 R128, P6, R125, R5.reuse, RZ ;  /* 0x000000057d807210 */ /* 0x080fe20007fde0ff */
[----:B------:R-:W-:Y:S01]  /*aed0*/  USHF.L.U32 UR8, UR8, 0x5, URZ ;  /* 0x0000000508087899 */ /* 0x000fe2000800063f */
[-C--:B------:R-:W-:Y:S01]  /*aee0*/  IADD3 R246, P1, R245, R5.reuse, RZ ;  /* 0x00000005f5f67210 */ /* 0x080fe20007f3e0ff */
[----:B------:R0:W-:Y:S01]  /*aef0*/  STL [R1+0x13a0], R127 ;  /* 0x0013a07f01007387 */ /* 0x0001e20000100800 */
[----:B------:R-:W-:-:S02]  /*af00*/  IADD3 R236, P3, R235, R5, RZ ;  /* 0x00000005ebec7210 */ /* 0x000fc40007f7e0ff */
[----:B------:R-:W-:Y:S02]  /*af10*/  CS2R R130, SRZ ;  /* 0x0000000000827805 */ /* 0x000fe4000001ff00 */
[-C--:B------:R-:W-:Y:S02]  /*af20*/  IADD3 R248, P2, R247, R5.reuse, RZ ;  /* 0x00000005f7f87210 */ /* 0x080fe40007f5e0ff */
[----:B------:R-:W-:Y:S02]  /*af30*/  CS2R R132, SRZ ;  /* 0x0000000000847805 */ /* 0x000fe4000001ff00 */
[----:B------:R-:W-:Y:S02]  /*af40*/  IADD3 R238, P4, R237, R5, RZ ;  /* 0x00000005edee7210 */ /* 0x000fe40007f9e0ff */
[----:B------:R-:W-:Y:S02]  /*af50*/  CS2R R134, SRZ ;  /* 0x0000000000867805 */ /* 0x000fe4000001ff00 */
[----:B------:R-:W-:-:S02]  /*af60*/  LEA.HI.X.SX32 R245, R245, R4, 0x1, P1 ;  /* 0x00000004f5f57211 */ /* 0x000fc400008f0eff */
[----:B------:R-:W-:Y:S02]  /*af70*/  CS2R R136, SRZ ;  /* 0x0000000000887805 */ /* 0x000fe4000001ff00 */
[-C--:B------:R-:W-:Y:S02]  /*af80*/  LEA.HI.X.SX32 R235, R235, R4.reuse, 0x1, P3 ;  /* 0x00000004ebeb7211 */ /* 0x080fe400018f0eff */
[----:B------:R-:W-:Y:S02]  /*af90*/  CS2R R138, SRZ ;  /* 0x00000000008a7805 */ /* 0x000fe4000001ff00 */
[----:B0-----:R-:W-:Y:S02]  /*afa0*/  IADD3 R127, P5, R126, R5, RZ ;  /* 0x000000057e7f7210 */ /* 0x001fe40007fbe0ff */
[----:B------:R-:W-:Y:S02]  /*afb0*/  CS2R R140, SRZ ;  /* 0x00000000008c7805 */ /* 0x000fe4000001ff00 */
[----:B------:R-:W-:-:S02]  /*afc0*/  LEA.HI.X.SX32 R247, R247, R4, 0x1, P2 ;  /* 0x00000004f7f77211 */ /* 0x000fc400010f0eff */
[----:B------:R-:W-:Y:S02]  /*afd0*/  CS2R R142, SRZ ;  /* 0x00000000008e7805 */ /* 0x000fe4000001ff00 */
[-C--:B------:R-:W-:Y:S01]  /*afe0*/  IADD3 R250, P3, R249, R5.reuse, RZ ;  /* 0x00000005f9fa7210 */ /* 0x080fe20007f7e0ff */
[----:B------:R0:W-:Y:S01]  /*aff0*/  STL [R1+0xe04], R127 ;  /* 0x000e047f01007387 */ /* 0x0001e20000100800 */
[-C--:B------:R-:W-:Y:S02]  /*b000*/  LEA.HI.X.SX32 R237, R237, R4.reuse, 0x1, P4 ;  /* 0x00000004eded7211 */ /* 0x080fe400020f0eff */
[----:B------:R-:W-:Y:S02]  /*b010*/  CS2R R144, SRZ ;  /* 0x0000000000907805 */ /* 0x000fe4000001ff00 */
[----:B------:R-:W-:Y:S01]  /*b020*/  IADD3 R252, P4, R251, R5, RZ ;  /* 0x00000005fbfc7210 */ /* 0x000fe20007f9e0ff */
[----:B------:R1:W-:Y:S01]  /*b030*/  STL [R1+0xe0c], R128 ;  /* 0x000e0c8001007387 */ /* 0x0003e20000100800 */
[----:B------:R-:W-:-:S02]  /*b040*/  LEA.HI.X.SX32 R249, R249, R4, 0x1, P3 ;  /* 0x00000004f9f97211 */ /* 0x000fc400018f0eff */
[----:B------:R-:W-:Y:S02]  /*b050*/  CS2R R146, SRZ ;  /* 0x0000000000927805 */ /* 0x000fe4000001ff00 */
[-C--:B------:R-:W-:Y:S02]  /*b060*/  LEA.HI.X.SX32 R251, R251, R4.reuse, 0x1, P4 ;  /* 0x00000004fbfb7211 */ /* 0x080fe400020f0eff */
[----:B------:R-:W-:Y:S02]  /*b070*/  CS2R R148, SRZ ;  /* 0x0000000000947805 */ /* 0x000fe4000001ff00 */
[----:B------:R-:W-:Y:S02]  /*b080*/  LEA.HI.X.SX32 R126, R126, R4, 0x1, P5 ;  /* 0x000000047e7e7211 */ /* 0x000fe400028f0eff */
[----:B------:R-:W-:Y:S02]  /*b090*/  CS2R R150, SRZ ;  /* 0x0000000000967805 */ /* 0x000fe4000001ff00 */
[-C--:B0-----:R-:W-:Y:S01]  /*b0a0*/  IADD3 R127, P0, R124, R5.reuse, RZ ;  /* 0x000000057c7f7210 */ /* 0x081fe20007f1e0ff */
[----:B------:R-:W-:Y:S01]  /*b0b0*/  UIADD3.64 UR14, UR6, -UR14, URZ ;  /* 0x8000000e060e7297 */ /* 0x000fe2000fffe03f */
[----:B-1----:R-:W-:-:S03]  /*b0c0*/  IADD3 R128, P1, R123, R5, RZ ;  /* 0x000000057b807210 */ /* 0x002fc60007f3e0ff */
[----:B------:R0:W-:Y:S01]  /*b0d0*/  STL [R1+0xe14], R127 ;  /* 0x000e147f01007387 */ /* 0x0001e20000100800 */
[----:B------:R-:W-:-:S03]  /*b0e0*/  LEA.HI.X.SX32 R123, R123, R4, 0x1, P1 ;  /* 0x000000047b7b7211 */ /* 0x000fc600008f0eff */
[----:B------:R1:W-:Y:S01]  /*b0f0*/  STL [R1+0xe1c], R128 ;  /* 0x000e1c8001007387 */ /* 0x0003e20000100800 */
[-C--:B0-----:R-:W-:Y:S02]  /*b100*/  IADD3 R127, P2, R122, R5.reuse, RZ ;  /* 0x000000057a7f7210 */ /* 0x081fe40007f5e0ff */
[----:B-1----:R-:W-:-:S03]  /*b110*/  IADD3 R128, P3, R121, R5, RZ ;  /* 0x0000000579807210 */ /* 0x002fc60007f7e0ff */
[----:B------:R0:W-:Y:S04]  /*b120*/  STL [R1+0xe24], R127 ;  /* 0x000e247f01007387 */ /* 0x0001e80000100800 */
[----:B------:R1:W-:Y:S01]  /*b130*/  STL [R1+0xe2c], R128 ;  /* 0x000e2c8001007387 */ /* 0x0003e20000100800 */
[-C--:B0-----:R-:W-:Y:S02]  /*b140*/  IADD3 R127, P4, R120, R5.reuse, RZ ;  /* 0x00000005787f7210 */ /* 0x081fe40007f9e0ff */
[----:B-1----:R-:W-:-:S03]  /*b150*/  IADD3 R128, P5, R119, R5, RZ ;  /* 0x0000000577807210 */ /* 0x002fc60007fbe0ff */
[----:B------:R0:W-:Y:S01]  /*b160*/  STL [R1+0xe34], R127 ;  /* 0x000e347f01007387 */ /* 0x0001e20000100800 */
[----:B------:R-:W-:-:S03]  /*b170*/  LEA.HI.X.SX32 R120, R120, R4, 0x1, P4 ;  /* 0x0000000478787211 */ /* 0x000fc600020f0eff */
[----:B------:R1:W-:Y:S04]  /*b180*/  STL [R1+0xe00], R126 ;  /* 0x000e007e01007387 */ /* 0x0003e80000100800 */
[----:B------:R2:W-:Y:S01]  /*b190*/  STL [R1+0xe3c], R128 ;  /* 0x000e3c8001007387 */ /* 0x0005e20000100800 */
[-C--:B0-----:R-:W-:Y:S02]  /*b1a0*/  LEA.HI.X.SX32 R127, R125, R4.reuse, 0x1, P6 ;  /* 0x000000047d7f7211 */ /* 0x081fe400030f0eff */
[----:B------:R-:W-:Y:S02]  /*b1b0*/  LEA.HI.X.SX32 R125, R124, R4, 0x1, P0 ;  /* 0x000000047c7d7211 */ /* 0x000fe400000f0eff */
[-C--:B-1----:R-:W-:Y:S01]  /*b1c0*/  IADD3 R126, P6, R118, R5.reuse, RZ ;  /* 0x00000005767e7210 */ /* 0x082fe20007fde0ff */
[----:B------:R-:W-:Y:S01]  /*b1d0*/  STL [R1+0xe08], R127 ;  /* 0x000e087f01007387 */ /* 0x000fe20000100800 */
[----:B------:R-:W-:-:S02]  /*b1e0*/  IADD3 R124, P0, R117, R5, RZ ;  /* 0x00000005757c7210 */ /* 0x000fc40007f1e0ff */
[----:B--2---:R-:W-:Y:S01]  /*b1f0*/  CS2R R128, SRZ ;  /* 0x0000000000807805 */ /* 0x004fe2000001ff00 */
[----:B------:R0:W-:Y:S01]  /*b200*/  STL [R1+0xe44], R126 ;  /* 0x000e447e01007387 */ /* 0x0001e20000100800 */
[----:B------:R-:W-:-:S03]  /*b210*/  LEA.HI.X.SX32 R117, R117, R4, 0x1, P0 ;  /* 0x0000000475757211 */ /* 0x000fc600000f0eff */
[----:B------:R1:W-:Y:S04]  /*b220*/  STL [R1+0xe10], R125 ;  /* 0x000e107d01007387 */ /* 0x0003e80000100800 */
[----:B------:R2:W-:Y:S01]  /*b230*/  STL [R1+0xe4c], R124 ;  /* 0x000e4c7c01007387 */ /* 0x0005e20000100800 */
[----:B0-----:R-:W-:-:S03]  /*b240*/  CS2R R126, SRZ ;  /* 0x00000000007e7805 */ /* 0x001fc6000001ff00 */
[----:B------:R0:W-:Y:S01]  /*b250*/  STL [R1+0xe18], R123 ;  /* 0x000e187b01007387 */ /* 0x0001e20000100800 */
[----:B-1----:R-:W-:Y:S02]  /*b260*/  IADD3 R125, P1, R116, R5, RZ ;  /* 0x00000005747d7210 */ /* 0x002fe40007f3e0ff */
[----:B--2---:R-:W-:-:S03]  /*b270*/  LEA.HI.X.SX32 R124, R122, R4, 0x1, P2 ;  /* 0x000000047a7c7211 */ /* 0x004fc600010f0eff */
[----:B------:R-:W-:Y:S01]  /*b280*/  STL [R1+0xe54], R125 ;  /* 0x000e547d01007387 */ /* 0x000fe20000100800 */
[----:B------:R-:W-:Y:S02]  /*b290*/  LEA.HI.X.SX32 R122, R121, R4, 0x1, P3 ;  /* 0x00000004797a7211 */ /* 0x000fe400018f0eff */
[-C--:B0-----:R-:W-:Y:S01]  /*b2a0*/  IADD3 R123, P2, R115, R5.reuse, RZ ;  /* 0x00000005737b7210 */ /* 0x081fe20007f5e0ff */
[----:B------:R0:W-:Y:S01]  /*b2b0*/  STL [R1+0xe20], R124 ;  /* 0x000e207c01007387 */ /* 0x0001e20000100800 */
[----:B------:R-:W-:-:S03]  /*b2c0*/  IADD3 R121, P3, R114, R5, RZ ;  /* 0x0000000572797210 */ /* 0x000fc60007f7e0ff */
[----:B------:R-:W-:Y:S01]  /*b2d0*/  STL [R1+0xe5c], R123 ;  /* 0x000e5c7b01007387 */ /* 0x000fe20000100800 */
[----:B------:R-:W-:-:S03]  /*b2e0*/  LEA.HI.X.SX32 R114, R114, R4, 0x1, P3 ;  /* 0x0000000472727211 */ /* 0x000fc600018f0eff */
[----:B------:R1:W-:Y:S01]  /*b2f0*/  STL [R1+0xe28], R122 ;  /* 0x000e287a01007387 */ /* 0x0003e20000100800 */
[----:B0-----:R-:W-:-:S03]  /*b300*/  CS2R R124, SRZ ;  /* 0x00000000007c7805 */ /* 0x001fc6000001ff00 */
[----:B------:R0:W-:Y:S04]  /*b310*/  STL [R1+0xe64], R121 ;  /* 0x000e647901007387 */ /* 0x0001e80000100800 */
[----:B------:R2:W-:Y:S01]  /*b320*/  STL [R1+0xe30], R120 ;  /* 0x000e307801007387 */ /* 0x0005e20000100800 */
[----:B-1----:R-:W-:Y:S02]  /*b330*/  IADD3 R122, P4, R113, R5, RZ ;  /* 0x00000005717a7210 */ /* 0x002fe40007f9e0ff */
[----:B0-----:R-:W-:-:S03]  /*b340*/  LEA.HI.X.SX32 R121, R119, R4, 0x1, P5 ;  /* 0x0000000477797211 */ /* 0x001fc600028f0eff */
[----:B------:R0:W-:Y:S01]  /*b350*/  STL [R1+0xe6c], R122 ;  /* 0x000e6c7a01007387 */ /* 0x0001e20000100800 */
[----:B------:R-:W-:Y:S02]  /*b360*/  LEA.HI.X.SX32 R119, R118, R4, 0x1, P6 ;  /* 0x0000000476777211 */ /* 0x000fe400030f0eff */
[-C--:B--2---:R-:W-:Y:S01]  /*b370*/  IADD3 R120, P5, R112, R5.reuse, RZ ;  /* 0x0000000570787210 */ /* 0x084fe20007fbe0ff */
[----:B------:R-:W-:Y:S01]  /*b380*/  STL [R1+0xe38], R121 ;  /* 0x000e387901007387 */ /* 0x000fe20000100800 */
[----:B------:R-:W-:-:S03]  /*b390*/  IADD3 R118, P6, R111, R5, RZ ;  /* 0x000000056f767210 */ /* 0x000fc60007fde0ff */
[----:B------:R1:W-:Y:S01]  /*b3a0*/  STL [R1+0xe74], R120 ;  /* 0x000e747801007387 */ /* 0x0003e20000100800 */
[----:B------:R-:W-:Y:S02]  /*b3b0*/  LEA.HI.X.SX32 R111, R111, R4, 0x1, P6 ;  /* 0x000000046f6f7211 */ /* 0x000fe400030f0eff */
[----:B0-----:R-:W-:Y:S01]  /*b3c0*/  CS2R R122, SRZ ;  /* 0x00000000007a7805 */ /* 0x001fe2000001ff00 */
[----:B------:R0:W-:Y:S04]  /*b3d0*/  STL [R1+0xe40], R119 ;  /* 0x000e407701007387 */ /* 0x0001e80000100800 */
[----:B------:R2:W-:Y:S01]  /*b3e0*/  STL [R1+0xe7c], R118 ;  /* 0x000e7c7601007387 */ /* 0x0005e20000100800 */
[----:B-1----:R-:W-:-:S03]  /*b3f0*/  CS2R R120, SRZ ;  /* 0x0000000000787805 */ /* 0x002fc6000001ff00 */
[----:B------:R1:W-:Y:S01]  /*b400*/  STL [R1+0xe48], R117 ;  /* 0x000e487501007387 */ /* 0x0003e20000100800 */
[----:B0-----:R-:W-:Y:S02]  /*b410*/  IADD3 R119, P0, R110, R5, RZ ;  /* 0x000000056e777210 */ /* 0x001fe40007f1e0ff */
[----:B--2---:R-:W-:-:S03]  /*b420*/  LEA.HI.X.SX32 R118, R116, R4, 0x1, P1 ;  /* 0x0000000474767211 */ /* 0x004fc600008f0eff */
[----:B------:R-:W-:Y:S01]  /*b430*/  STL [R1+0xe84], R119 ;  /* 0x000e847701007387 */ /* 0x000fe20000100800 */
[----:B------:R-:W-:Y:S02]  /*b440*/  LEA.HI.X.SX32 R116, R115, R4, 0x1, P2 ;  /* 0x0000000473747211 */ /* 0x000fe400010f0eff */
[-C--:B-1----:R-:W-:Y:S01]  /*b450*/  IADD3 R117, P1, R109, R5.reuse, RZ ;  /* 0x000000056d757210 */ /* 0x082fe20007f3e0ff */
        /* <DEDUP_REMOVED lines=415> */
[----:B------:R-:W-:Y:S01]  /*ce50*/  STL [R1+0x116c], R24 ;  /* 0x00116c1801007387 */ /* 0x000fe20000100800 */
[----:B------:R-:W-:Y:S02]  /*ce60*/  LEA.HI.X.SX32 R18, R16, R4, 0x1, P4 ;  /* 0x0000000410127211 */ /* 0x000fe400020f0eff */
[-C--:B--2---:R-:W-:Y:S01]  /*ce70*/  IADD3 R20, P3, R8, R5.reuse, RZ ;  /* 0x0000000508147210 */ /* 0x084fe20007f7e0ff */
[----:B------:R-:W-:Y:S01]  /*ce80*/  STL [R1+0x1138], R22 ;  /* 0x0011381601007387 */ /* 0x000fe20000100800 */
[----:B------:R-:W-:-:S03]  /*ce90*/  IADD3 R16, P4, R10, R5, RZ ;  /* 0x000000050a107210 */ /* 0x000fc60007f9e0ff */
[----:B------:R-:W-:Y:S04]  /*cea0*/  STL [R1+0x1174], R20 ;  /* 0x0011741401007387 */ /* 0x000fe80000100800 */
[----:B------:R0:W-:Y:S04]  /*ceb0*/  STL [R1+0x1140], R18 ;  /* 0x0011401201007387 */ /* 0x0001e80000100800 */
[----:B------:R1:W-:Y:S04]  /*cec0*/  STL [R1+0x117c], R16 ;  /* 0x00117c1001007387 */ /* 0x0003e80000100800 */
[----:B------:R2:W-:Y:S01]  /*ced0*/  STL [R1+0x1148], R13 ;  /* 0x0011480d01007387 */ /* 0x0005e20000100800 */
[----:B0-----:R-:W-:-:S02]  /*cee0*/  IADD3 R18, P5, R12, R5, RZ ;  /* 0x000000050c127210 */ /* 0x001fc40007fbe0ff */
[----:B-1----:R-:W-:-:S03]  /*cef0*/  LEA.HI.X.SX32 R16, R11, R4, 0x1, P6 ;  /* 0x000000040b107211 */ /* 0x002fc600030f0eff */
        /* <DEDUP_REMOVED lines=14> */
[----:B------:R0:W-:Y:S01]  /*cfe0*/  STL [R1+0x1168], R9 ;  /* 0x0011680901007387 */ /* 0x0001e20000100800 */
[----:B------:R-:W-:-:S03]  /*cff0*/  IADD3 R5, P3, R23, R5, RZ ;  /* 0x0000000517057210 */ /* 0x000fc60007f7e0ff */
[----:B------:R1:W-:Y:S04]  /*d000*/  STL [R1+0x1398], R7 ;  /* 0x0013980701007387 */ /* 0x0003e80000100800 */
[----:B------:R2:W-:Y:S01]  /*d010*/  STL [R1+0x1170], R6 ;  /* 0x0011700601007387 */ /* 0x0005e20000100800 */
[----:B0-----:R-:W-:-:S03]  /*d020*/  LOP3.LUT R9, R14, 0x10, RZ, 0x3c, !PT ;  /* 0x000000100e097812 */ /* 0x001fc600078e3cff */
[----:B------:R0:W-:Y:S01]  /*d030*/  STL [R1+0x139c], R5 ;  /* 0x00139c0501007387 */ /* 0x0001e20000100800 */
[-C--:B-1----:R-:W-:Y:S02]  /*d040*/  LEA.HI.X.SX32 R7, R10, R4.reuse, 0x1, P4 ;  /* 0x000000040a077211 */ /* 0x082fe400020f0eff */
[----:B--2---:R-:W-:-:S03]  /*d050*/  LEA.HI.X.SX32 R6, R12, R4, 0x1, P5 ;  /* 0x000000040c067211 */ /* 0x004fc600028f0eff */
[----:B------:R1:W-:Y:S01]  /*d060*/  STL [R1+0x1178], R7 ;  /* 0x0011780701007387 */ /* 0x0003e20000100800 */
[----:B0-----:R-:W-:-:S03]  /*d070*/  LEA.HI.X.SX32 R5, R15, R4, 0x1, P6 ;  /* 0x000000040f057211 */ /* 0x001fc600030f0eff */
[----:B------:R0:W-:Y:S01]  /*d080*/  STL [R1+0x1180], R6 ;  /* 0x0011800601007387 */ /* 0x0001e20000100800 */
[----:B------:R-:W-:-:S03]  /*d090*/  IMAD.MOV.U32 R15, RZ, RZ, RZ ;  /* 0x000000ffff0f7224 */ /* 0x000fc600078e00ff */
[----:B------:R2:W-:Y:S01]  /*d0a0*/  STL [R1+0x1188], R5 ;  /* 0x0011880501007387 */ /* 0x0005e20000100800 */
[-C--:B-1----:R-:W-:Y:S02]  /*d0b0*/  LEA.HI.X.SX32 R7, R17, R4.reuse, 0x1, P0 ;  /* 0x0000000411077211 */ /* 0x082fe400000f0eff */
[----:B------:R-:W-:Y:S02]  /*d0c0*/  IADD3 R11, P0, R25, UR10, RZ ;  /* 0x0000000a190b7c10 */ /* 0x000fe4000ff1e0ff */
[-C--:B0-----:R-:W-:Y:S01]  /*d0d0*/  LEA.HI.X.SX32 R6, R19, R4.reuse, 0x1, P1 ;  /* 0x0000000413067211 */ /* 0x081fe200008f0eff */
[----:B------:R-:W-:Y:S01]  /*d0e0*/  STL [R1+0x1190], R7 ;  /* 0x0011900701007387 */ /* 0x000fe20000100800 */
[----:B------:R-:W-:Y:S01]  /*d0f0*/  IADD3 R13, P1, R27, UR10, RZ ;  /* 0x0000000a1b0d7c10 */ /* 0x000fe2000ff3e0ff */
[----:B------:R-:W-:Y:S01]  /*d100*/  ULDC UR10, c[0x0][0x238] ;  /* 0x00008e00000a7ab9 */ /* 0x000fe20000000800 */
[-C--:B--2---:R-:W-:Y:S01]  /*d110*/  LEA.HI.X.SX32 R5, R21, R4.reuse, 0x1, P2 ;  /* 0x0000000415057211 */ /* 0x084fe200010f0eff */
[----:B------:R-:W-:Y:S01]  /*d120*/  STL [R1+0x138c], R6 ;  /* 0x00138c0601007387 */ /* 0x000fe20000100800 */
[----:B------:R-:W-:Y:S01]  /*d130*/  LEA.HI.X.SX32 R4, R23, R4, 0x1, P3 ;  /* 0x0000000417047211 */ /* 0x000fe200018f0eff */
[----:B------:R-:W-:Y:S01]  /*d140*/  UIMAD UR44, UR10, 0x1f, URZ ;  /* 0x0000001f0a2c78a4 */ /* 0x000fe2000f8e023f */
[----:B------:R-:W-:Y:S01]  /*d150*/  LEA.HI.X.SX32 R10, R25, UR11, 0x1, P0 ;  /* 0x0000000b190a7c11 */ /* 0x000fe200080f0eff */
[----:B------:R0:W-:Y:S01]  /*d160*/  STL [R1+0x1394], R5 ;  /* 0x0013940501007387 */ /* 0x0001e20000100800 */
[----:B------:R-:W-:Y:S01]  /*d170*/  LEA.HI.X.SX32 R12, R27, UR11, 0x1, P1 ;  /* 0x0000000b1b0c7c11 */ /* 0x000fe200088f0eff */
[----:B------:R-:W-:Y:S01]  /*d180*/  USHF.R.S32.HI UR45, URZ, 0x1f, UR44 ;  /* 0x0000001f3f2d7899 */ /* 0x000fe2000801142c */
[----:B------:R-:W-:Y:S01]  /*d190*/  CS2R R24, SRZ ;  /* 0x0000000000187805 */ /* 0x000fe2000001ff00 */
[----:B------:R1:W-:Y:S01]  /*d1a0*/  STL [R1+0x1194], R4 ;  /* 0x0011940401007387 */ /* 0x0003e20000100800 */
[----:B------:R-:W-:Y:S01]  /*d1b0*/  UIMAD UR46, UR10, 0x1e, URZ ;  /* 0x0000001e0a2e78a4 */ /* 0x000fe2000f8e023f */
[----:B------:R-:W-:Y:S01]  /*d1c0*/  CS2R R26, SRZ ;  /* 0x00000000001a7805 */ /* 0x000fe2000001ff00 */
[----:B------:R-:W-:Y:S01]  /*d1d0*/  UIMAD UR48, UR10, 0x1d, URZ ;  /* 0x0000001d0a3078a4 */ /* 0x000fe2000f8e023f */
[----:B------:R-:W-:Y:S01]  /*d1e0*/  STL [R1+0xc00], RZ ;  /* 0x000c00ff01007387 */ /* 0x000fe20000100800 */
[----:B------:R-:W-:Y:S01]  /*d1f0*/  USHF.R.S32.HI UR47, URZ, 0x1f, UR46 ;  /* 0x0000001f3f2f7899 */ /* 0x000fe2000801142e */
[----:B0-----:R-:W-:Y:S01]  /*d200*/  IADD3 R5, P0, R11, UR44, RZ ;  /* 0x0000002c0b057c10 */ /* 0x001fe2000ff1e0ff */
[----:B------:R-:W-:Y:S01]  /*d210*/  USHF.R.S32.HI UR49, URZ, 0x1f, UR48 ;  /* 0x0000001f3f317899 */ /* 0x000fe20008011430 */
[----:B------:R-:W-:Y:S01]  /*d220*/  STL [R1+0xc04], RZ ;  /* 0x000c04ff01007387 */ /* 0x000fe20000100800 */
[----:B------:R-:W-:Y:S01]  /*d230*/  UIMAD UR50, UR10, 0x1c, URZ ;  /* 0x0000001c0a3278a4 */ /* 0x000fe2000f8e023f */
[----:B-1----:R-:W-:Y:S01]  /*d240*/  IADD3 R4, P1, R13, UR44, RZ ;  /* 0x0000002c0d047c10 */ /* 0x002fe2000ff3e0ff */
[----:B------:R-:W-:Y:S01]  /*d250*/  UIMAD UR52, UR10, 0x1b, URZ ;  /* 0x0000001b0a3478a4 */ /* 0x000fe2000f8e023f */
[----:B------:R-:W-:Y:S01]  /*d260*/  STL [R1+0xc08], RZ ;  /* 0x000c08ff01007387 */ /* 0x000fe20000100800 */
[----:B------:R-:W-:-:S02]  /*d270*/  USHF.R.S32.HI UR51, URZ, 0x1f, UR50 ;  /* 0x0000001f3f337899 */ /* 0x000fc40008011432 */
[----:B------:R-:W-:Y:S01]  /*d280*/  USHF.R.S32.HI UR53, URZ, 0x1f, UR52 ;  /* 0x0000001f3f357899 */ /* 0x000fe20008011434 */
[----:B------:R-:W-:Y:S01]  /*d290*/  STL [R1+0xc0c], RZ ;  /* 0x000c0cff01007387 */ /* 0x000fe20000100800 */
[----:B------:R-:W-:Y:S02]  /*d2a0*/  UIMAD UR54, UR10, 0x1a, URZ ;  /* 0x0000001a0a3678a4 */ /* 0x000fe4000f8e023f */
[----:B------:R-:W-:Y:S01]  /*d2b0*/  UIMAD UR57, UR10, 0x19, URZ ;  /* 0x000000190a3978a4 */ /* 0x000fe2000f8e023f */
[----:B------:R-:W-:Y:S01]  /*d2c0*/  STL [R1+0xc10], RZ ;  /* 0x000c10ff01007387 */ /* 0x000fe20000100800 */
[----:B------:R-:W-:Y:S02]  /*d2d0*/  USHF.R.S32.HI UR55, URZ, 0x1f, UR54 ;  /* 0x0000001f3f377899 */ /* 0x000fe40008011436 */
[----:B------:R-:W-:Y:S01]  /*d2e0*/  USHF.R.S32.HI UR24, URZ, 0x1f, UR57 ;  /* 0x0000001f3f187899 */ /* 0x000fe20008011439 */
[----:B------:R-:W-:Y:S01]  /*d2f0*/  STL [R1+0xc14], RZ ;  /* 0x000c14ff01007387 */ /* 0x000fe20000100800 */
[----:B------:R-:W-:-:S02]  /*d300*/  UIMAD UR25, UR10, 0x18, URZ ;  /* 0x000000180a1978a4 */ /* 0x000fc4000f8e023f */
[----:B------:R-:W-:Y:S01]  /*d310*/  UIMAD UR61, UR10, 0x17, URZ ;  /* 0x000000170a3d78a4 */ /* 0x000fe2000f8e023f */
[----:B------:R-:W-:Y:S01]  /*d320*/  STL [R1+0xc18], RZ ;  /* 0x000c18ff01007387 */ /* 0x000fe20000100800 */
[----:B------:R-:W-:Y:S02]  /*d330*/  UIMAD UR5, UR10, 0x16, URZ ;  /* 0x000000160a0578a4 */ /* 0x000fe4000f8e023f */
[----:B------:R-:W-:Y:S01]  /*d340*/  UIMAD UR20, UR10, 0x15, URZ ;  /* 0x000000150a1478a4 */ /* 0x000fe2000f8e023f */
[----:B------:R-:W-:Y:S01]  /*d350*/  STL [R1+0xc1c], RZ ;  /* 0x000c1cff01007387 */ /* 0x000fe20000100800 */
[----:B------:R-:W-:Y:S02]  /*d360*/  USHF.R.S32.HI UR21, URZ, 0x1f, UR25 ;  /* 0x0000001f3f157899 */ /* 0x000fe40008011419 */
[----:B------:R-:W-:Y:S01]  /*d370*/  UIMAD UR16, UR10, 0x14, URZ ;  /* 0x000000140a1078a4 */ /* 0x000fe2000f8e023f */
[----:B------:R-:W-:Y:S01]  /*d380*/  STL [R1+0xc20], RZ ;  /* 0x000c20ff01007387 */ /* 0x000fe20000100800 */
[----:B------:R-:W-:-:S02]  /*d390*/  USHF.R.S32.HI UR17, URZ, 0x1f, UR61 ;  /* 0x0000001f3f117899 */ /* 0x000fc4000801143d */
[----:B------:R-:W-:Y:S01]  /*d3a0*/  USHF.R.S32.HI UR37, URZ, 0x1f, UR5 ;  /* 0x0000001f3f257899 */ /* 0x000fe20008011405 */
[----:B------:R-:W-:Y:S01]  /*d3b0*/  STL [R1+0xc24], RZ ;  /* 0x000c24ff01007387 */ /* 0x000fe20000100800 */
[----:B------:R-:W-:Y:S02]  /*d3c0*/  UIMAD UR11, UR10, 0x12, URZ ;  /* 0x000000120a0b78a4 */ /* 0x000fe4000f8e023f */
[----:B------:R-:W-:Y:S01]  /*d3d0*/  USHF.R.S32.HI UR38, URZ, 0x1f, UR20 ;  /* 0x0000001f3f267899 */ /* 0x000fe20008011414 */
[----:B------:R-:W-:Y:S01]  /*d3e0*/  STL [R1+0xc28], RZ ;  /* 0x000c28ff01007387 */ /* 0x000fe20000100800 */
[----:B------:R-:W-:Y:S02]  /*d3f0*/  UIMAD UR12, UR10, 0x11, URZ ;  /* 0x000000110a0c78a4 */ /* 0x000fe4000f8e023f */
[----:B------:R-:W-:Y:S01]  /*d400*/  USHF.R.S32.HI UR39, URZ, 0x1f, UR16 ;  /* 0x0000001f3f277899 */ /* 0x000fe20008011410 */
[----:B------:R-:W-:Y:S01]  /*d410*/  STL [R1+0xc2c], RZ ;  /* 0x000c2cff01007387 */ /* 0x000fe20000100800 */
[----:B------:R-:W-:-:S02]  /*d420*/  UIMAD UR40, UR10, 0x13, URZ ;  /* 0x000000130a2878a4 */ /* 0x000fc4000f8e023f */
[----:B------:R-:W-:Y:S01]  /*d430*/  USHF.L.U32 UR13, UR10, 0x4, URZ ;  /* 0x000000040a0d7899 */ /* 0x000fe2000800063f */
[----:B------:R-:W-:Y:S01]  /*d440*/  STL [R1+0xc30], RZ ;  /* 0x000c30ff01007387 */ /* 0x000fe20000100800 */
[----:B------:R-:W-:Y:S02]  /*d450*/  USHF.R.S32.HI UR40, URZ, 0x1f, UR40 ;  /* 0x0000001f3f287899 */ /* 0x000fe40008011428 */
[----:B------:R-:W-:Y:S01]  /*d460*/  UIMAD UR18, UR10, 0xf, URZ ;  /* 0x0000000f0a1278a4 */ /* 0x000fe2000f8e023f */
[----:B------:R-:W-:Y:S01]  /*d470*/  STL [R1+0xc34], RZ ;  /* 0x000c34ff01007387 */ /* 0x000fe20000100800 */
[----:B------:R-:W-:Y:S02]  /*d480*/  USHF.R.S32.HI UR41, URZ, 0x1f, UR11 ;  /* 0x0000001f3f297899 */ /* 0x000fe4000801140b */
[----:B------:R-:W-:Y:S01]  /*d490*/  UIMAD UR19, UR10, 0xe, URZ ;  /* 0x0000000e0a1378a4 */ /* 0x000fe2000f8e023f */
[----:B------:R-:W-:Y:S01]  /*d4a0*/  STL [R1+0xc38], RZ ;  /* 0x000c38ff01007387 */ /* 0x000fe20000100800 */
[----:B------:R-:W-:-:S02]  /*d4b0*/  USHF.R.S32.HI UR42, URZ, 0x1f, UR12 ;  /* 0x0000001f3f2a7899 */ /* 0x000fc4000801140c */
[----:B------:R-:W-:Y:S01]  /*d4c0*/  UIMAD UR22, UR10, 0xd, URZ ;  /* 0x0000000d0a1678a4 */ /* 0x000fe2000f8e023f */
[----:B------:R-:W-:Y:S01]  /*d4d0*/  STL [R1+0xc3c], RZ ;  /* 0x000c3cff01007387 */ /* 0x000fe20000100800 */
[----:B------:R-:W-:Y:S02]  /*d4e0*/  USHF.R.S32.HI UR43, URZ, 0x1f, UR13 ;  /* 0x0000001f3f2b7899 */ /* 0x000fe4000801140d */
[----:B------:R-:W-:Y:S01]  /*d4f0*/  UIMAD UR23, UR10, 0xc, URZ ;  /* 0x0000000c0a1778a4 */ /* 0x000fe2000f8e023f */
[----:B------:R-:W-:Y:S01]  /*d500*/  STL [R1+0xc40], RZ ;  /* 0x000c40ff01007387 */ /* 0x000fe20000100800 */
[----:B------:R-:W-:Y:S02]  /*d510*/  USHF.R.S32.HI UR44, URZ, 0x1f, UR18 ;  /* 0x0000001f3f2c7899 */ /* 0x000fe40008011412 */
[----:B------:R-:W-:Y:S01]  /*d520*/  UIMAD UR26, UR10, 0xb, URZ ;  /* 0x0000000b0a1a78a4 */ /* 0x000fe2000f8e023f */
[----:B------:R-:W-:Y:S01]  /*d530*/  STL [R1+0xc44], RZ ;  /* 0x000c44ff01007387 */ /* 0x000fe20000100800 */
[----:B------:R-:W-:-:S02]  /*d540*/  UIMAD UR27, UR10, 0xa, URZ ;  /* 0x0000000a0a1b78a4 */ /* 0x000fc4000f8e023f */
[----:B------:R-:W-:Y:S01]  /*d550*/  UIMAD UR28, UR10, 0x9, URZ ;  /* 0x000000090a1c78a4 */ /* 0x000fe2000f8e023f */
[----:B------:R-:W-:Y:S01]  /*d560*/  STL [R1+0xc48], RZ ;  /* 0x000c48ff01007387 */ /* 0x000fe20000100800 */
[----:B------:R-:W-:Y:S02]  /*d570*/  USHF.L.U32 UR29, UR10, 0x3, URZ ;  /* 0x000000030a1d7899 */ /* 0x000fe4000800063f */
[----:B------:R-:W-:Y:S01]  /*d580*/  UIMAD UR30, UR10, 0x7, URZ ;  /* 0x000000070a1e78a4 */ /* 0x000fe2000f8e023f */
[----:B------:R-:W-:Y:S01]  /*d590*/  STL [R1+0xc4c], RZ ;  /* 0x000c4cff01007387 */ /* 0x000fe20000100800 */
[----:B------:R-:W-:Y:S02]  /*d5a0*/  UIMAD UR31, UR10, 0x6, URZ ;  /* 0x000000060a1f78a4 */ /* 0x000fe4000f8e023f */
[----:B------:R-:W-:Y:S01]  /*d5b0*/  UIMAD UR32, UR10, 0x5, URZ ;  /* 0x000000050a2078a4 */ /* 0x000fe2000f8e023f */
[----:B------:R-:W-:Y:S01]  /*d5c0*/  STL [R1+0xc50], RZ ;  /* 0x000c50ff01007387 */ /* 0x000fe20000100800 */
[----:B------:R-:W-:-:S02]  /*d5d0*/  USHF.L.U32 UR33, UR10, 0x2, URZ ;  /* 0x000000020a217899 */ /* 0x000fc4000800063f */
[----:B------:R-:W-:Y:S01]  /*d5e0*/  UIMAD UR34, UR10, 0x3, URZ ;  /* 0x000000030a2278a4 */ /* 0x000fe2000f8e023f */
[----:B------:R-:W-:Y:S01]  /*d5f0*/  STL [R1+0xc54], RZ ;  /* 0x000c54ff01007387 */ /* 0x000fe20000100800 */
[----:B------:R-:W-:Y:S02]  /*d600*/  USHF.L.U32 UR35, UR10, 0x1, URZ ;  /* 0x000000010a237899 */ /* 0x000fe4000800063f */
[----:B------:R-:W-:Y:S01]  /*d610*/  USHF.R.S32.HI UR36, URZ, 0x1f, UR10 ;  /* 0x0000001f3f247899 */ /* 0x000fe2000801140a */
[----:B------:R-:W-:Y:S01]  /*d620*/  STL [R1+0xc58], RZ ;  /* 0x000c58ff01007387 */ /* 0x000fe20000100800 */
[----:B------:R-:W-:Y:S02]  /*d630*/  USHF.R.S32.HI UR60, URZ, 0x1f, UR35 ;  /* 0x0000001f3f3c7899 */ /* 0x000fe40008011423 */
[----:B------:R-:W-:Y:S01]  /*d640*/  USHF.L.U32 UR9, UR10, 0x5, URZ ;  /* 0x000000050a097899 */ /* 0x000fe2000800063f */
[----:B------:R-:W-:Y:S04]  /*d650*/  STL [R1+0xc5c], RZ ;  /* 0x000c5cff01007387 */ /* 0x000fe80000100800 */
        /* <DEDUP_REMOVED lines=744> */
[----:B------:R-:W-:Y:S04]  /*104e0*/  STL [R1], RZ ;  /* 0x000000ff01007387 */ /* 0x000fe80000100800 */
        /* <DEDUP_REMOVED lines=127> */
[----:B------:R0:W-:Y:S04]  /*10ce0*/  STL [R1+0x119c], R5 ;  /* 0x00119c0501007387 */ /* 0x0001e80000100800 */
[----:B------:R1:W-:Y:S01]  /*10cf0*/  STL [R1+0x11a4], R4 ;  /* 0x0011a40401007387 */ /* 0x0003e20000100800 */
[----:B0-----:R-:W-:-:S02]  /*10d00*/  IADD3.X R5, R10, UR45, RZ, P0, !PT ;  /* 0x0000002d0a057c10 */ /* 0x001fc400087fe4ff */
[----:B-1----:R-:W-:-:S03]  /*10d10*/  IADD3.X R4, R12, UR45, RZ, P1, !PT ;  /* 0x0000002d0c047c10 */ /* 0x002fc60008ffe4ff */
[----:B------:R0:W-:Y:S01]  /*10d20*/  STL [R1+0x1198], R5 ;  /* 0x0011980501007387 */ /* 0x0001e20000100800 */
[----:B------:R-:W-:-:S03]  /*10d30*/  USHF.R.S32.HI UR45, URZ, 0x1f, UR19 ;  /* 0x0000001f3f2d7899 */ /* 0x000fc60008011413 */
[----:B------:R1:W-:Y:S01]  /*10d40*/  STL [R1+0x11a0], R4 ;  /* 0x0011a00401007387 */ /* 0x0003e20000100800 */
[----:B0-----:R-:W-:Y:S02]  /*10d50*/  IADD3 R5, P0, R11, UR46, RZ ;  /* 0x0000002e0b057c10 */ /* 0x001fe4000ff1e0ff */
[----:B-1----:R-:W-:-:S03]  /*10d60*/  IADD3 R4, P1, R13, UR46, RZ ;  /* 0x0000002e0d047c10 */ /* 0x002fc6000ff3e0ff */
[----:B------:R0:W-:Y:S01]  /*10d70*/  STL [R1+0x11ac], R5 ;  /* 0x0011ac0501007387 */ /* 0x0001e20000100800 */
[----:B------:R-:W-:-:S03]  /*10d80*/  USHF.R.S32.HI UR46, URZ, 0x1f, UR22 ;  /* 0x0000001f3f2e7899 */ /* 0x000fc60008011416 */
[----:B------:R1:W-:Y:S01]  /*10d90*/  STL [R1+0x11b4], R4 ;  /* 0x0011b40401007387 */ /* 0x0003e20000100800 */
[----:B0-----:R-:W-:Y:S02]  /*10da0*/  IADD3.X R5, R10, UR47, RZ, P0, !PT ;  /* 0x0000002f0a057c10 */ /* 0x001fe400087fe4ff */
        /* <DEDUP_REMOVED lines=50> */
[----:B-1----:R-:W-:Y:S01]  /*110d0*/  IADD3.X R4, R10, UR24, RZ, P0, !PT ;  /* 0x000000180a047c10 */ /* 0x002fe200087fe4ff */
[----:B------:R-:W-:-:S04]  /*110e0*/  UIADD3 UR24, UP0, UR56, 0x80, URZ ;  /* 0x0000008038187890 */ /* 0x000fc8000ff1e03f */
[----:B------:R0:W-:Y:S04]  /*110f0*/  STL [R1+0x11f8], R4 ;  /* 0x0011f80401007387 */ /* 0x0001e80000100800 */
[----:B------:R1:W-:Y:S01]  /*11100*/  STL [R1+0x1200], R5 ;  /* 0x0012000501007387 */ /* 0x0003e20000100800 */
[----:B0-----:R-:W-:Y:S02]  /*11110*/  IADD3 R4, P5, R11, UR25, RZ ;  /* 0x000000190b047c10 */ /* 0x001fe4000ffbe0ff */
[----:B-1----:R-:W-:-:S03]  /*11120*/  IADD3 R5, P1, R13, UR25, RZ ;  /* 0x000000190d057c10 */ /* 0x002fc6000ff3e0ff */
[----:B------:R0:W-:Y:S01]  /*11130*/  STL [R1+0x120c], R4 ;  /* 0x00120c0401007387 */ /* 0x0001e20000100800 */
[----:B------:R-:W-:Y:S01]  /*11140*/  IADD3.X R6, R10, UR21, RZ, P5, !PT ;  /* 0x000000150a067c10 */ /* 0x000fe2000affe4ff */
[----:B------:R-:W-:Y:S02]  /*11150*/  UIADD3.X UR25, UR7, -0x3ffffff0, URZ, UP0, !UPT ;  /* 0xc000001007197890 */ /* 0x000fe400087fe43f */
[----:B------:R1:W-:Y:S01]  /*11160*/  STL [R1+0x1214], R5 ;  /* 0x0012140501007387 */ /* 0x0003e20000100800 */
[----:B------:R-:W-:Y:S01]  /*11170*/  USHF.R.S32.HI UR7, URZ, 0x1f, UR9 ;  /* 0x0000001f3f077899 */ /* 0x000fe20008011409 */
[----:B0-----:R-:W-:Y:S02]  /*11180*/  SHF.R.S32.HI R4, RZ, 0x5, R152 ;  /* 0x00000005ff047819 */ /* 0x001fe40000011498 */
[----:B-1----:R-:W-:-:S03]  /*11190*/  IADD3 R5, P0, R11, UR61, RZ ;  /* 0x0000003d0b057c10 */ /* 0x002fc6000ff1e0ff */
[----:B------:R0:W-:Y:S04]  /*111a0*/  STL [R1+0x13ac], R4 ;  /* 0x0013ac0401007387 */ /* 0x0001e80000100800 */
[----:B------:R1:W-:Y:S01]  /*111b0*/  STL [R1+0x121c], R5 ;  /* 0x00121c0501007387 */ /* 0x0003e20000100800 */
[----:B0-----:R-:W-:Y:S01]  /*111c0*/  IADD3 R4, P4, R13, UR61, RZ ;  /* 0x0000003d0d047c10 */ /* 0x001fe2000ff9e0ff */
[----:B------:R-:W-:Y:S01]  /*111d0*/  UIMAD UR61, UR10, 0x13, URZ ;  /* 0x000000130a3d78a4 */ /* 0x000fe2000f8e023f */
[----:B-1----:R-:W-:-:S03]  /*111e0*/  IADD3 R5, P3, R11, UR5, RZ ;  /* 0x000000050b057c10 */ /* 0x002fc6000ff7e0ff */
[----:B------:R0:W-:Y:S04]  /*111f0*/  STL [R1+0x1224], R4 ;  /* 0x0012240401007387 */ /* 0x0001e80000100800 */
[----:B------:R1:W-:Y:S01]  /*11200*/  STL [R1+0x122c], R5 ;  /* 0x00122c0501007387 */ /* 0x0003e20000100800 */
[C---:B0-----:R-:W-:Y:S01]  /*11210*/  IADD3 R4, P2, R13.reuse, UR5, RZ ;  /* 0x000000050d047c10 */ /* 0x041fe2000ff5e0ff */
[----:B------:R-:W-:Y:S01]  /*11220*/  USHF.R.S32.HI UR5, URZ, 0x1f, UR8 ;  /* 0x0000001f3f057899 */ /* 0x000fe20008011408 */
[----:B-1----:R-:W-:-:S03]  /*11230*/  IADD3 R5, P5, R13, UR20, RZ ;  /* 0x000000140d057c10 */ /* 0x002fc6000ffbe0ff */
[----:B------:R0:W-:Y:S02]  /*11240*/  STL [R1+0x1234], R4 ;  /* 0x0012340401007387 */ /* 0x0001e40000100800 */
[----:B0-----:R-:W-:-:S05]  /*11250*/  IADD3 R4, P6, R11, UR20, RZ ;  /* 0x000000140b047c10 */ /* 0x001fca000ffde0ff */
[----:B------:R0:W-:Y:S04]  /*11260*/  STL [R1+0x123c], R4 ;  /* 0x00123c0401007387 */ /* 0x0001e80000100800 */
[----:B------:R1:W-:Y:S04]  /*11270*/  STL [R1+0x1208], R6 ;  /* 0x0012080601007387 */ /* 0x0003e80000100800 */
[----:B------:R-:W-:Y:S01]  /*11280*/  STL [R1+0x1244], R5 ;  /* 0x0012440501007387 */ /* 0x000fe20000100800 */
[----:B0-----:R-:W-:Y:S01]  /*11290*/  IADD3.X R4, R12, UR21, RZ, P1, !PT ;  /* 0x000000150c047c10 */ /* 0x001fe20008ffe4ff */
[----:B------:R-:W-:Y:S01]  /*112a0*/  UIADD3.64 UR20, UR24, 0x80, URZ ;  /* 0x0000008018147897 */ /* 0x000fe2000fffe03f */
[----:B-1----:R-:W-:-:S03]  /*112b0*/  IADD3 R6, P1, R11, UR16, RZ ;  /* 0x000000100b067c10 */ /* 0x002fc6000ff3e0ff */
[----:B------:R0:W-:Y:S04]  /*112c0*/  STL [R1+0x1210], R4 ;  /* 0x0012100401007387 */ /* 0x0001e80000100800 */
[----:B------:R1:W-:Y:S01]  /*112d0*/  STL [R1+0x124c], R6 ;  /* 0x00124c0601007387 */ /* 0x0003e20000100800 */
[C---:B0-----:R-:W-:Y:S02]  /*112e0*/  IADD3.X R4, R10.reuse, UR17, RZ, P0, !PT ;  /* 0x000000110a047c10 */ /* 0x041fe400087fe4ff */
[----:B------:R-:W-:Y:S02]  /*112f0*/  IADD3 R5, P0, R13, UR16, RZ ;  /* 0x000000100d057c10 */ /* 0x000fe4000ff1e0ff */
[----:B-1----:R-:W-:Y:S01]  /*11300*/  IADD3.X R6, R10, UR37, RZ, P3, !PT ;  /* 0x000000250a067c10 */ /* 0x002fe20009ffe4ff */
[----:B------:R0:W-:Y:S04]  /*11310*/  STL [R1+0x1218], R4 ;  /* 0x0012180401007387 */ /* 0x0001e80000100800 */
[----:B------:R1:W-:Y:S01]  /*11320*/  STL [R1+0x1254], R5 ;  /* 0x0012540501007387 */ /* 0x0003e20000100800 */
[----:B0-----:R-:W-:Y:S01]  /*11330*/  IADD3.X R4, R12, UR17, RZ, P4, !PT ;  /* 0x000000110c047c10 */ /* 0x001fe2000a7fe4ff */
[----:B------:R-:W-:Y:S01]  /*11340*/  UIADD3.64 UR16, UR24, 0x100, URZ ;  /* 0x0000010018107897 */ /* 0x000fe2000fffe03f */
[----:B-1----:R-:W-:-:S03]  /*11350*/  LOP3.LUT R5, R153, 0x10, RZ, 0x3c, !PT ;  /* 0x0000001099057812 */ /* 0x002fc600078e3cff */
[----:B------:R0:W-:Y:S04]  /*11360*/  STL [R1+0x1220], R4 ;  /* 0x0012200401007387 */ /* 0x0001e80000100800 */
[----:B------:R1:W-:Y:S01]  /*11370*/  STL [R1+0x13b0], R5 ;  /* 0x0013b00501007387 */ /* 0x0003e20000100800 */
[----:B0-----:R-:W-:Y:S02]  /*11380*/  IADD3 R4, P4, R11, UR61, RZ ;  /* 0x0000003d0b047c10 */ /* 0x001fe4000ff9e0ff */
[----:B-1----:R-:W-:-:S03]  /*11390*/  IADD3 R5, P3, R13, UR61, RZ ;  /* 0x0000003d0d057c10 */ /* 0x002fc6000ff7e0ff */
[----:B------:R0:W-:Y:S04]  /*113a0*/  STL [R1+0x125c], R4 ;  /* 0x00125c0401007387 */ /* 0x0001e80000100800 */
[----:B------:R1:W-:Y:S04]  /*113b0*/  STL [R1+0x1228], R6 ;  /* 0x0012280601007387 */ /* 0x0003e80000100800 */
[----:B------:R2:W-:Y:S01]  /*113c0*/  STL [R1+0x1264], R5 ;  /* 0x0012640501007387 */ /* 0x0005e20000100800 */
[----:B0-----:R-:W-:Y:S02]  /*113d0*/  IADD3.X R4, R12, UR37, RZ, P2, !PT ;  /* 0x000000250c047c10 */ /* 0x001fe400097fe4ff */
[----:B-1----:R-:W-:-:S03]  /*113e0*/  IADD3 R6, P2, R11, UR11, RZ ;  /* 0x0000000b0b067c10 */ /* 0x002fc6000ff5e0ff */
[----:B------:R0:W-:Y:S01]  /*113f0*/  STL [R1+0x1230], R4 ;  /* 0x0012300401007387 */ /* 0x0001e20000100800 */
[----:B--2---:R-:W-:-:S03]  /*11400*/  IADD3.X R5, R10, UR38, RZ, P6, !PT ;  /* 0x000000260a057c10 */ /* 0x004fc6000b7fe4ff */
[----:B------:R1:W-:Y:S04]  /*11410*/  STL [R1+0x126c], R6 ;  /* 0x00126c0601007387 */ /* 0x0003e80000100800 */
[----:B------:R2:W-:Y:S01]  /*11420*/  STL [R1+0x1238], R5 ;  /* 0x0012380501007387 */ /* 0x0005e20000100800 */
[----:B0-----:R-:W-:Y:S02]  /*11430*/  IADD3 R4, P6, R13, UR11, RZ ;  /* 0x0000000b0d047c10 */ /* 0x001fe4000ffde0ff */
[----:B-1----:R-:W-:-:S03]  /*11440*/  IADD3.X R6, R12, UR38, RZ, P5, !PT ;  /* 0x000000260c067c10 */ /* 0x002fc6000affe4ff */
[----:B------:R0:W-:Y:S01]  /*11450*/  STL [R1+0x1274], R4 ;  /* 0x0012740401007387 */ /* 0x0001e20000100800 */
[----:B--2---:R-:W-:-:S03]  /*11460*/  IADD3 R5, P5, R11, UR12, RZ ;  /* 0x0000000c0b057c10 */ /* 0x004fc6000ffbe0ff */
        /* <DEDUP_REMOVED lines=68> */
[----:B0-----:R-:W-:Y:S01]  /*118b0*/  IADD3 R4, P4, R13, UR28, RZ ;  /* 0x0000001c0d047c10 */ /* 0x001fe2000ff9e0ff */
[----:B------:R-:W-:Y:S01]  /*118c0*/  UMOV UR28, UR56 ;  /* 0x00000038001c7c82 */ /* 0x000fe20008000000 */
        /* <DEDUP_REMOVED lines=8> */
[----:B------:R-:W-:Y:S01]  /*11950*/  UMOV UR29, 0xc0000010 ;  /* 0xc0000010001d7882 */ /* 0x000fe20000000000 */
[----:B--2---:R-:W-:Y:S02]  /*11960*/  IADD3.X R5, R12, UR48, RZ, P6, !PT ;  /* 0x000000300c057c10 */ /* 0x004fe4000b7fe4ff */
[----:B------:R1:W-:Y:S04]  /*11970*/  STL [R1+0x1314], R6 ;  /* 0x0013140601007387 */ /* 0x0003e80000100800 */
[----:B------:R2:W-:Y:S01]  /*11980*/  STL [R1+0x12e0], R5 ;  /* 0x0012e00501007387 */ /* 0x0005e20000100800 */
[----:B0-----:R-:W-:Y:S02]  /*11990*/  IADD3 R4, P6, R11, UR30, RZ ;  /* 0x0000001e0b047c10 */ /* 0x001fe4000ffde0ff */
[----:B-1----:R-:W-:-:S03]  /*119a0*/  IADD3.X R6, R10, UR49, RZ, P5, !PT ;  /* 0x000000310a067c10 */ /* 0x002fc6000affe4ff */
[----:B------:R0:W-:Y:S01]  /*119b0*/  STL [R1+0x131c], R4 ;  /* 0x00131c0401007387 */ /* 0x0001e20000100800 */
[----:B--2---:R-:W-:-:S03]  /*119c0*/  IADD3 R5, P5, R13, UR30, RZ ;  /* 0x0000001e0d057c10 */ /* 0x004fc6000ffbe0ff */
[----:B------:R1:W-:Y:S01]  /*119d0*/  STL [R1+0x12e8], R6 ;  /* 0x0012e80601007387 */ /* 0x0003e20000100800 */
[----:B------:R-:W-:-:S03]  /*119e0*/  UMOV UR30, UR6 ;  /* 0x00000006001e7c82 */ /* 0x000fc60008000000 */
        /* <DEDUP_REMOVED lines=8> */
[----:B------:R-:W-:Y:S01]  /*11a70*/  UMOV UR31, 0xc0000010 ;  /* 0xc0000010001f7882 */ /* 0x000fe20000000000 */
        /* <DEDUP_REMOVED lines=42> */
[----:B-1----:R-:W-:-:S03]  /*11d20*/  IADD3.X R6, R10, UR57, RZ, P5, !PT ;  /* 0x000000390a067c10 */ /* 0x002fc6000affe4ff */
[----:B------:R0:W-:Y:S01]  /*11d30*/  STL [R1+0x1350], R4 ;  /* 0x0013500401007387 */ /* 0x0001e20000100800 */
[----:B--2---:R-:W-:-:S03]  /*11d40*/  IADD3.X R5, R12, UR57, RZ, P1, !PT ;  /* 0x000000390c057c10 */ /* 0x004fc60008ffe4ff */
        /* <DEDUP_REMOVED lines=8> */
[----:B0-----:R-:W-:-:S05]  /*11dd0*/  IADD3.X R4, R12, UR36, RZ, P2, !PT ;  /* 0x000000240c047c10 */ /* 0x001fca00097fe4ff */
[----:B------:R1:W-:Y:S02]  /*11de0*/  STL [R1+0x1380], R4 ;  /* 0x0013800401007387 */ /* 0x0003e40000100800 */
.L_x_1:
[----:B------:R-:W2:Y:S01]  /*11df0*/  LDL R9, [R1+0x1384] ;  /* 0x0013840001097983 */ /* 0x000ea20000100800 */
[----:B------:R-:W0:Y:S03]  /*11e00*/  LDC R8, c[0x0][0x230] ;  /* 0x00008c00ff087b82 */ /* 0x000e260000000800 */
[----:B------:R3:W-:Y:S04]  /*11e10*/  STL [R1+0x19a8], R45 ;  /* 0x0019a82d01007387 */ /* 0x0007e80000100800 */
[----:B---3--:R-:W3:Y:S04]  /*11e20*/  LDL R45, [R1+0x135c] ;  /* 0x00135c00012d7983 */ /* 0x008ee80000100800 */
[----:B------:R4:W-:Y:S04]  /*11e30*/  STL [R1+0x19a4], R42 ;  /* 0x0019a42a01007387 */ /* 0x0009e80000100800 */
[----:B----4-:R-:W4:Y:S04]  /*11e40*/  LDL R42, [R1+0x1358] ;  /* 0x00135800012a7983 */ /* 0x010f280000100800 */
[----:B------:R1:W-:Y:S04]  /*11e50*/  STL [R1+0x19a0], R43 ;  /* 0x0019a02b01007387 */ /* 0x0003e80000100800 */
[----:B-1----:R-:W3:Y:S04]  /*11e60*/  LDL R43, [R1+0x1360] ;  /* 0x00136000012b7983 */ /* 0x002ee80000100800 */
[----:B------:R1:W-:Y:S04]  /*11e70*/  STL [R1+0x199c], R40 ;  /* 0x00199c2801007387 */ /* 0x0003e80000100800 */
[----:B-1----:R-:W4:Y:S04]  /*11e80*/  LDL R40, [R1+0x1368] ;  /* 0x0013680001287983 */ /* 0x002f280000100800 */
        /* <DEDUP_REMOVED lines=9> */
[----:B-1----:R-:W3:Y:S01]  /*11f20*/  LDL R37, [R1+0x1380] ;  /* 0x0013800001257983 */ /* 0x002ee20000100800 */
[----:B0-----:R-:W-:Y:S01]  /*11f30*/  IMAD R8, R15, -0x20, R8 ;  /* 0xffffffe00f087824 */ /* 0x001fe200078e0208 */
[----:B------:R-:W-:-:S02]  /*11f40*/  PRMT R195, RZ, 0x7610, R195 ;  /* 0x00007610ffc37816 */ /* 0x000fc400000000c3 */
[----:B------:R-:W-:Y:S02]  /*11f50*/  STL [R1+0x1984], R34 ;  /* 0x0019842201007387 */ /* 0x000fe40000100800 */
[----:B------:R-:W-:Y:S02]  /*11f60*/  ISETP.GT.AND P0, PT, R8, RZ, PT ;  /* 0x000000ff0800720c */ /* 0x000fe40003f04270 */
[----:B------:R-:W-:Y:S04]  /*11f70*/  STL [R1+0x1980], R35 ;  /* 0x0019802301007387 */ /* 0x000fe80000100800 */
[----:B------:R-:W-:Y:S04]  /*11f80*/  STL [R1+0x197c], R32 ;  /* 0x00197c2001007387 */ /* 0x000fe80000100800 */
[----:B------:R-:W-:Y:S03]  /*11f90*/  STL [R1+0x1978], R33 ;  /* 0x0019782101007387 */ /* 0x000fe60000100800 */
[----:B------:R-:W-:Y:S01]  /*11fa0*/  @P0 IMAD.MOV.U32 R5, RZ, RZ, R12 ;  /* 0x000000ffff050224 */ /* 0x000fe200078e000c */
[----:B------:R-:W-:Y:S01]  /*11fb0*/  STL [R1+0x1974], R30 ;  /* 0x0019741e01007387 */ /* 0x000fe20000100800 */
[----:B------:R-:W-:-:S03]  /*11fc0*/  @P0 IMAD.MOV.U32 R4, RZ, RZ, R13 ;  /* 0x000000ffff040224 */ /* 0x000fc600078e000d */
[----:B------:R-:W-:Y:S04]  /*11fd0*/  STL [R1+0x1970], R31 ;  /* 0x0019701f01007387 */ /* 0x000fe80000100800 */
        /* <DEDUP_REMOVED lines=39> */
[----:B-----5:R-:W-:Y:S04]  /*12250*/  STL [R1+0x13c0], R3 ;  /* 0x0013c00301007387 */ /* 0x020fe80000100800 */
[----:B------:R-:W-:Y:S04]  /*12260*/  STL [R1+0x13bc], R2 ;  /* 0x0013bc0201007387 */ /* 0x000fe80000100800 */
[----:B------:R-:W-:Y:S04]  /*12270*/  STL [R1+0x13b8], R0 ;  /* 0x0013b80001007387 */ /* 0x000fe80000100800 */
[----:B------:R0:W-:Y:S01]  /*12280*/  STL [R1+0x1934], R12 ;  /* 0x0019340c01007387 */ /* 0x0001e20000100800 */
[----:B------:R-:W-:-:S03]  /*12290*/  ISETP.GT.AND P1, PT, R8, 0x1, PT ;  /* 0x000000010800780c */ /* 0x000fc60003f24270 */
[----:B------:R1:W4:Y:S04]  /*122a0*/  @P0 LDG.E.U8 R195, desc[UR58][R4.64] ;  /* 0x0000003a04c30981 */ /* 0x000328000c1e1100 */
[----:B0-----:R-:W4:Y:S01]  /*122b0*/  LDL.LU R12, [R1+0x136c] ;  /* 0x00136c00010c7983 */ /* 0x001f220000300800 */
[----:B-1----:R-:W-:-:S03]  /*122c0*/  @P0 IMAD.MOV.U32 R5, RZ, RZ, R10 ;  /* 0x000000ffff050224 */ /* 0x002fc600078e000a */
[----:B------:R0:W-:Y:S01]  /*122d0*/  STL [R1+0x1930], R10 ;  /* 0x0019300a01007387 */ /* 0x0001e20000100800 */
[----:B------:R-:W-:Y:S01]  /*122e0*/  PRMT R200, RZ, 0x7610, R200 ;  /* 0x00007610ffc87816 */ /* 0x000fe200000000c8 */
[----:B------:R-:W-:-:S05]  /*122f0*/  @P0 IMAD.MOV.U32 R4, RZ, RZ, R11 ;  /* 0x000000ffff040224 */ /* 0x000fca00078e000b */
[----:B------:R2:W4:Y:S04]  /*12300*/  @P0 LDG.E.U8 R200, desc[UR58][R4.64] ;  /* 0x0000003a04c80981 */ /* 0x000528000c1e1100 */
[----:B0-----:R-:W4:Y:S04]  /*12310*/  LDL.LU R10, [R1+0x1364] ;  /* 0x00136400010a7983 */ /* 0x001f280000300800 */
[----:B------:R-:W4:Y:S01]  /*12320*/  LDL R24, [R1+0x1350] ;  /* 0x0013500001187983 */ /* 0x000f220000100800 */
[----:B--2---:R-:W-:-:S03]  /*12330*/  @P1 IMAD.MOV.U32 R4, RZ, RZ, R9 ;  /* 0x000000ffff041224 */ /* 0x004fc600078e0009 */
[----:B------:R-:W2:Y:S04]  /*12340*/  LDL R9, [R1+0x1354] ;  /* 0x0013540001097983 */ /* 0x000ea80000100800 */
[----:B------:R-:W2:Y:S04]  /*12350*/  LDL R3, [R1+0x1348] ;  /* 0x0013480001037983 */ /* 0x000ea80000100800 */
[----:B------:R-:W2:Y:S04]  /*12360*/  LDL R0, [R1+0x134c] ;  /* 0x00134c0001007983 */ /* 0x000ea80000100800 */
[----:B------:R-:W2:Y:S04]  /*12370*/  LDL R31, [R1+0x1340] ;  /* 0x00134000011f7983 */ /* 0x000ea80000100800 */
[----:B------:R-:W2:Y:S04]  /*12380*/  LDL R30, [R1+0x1344] ;  /* 0x00134400011e7983 */ /* 0x000ea80000100800 */
[----:B------:R-:W2:Y:S04]  /*12390*/  LDL R29, [R1+0x1338] ;  /* 0x00133800011d7983 */ /* 0x000ea80000100800 */
[----:B------:R-:W2:Y:S01]  /*123a0*/  LDL R28, [R1+0x133c] ;  /* 0x00133c00011c7983 */ /* 0x000ea20000100800 */
[----:B------:R-:W-:-:S02]  /*123b0*/  PRMT R21, RZ, 0x7610, R21 ;  /* 0x00007610ff157816 */ /* 0x000fc40000000015 */
[----:B------:R-:W-:Y:S01]  /*123c0*/  ISETP.GT.AND P0, PT, R8, 0x2, PT ;  /* 0x000000020800780c */ /* 0x000fe20003f04270 */
[----:B------:R-:W2:Y:S04]  /*123d0*/  LDL R27, [R1+0x1330] ;  /* 0x00133000011b7983 */ /* 0x000ea80000100800 */
[----:B------:R-:W2:Y:S01]  /*123e0*/  LDL R26, [R1+0x1334] ;  /* 0x00133400011a7983 */ /* 0x000ea20000100800 */
[----:B------:R-:W-:-:S03]  /*123f0*/  PRMT R199, RZ, 0x7610, R199 ;  /* 0x00007610ffc77816 */ /* 0x000fc600000000c7 */
[----:B------:R-:W2:Y:S01]  /*12400*/  LDL R2, [R1+0x132c] ;  /* 0x00132c0001027983 */ /* 0x000ea20000100800 */
[----:B------:R-:W-:Y:S02]  /*12410*/  PRMT R193, RZ, 0x7610, R193 ;  /* 0x00007610ffc17816 */ /* 0x000fe400000000c1 */
[----:B------:R-:W-:Y:S01]  /*12420*/  PRMT R198, RZ, 0x7610, R198 ;  /* 0x00007610ffc67816 */ /* 0x000fe200000000c6 */
[----:B------:R-:W2:Y:S01]  /*12430*/  LDL R25, [R1+0x1328] ;  /* 0x0013280001197983 */ /* 0x000ea20000100800 */
[----:B------:R-:W-:Y:S02]  /*12440*/  PRMT R18, RZ, 0x7610, R18 ;  /* 0x00007610ff127816 */ /* 0x000fe40000000012 */
[----:B------:R-:W-:Y:S01]  /*12450*/  PRMT R197, RZ, 0x7610, R197 ;  /* 0x00007610ffc57816 */ /* 0x000fe200000000c5 */
[----:B------:R-:W2:Y:S01]  /*12460*/  LDL R33, [R1+0x11f0] ;  /* 0x0011f00001217983 */ /* 0x000ea20000100800 */
[----:B------:R-:W-:Y:S02]  /*12470*/  PRMT R191, RZ, 0x7610, R191 ;  /* 0x00007610ffbf7816 */ /* 0x000fe400000000bf */
[----:B------:R-:W-:Y:S01]  /*12480*/  PRMT R196, RZ, 0x7610, R196 ;  /* 0x00007610ffc47816 */ /* 0x000fe200000000c4 */
[----:B------:R-:W2:Y:S01]  /*12490*/  LDL R32, [R1+0x11f4] ;  /* 0x0011f40001207983 */ /* 0x000ea20000100800 */
[----:B------:R-:W-:-:S02]  /*124a0*/  PRMT R19, RZ, 0x7610, R19 ;  /* 0x00007610ff137816 */ /* 0x000fc40000000013 */
[----:B------:R-:W-:Y:S01]  /*124b0*/  PRMT R194, RZ, 0x7610, R194 ;  /* 0x00007610ffc27816 */ /* 0x000fe200000000c2 */
[----:B------:R-:W2:Y:S01]  /*124c0*/  LDL R35, [R1+0x1170] ;  /* 0x0011700001237983 */ /* 0x000ea20000100800 */
[----:B------:R-:W-:Y:S02]  /*124d0*/  PRMT R189, RZ, 0x7610, R189 ;  /* 0x00007610ffbd7816 */ /* 0x000fe400000000bd */
[----:B------:R-:W-:Y:S01]  /*124e0*/  PRMT R192, RZ, 0x7610, R192 ;  /* 0x00007610ffc07816 */ /* 0x000fe200000000c0 */
[----:B------:R-:W2:Y:S01]  /*124f0*/  LDL R34, [R1+0x1160] ;  /* 0x0011600001227983 */ /* 0x000ea20000100800 */
[----:B---3--:R-:W-:Y:S01]  /*12500*/  @P1 IMAD.MOV.U32 R5, RZ, RZ, R37 ;  /* 0x000000ffff051224 */ /* 0x008fe200078e0025 */
[----:B------:R-:W-:Y:S02]  /*12510*/  PRMT R16, RZ, 0x7610, R16 ;  /* 0x00007610ff107816 */ /* 0x000fe40000000010 */
[----:B------:R-:W3:Y:S04]  /*12520*/  LDL R37, [R1+0x1388] ;  /* 0x0013880001257983 */ /* 0x000ee80000100800 */
[----:B------:R0:W3:Y:S02]  /*12530*/  @P1 LDG.E.U8 R21, desc[UR58][R4.64] ;  /* 0x0000003a04151981 */ /* 0x0000e4000c1e1100 */
[----:B0-----:R-:W-:-:S02]  /*12540*/  @P1 IMAD.MOV.U32 R4, RZ, RZ, R39 ;  /* 0x000000ffff041224 */ /* 0x001fc400078e0027 */
[----:B----4-:R-:W-:Y:S01]  /*12550*/  @P1 IMAD.MOV.U32 R5, RZ, RZ, R36 ;  /* 0x000000ffff051224 */ /* 0x010fe200078e0024 */
[----:B------:R-:W-:Y:S01]  /*12560*/  PRMT R190, RZ, 0x7610, R190 ;  /* 0x00007610ffbe7816 */ /* 0x000fe200000000be */
[----:B------:R-:W4:Y:S04]  /*12570*/  LDL R36, [R1+0x1180] ;  /* 0x0011800001247983 */ /* 0x000f280000100800 */
[----:B------:R0:W4:Y:S01]  /*12580*/  @P1 LDG.E.U8 R199, desc[UR58][R4.64] ;  /* 0x0000003a04c71981 */ /* 0x000122000c1e1100 */
[----:B------:R-:W-:Y:S01]  /*12590*/  ISETP.GT.AND P1, PT, R8, 0x3, PT ;  /* 0x000000030800780c */ /* 0x000fe20003f24270 */
[----:B0-----:R-:W-:Y:S02]  /*125a0*/  @P0 IMAD.MOV.U32 R4, RZ, RZ, R41 ;  /* 0x000000ffff040224 */ /* 0x001fe400078e0029 */
[----:B------:R-:W-:Y:S01]  /*125b0*/  @P0 IMAD.MOV.U32 R5, RZ, RZ, R38 ;  /* 0x000000ffff050224 */ /* 0x000fe200078e0026 */
[----:B------:R-:W-:Y:S01]  /*125c0*/  PRMT R186, RZ, 0x7610, R186 ;  /* 0x00007610ffba7816 */ /* 0x000fe200000000ba */
[----:B------:R-:W4:Y:S04]  /*125d0*/  LDL R38, [R1+0x1190] ;  /* 0x0011900001267983 */ /* 0x000f280000100800 */
[----:B------:R0:W4:Y:S02]  /*125e0*/  @P0 LDG.E.U8 R193, desc[UR58][R4.64] ;  /* 0x0000003a04c10981 */ /* 0x000124000c1e1100 */
[----:B0-----:R-:W-:-:S02]  /*125f0*/  @P0 IMAD.MOV.U32 R5, RZ, RZ, R40 ;  /* 0x000000ffff050224 */ /* 0x001fc400078e0028 */
[----:B------:R-:W-:-:S05]  /*12600*/  @P0 IMAD.MOV.U32 R4, RZ, RZ, R12 ;  /* 0x000000ffff040224 */ /* 0x000fca00078e000c */
[----:B------:R0:W4:Y:S01]  /*12610*/  @P0 LDG.E.U8 R198, desc[UR58][R4.64] ;  /* 0x0000003a04c60981 */ /* 0x000122000c1e1100 */
[----:B------:R-:W-:Y:S01]  /*12620*/  ISETP.GT.AND P0, PT, R8, 0x4, PT ;  /* 0x000000040800780c */ /* 0x000fe20003f04270 */
[----:B0-----:R-:W-:Y:S02]  /*12630*/  @P1 IMAD.MOV.U32 R5, RZ, RZ, R43 ;  /* 0x000000ffff051224 */ /* 0x001fe400078e002b */
[----:B------:R-:W-:-:S05]  /*12640*/  @P1 IMAD.MOV.U32 R4, RZ, RZ, R10 ;  /* 0x000000ffff041224 */ /* 0x000fca00078e000a */
[----:B------:R0:W4:Y:S02]  /*12650*/  @P1 LDG.E.U8 R18, desc[UR58][R4.64] ;  /* 0x0000003a04121981 */ /* 0x000124000c1e1100 */
[----:B0-----:R-:W-:Y:S02]  /*12660*/  @P1 IMAD.MOV.U32 R4, RZ, RZ, R45 ;  /* 0x000000ffff041224 */ /* 0x001fe400078e002d */
[----:B------:R-:W-:-:S05]  /*12670*/  @P1 IMAD.MOV.U32 R5, RZ, RZ, R42 ;  /* 0x000000ffff051224 */ /* 0x000fca00078e002a */
[----:B------:R2:W4:Y:S02]  /*12680*/  @P1 LDG.E.U8 R197, desc[UR58][R4.64] ;  /* 0x0000003a04c51981 */ /* 0x000524000c1e1100 */
[----:B--2---:R-:W-:Y:S02]  /*12690*/  @P0 IMAD.MOV.U32 R4, RZ, RZ, R9 ;  /* 0x000000ffff040224 */ /* 0x004fe400078e0009 */
[----:B------:R-:W-:Y:S01]  /*126a0*/  @P0 IMAD.MOV.U32 R5, RZ, RZ, R24 ;  /* 0x000000ffff050224 */ /* 0x000fe200078e0018 */
[----:B------:R-:W2:Y:S04]  /*126b0*/  LDL R9, [R1+0x1324] ;  /* 0x0013240001097983 */ /* 0x000ea80000100800 */
[----:B------:R-:W3:Y:S04]  /*126c0*/  LDL R24, [R1+0x1320] ;  /* 0x0013200001187983 */ /* 0x000ee80000100800 */
[----:B------:R0:W4:Y:S02]  /*126d0*/  @P0 LDG.E.U8 R191, desc[UR58][R4.64] ;  /* 0x0000003a04bf0981 */ /* 0x000124000c1e1100 */
[----:B0-----:R-:W-:-:S02]  /*126e0*/  @P0 IMAD.MOV.U32 R4, RZ, RZ, R0 ;  /* 0x000000ffff040224 */ /* 0x001fc400078e0000 */
[----:B------:R-:W-:Y:S01]  /*126f0*/  @P0 IMAD.MOV.U32 R5, RZ, RZ, R3 ;  /* 0x000000ffff050224 */ /* 0x000fe200078e0003 */
[----:B------:R-:W4:Y:S04]  /*12700*/  LDL R0, [R1+0x131c] ;  /* 0x00131c0001007983 */ /* 0x000f280000100800 */
[----:B------:R-:W4:Y:S01]  /*12710*/  LDL R3, [R1+0x1318] ;  /* 0x0013180001037983 */ /* 0x000f220000100800 */
[----:B------:R-:W-:-:S03]  /*12720*/  ISETP.GT.AND P1, PT, R8, 0x5, PT ;  /* 0x000000050800780c */ /* 0x000fc60003f24270 */
[----:B------:R0:W4:Y:S01]  /*12730*/  @P0 LDG.E.U8 R196, desc[UR58][R4.64] ;  /* 0x0000003a04c40981 */ /* 0x000122000c1e1100 */
[----:B------:R-:W-:-:S09]  /*12740*/  ISETP.GT.AND P0, PT, R8, 0x6, PT ;  /* 0x000000060800780c */ /* 0x000fd20003f04270 */
[----:B0-----:R-:W-:Y:S02]  /*12750*/  @P1 IMAD.MOV.U32 R4, RZ, RZ, R30 ;  /* 0x000000ffff041224 */ /* 0x001fe400078e001e */
[----:B------:R-:W-:Y:S01]  /*12760*/  @P1 IMAD.MOV.U32 R5, RZ, RZ, R31 ;  /* 0x000000ffff051224 */ /* 0x000fe200078e001f */
[----:B------:R-:W4:Y:S04]  /*12770*/  LDL R30, [R1+0x1314] ;  /* 0x00131400011e7983 */ /* 0x000f280000100800 */
[----:B------:R-:W4:Y:S04]  /*12780*/  LDL R31, [R1+0x1310] ;  /* 0x00131000011f7983 */ /* 0x000f280000100800 */
[----:B------:R0:W4:Y:S02]  /*12790*/  @P1 LDG.E.U8 R19, desc[UR58][R4.64] ;  /* 0x0000003a04131981 */ /* 0x000124000c1e1100 */
[----:B0-----:R-:W-:-:S02]  /*127a0*/  @P1 IMAD.MOV.U32 R4, RZ, RZ, R28 ;  /* 0x000000ffff041224 */ /* 0x001fc400078e001c */
        /* <DEDUP_REMOVED lines=10> */
[----:B------:R-:W4:Y:S01]  /*12850*/  LDL R2, [R1+0x12fc] ;  /* 0x0012fc0001027983 */ /* 0x000f220000100800 */
[----:B------:R-:W-:-:S03]  /*12860*/  @P0 IMAD.MOV.U32 R5, RZ, RZ, R25 ;  /* 0x000000ffff050224 */ /* 0x000fc600078e0019 */
[----:B------:R-:W4:Y:S01]  /*12870*/  LDL R25, [R1+0x12f8] ;  /* 0x0012f80001197983 */ /* 0x000f220000100800 */
[----:B------:R-:W-:-:S03]  /*12880*/  ISETP.GT.AND P1, PT, R8, 0x7, PT ;  /* 0x000000070800780c */ /* 0x000fc60003f24270 */
[----:B------:R2:W4:Y:S10]  /*12890*/  @P0 LDG.E.U8 R192, desc[UR58][R4.64] ;  /* 0x0000003a04c00981 */ /* 0x000534000c1e1100 */
[----:B--2---:R-:W-:-:S02]  /*128a0*/  @P1 IMAD.MOV.U32 R4, RZ, RZ, R9 ;  /* 0x000000ffff041224 */ /* 0x004fc400078e0009 */
[----:B------:R-:W2:Y:S01]  /*128b0*/  LDL R9, [R1+0x12f4] ;  /* 0x0012f40001097983 */ /* 0x000ea20000100800 */
[----:B---3--:R-:W-:-:S03]  /*128c0*/  @P1 IMAD.MOV.U32 R5, RZ, RZ, R24 ;  /* 0x000000ffff051224 */ /* 0x008fc600078e0018 */
[----:B------:R-:W3:Y:S04]  /*128d0*/  LDL R24, [R1+0x12f0] ;  /* 0x0012f00001187983 */ /* 0x000ee80000100800 */
[----:B------:R4:W3:Y:S02]  /*128e0*/  @P1 LDG.E.U8 R16, desc[UR58][R4.64] ;  /* 0x0000003a04101981 */ /* 0x0008e4000c1e1100 */
[----:B----4-:R-:W-:Y:S02]  /*128f0*/  @P1 IMAD.MOV.U32 R4, RZ, RZ, R0 ;  /* 0x000000ffff041224 */ /* 0x010fe400078e0000 */
[----:B------:R-:W4:Y:S01]  /*12900*/  LDL R0, [R1+0x12ec] ;  /* 0x0012ec0001007983 */ /* 0x000f220000100800 */
[----:B------:R-:W-:-:S03]  /*12910*/  @P1 IMAD.MOV.U32 R5, RZ, RZ, R3 ;  /* 0x000000ffff051224 */ /* 0x000fc600078e0003 */
[----:B------:R-:W4:Y:S01]  /*12920*/  LDL R3, [R1+0x12e8] ;  /* 0x0012e80001037983 */ /* 0x000f220000100800 */
[----:B------:R-:W-:-:S03]  /*12930*/  ISETP.GT.AND P0, PT, R8, 0x8, PT ;  /* 0x000000080800780c */ /* 0x000fc60003f04270 */
[----:B------:R0:W4:Y:S01]  /*12940*/  @P1 LDG.E.U8 R190, desc[UR58][R4.64] ;  /* 0x0000003a04be1981 */ /* 0x000122000c1e1100 */
[----:B------:R-:W-:Y:S02]  /*12950*/  ISETP.GT.AND P1, PT, R8, 0x9, PT ;  /* 0x000000090800780c */ /* 0x000fe40003f24270 */
[----:B------:R-:W-:-:S07]  /*12960*/  PRMT R188, RZ, 0x7610, R188 ;  /* 0x00007610ffbc7816 */ /* 0x000fce00000000bc */
[----:B0-----:R-:W-:Y:S02]  /*12970*/  @P0 IMAD.MOV.U32 R4, RZ, RZ, R30 ;  /* 0x000000ffff040224 */ /* 0x001fe400078e001e */
[----:B------:R-:W4:Y:S01]  /*12980*/  LDL R30, [R1+0x12e4] ;  /* 0x0012e400011e7983 */ /* 0x000f220000100800 */
[----:B------:R-:W-:-:S03]  /*12990*/  @P0 IMAD.MOV.U32 R5, RZ, RZ, R31 ;  /* 0x000000ffff050224 */ /* 0x000fc600078e001f */
[----:B------:R-:W4:Y:S04]  /*129a0*/  LDL R31, [R1+0x12e0] ;  /* 0x0012e000011f7983 */ /* 0x000f280000100800 */
[----:B------:R0:W4:Y:S01]  /*129b0*/  @P0 LDG.E.U8 R186, desc[UR58][R4.64] ;  /* 0x0000003a04ba0981 */ /* 0x000122000c1e1100 */
[----:B------:R-:W-:Y:S01]  /*129c0*/  PRMT R17, RZ, 0x7610, R17 ;  /* 0x00007610ff117816 */ /* 0x000fe20000000011 */
[----:B0-----:R-:W-:Y:S02]  /*129d0*/  @P0 IMAD.MOV.U32 R4, RZ, RZ, R28 ;  /* 0x000000ffff040224 */ /* 0x001fe400078e001c */
[----:B------:R-:W4:Y:S01]  /*129e0*/  LDL R28, [R1+0x12dc] ;  /* 0x0012dc00011c7983 */ /* 0x000f220000100800 */
[----:B------:R-:W-:-:S03]  /*129f0*/  @P0 IMAD.MOV.U32 R5, RZ, RZ, R29 ;  /* 0x000000ffff050224 */ /* 0x000fc600078e001d */
[----:B------:R-:W4:Y:S04]  /*12a00*/  LDL R29, [R1+0x12d8] ;  /* 0x0012d800011d7983 */ /* 0x000f280000100800 */
[----:B------:R0:W4:Y:S02]  /*12a10*/  @P0 LDG.E.U8 R188, desc[UR58][R4.64] ;  /* 0x0000003a04bc0981 */ /* 0x000124000c1e1100 */
        /* <DEDUP_REMOVED lines=8> */
[----:B------:R-:W4:Y:S01]  /*12aa0*/  LDL R25, [R1+0x12c8] ;  /* 0x0012c80001197983 */ /* 0x000f220000100800 */
[----:B------:R-:W-:Y:S02]  /*12ab0*/  ISETP.GT.AND P0, PT, R8, 0xa, PT ;  /* 0x0000000a0800780c */ /* 0x000fe40003f04270 */
[----:B------:R-:W-:Y:S02]  /*12ac0*/  PRMT R187, RZ, 0x7610, R187 ;  /* 0x00007610ffbb7816 */ /* 0x000fe400000000bb */
[----:B------:R-:W-:-:S04]  /*12ad0*/  PRMT R184, RZ, 0x7610, R184 ;  /* 0x00007610ffb87816 */ /* 0x000fc800000000b8 */
[----:B------:R2:W4:Y:S05]  /*12ae0*/  @P1 LDG.E.U8 R187, desc[UR58][R4.64] ;  /* 0x0000003a04bb1981 */ /* 0x00052a000c1e1100 */
[----:B--2---:R-:W-:Y:S02]  /*12af0*/  @P0 IMAD.MOV.U32 R4, RZ, RZ, R9 ;  /* 0x000000ffff040224 */ /* 0x004fe400078e0009 */
        /* <DEDUP_REMOVED lines=8> */
[----:B------:R-:W-:Y:S02]  /*12b80*/  ISETP.GT.AND P1, PT, R8, 0xb, PT ;  /* 0x0000000b0800780c */ /* 0x000fe40003f24270 */
[----:B------:R-:W-:Y:S02]  /*12b90*/  PRMT R185, RZ, 0x7610, R185 ;  /* 0x00007610ffb97816 */ /* 0x000fe400000000b9 */
[----:B------:R-:W-:-:S04]  /*12ba0*/  PRMT R182, RZ, 0x7610, R182 ;  /* 0x00007610ffb67816 */ /* 0x000fc800000000b6 */
[----:B------:R0:W4:Y:S01]  /*12bb0*/  @P0 LDG.E.U8 R185, desc[UR58][R4.64] ;  /* 0x0000003a04b90981 */ /* 0x000122000c1e1100 */
[----:B------:R-:W-:Y:S02]  /*12bc0*/  ISETP.GT.AND P0, PT, R8, 0xc, PT ;  /* 0x0000000c0800780c */ /* 0x000fe40003f04270 */
[----:B------:R-:W-:Y:S02]  /*12bd0*/  PRMT R183, RZ, 0x7610, R183 ;  /* 0x00007610ffb77816 */ /* 0x000fe400000000b7 */
[----:B0-----:R-:W-:Y:S02]  /*12be0*/  @P1 IMAD.MOV.U32 R4, RZ, RZ, R30 ;  /* 0x000000ffff041224 */ /* 0x001fe400078e001e */
[----:B------:R-:W-:Y:S01]  /*12bf0*/  @P1 IMAD.MOV.U32 R5, RZ, RZ, R31 ;  /* 0x000000ffff051224 */ /* 0x000fe200078e001f */
[----:B------:R-:W4:Y:S04]  /*12c00*/  LDL R30, [R1+0x12b4] ;  /* 0x0012b400011e7983 */ /* 0x000f280000100800 */
[----:B------:R-:W4:Y:S04]  /*12c10*/  LDL R31, [R1+0x12b0] ;  /* 0x0012b000011f7983 */ /* 0x000f280000100800 */
[----:B------:R0:W4:Y:S01]  /*12c20*/  @P1 LDG.E.U8 R182, desc[UR58][R4.64] ;  /* 0x0000003a04b61981 */ /* 0x000122000c1e1100 */
[----:B------:R-:W-:Y:S01]  /*12c30*/  PRMT R180, RZ, 0x7610, R180 ;  /* 0x00007610ffb47816 */ /* 0x000fe200000000b4 */
        /* <DEDUP_REMOVED lines=150> */
[----:B0-----:R-:W-:Y:S01]  /*135a0*/  @P1 IMAD.MOV.U32 R4, RZ, RZ, R30 ;  /* 0x000000ffff041224 */ /* 0x001fe200078e001e */
[----:B------:R-:W-:Y:S01]  /*135b0*/  PRMT R158, RZ, 0x7610, R158 ;  /* 0x00007610ff9e7816 */ /* 0x000fe2000000009e */
[----:B------:R-:W4:Y:S01]  /*135c0*/  LDL R30, [R1+0x11d4] ;  /* 0x0011d400011e7983 */ /* 0x000f220000100800 */
[----:B------:R-:W-:Y:S01]  /*135d0*/  @P1 IMAD.MOV.U32 R5, RZ, RZ, R31 ;  /* 0x000000ffff051224 */ /* 0x000fe200078e001f */
[----:B------:R-:W-:Y:S02]  /*135e0*/  PRMT R159, RZ, 0x7610, R159 ;  /* 0x00007610ff9f7816 */ /* 0x000fe4000000009f */
[----:B------:R-:W4:Y:S04]  /*135f0*/  LDL R31, [R1+0x11d0] ;  /* 0x0011d000011f7983 */ /* 0x000f280000100800 */
[----:B------:R0:W4:Y:S02]  /*13600*/  @P1 LDG.E.U8 R160, desc[UR58][R4.64] ;  /* 0x0000003a04a01981 */ /* 0x000124000c1e1100 */
[----:B0-----:R-:W-:-:S02]  /*13610*/  @P1 IMAD.MOV.U32 R4, RZ, RZ, R28 ;  /* 0x000000ffff041224 */ /* 0x001fc400078e001c */
        /* <DEDUP_REMOVED lines=13> */
[----:B------:R-:W-:-:S03]  /*136f0*/  ISETP.GT.AND P1, PT, R8, 0x19, PT ;  /* 0x000000190800780c */ /* 0x000fc60003f24270 */
[----:B------:R2:W4:Y:S01]  /*13700*/  @P0 LDG.E.U8 R159, desc[UR58][R4.64] ;  /* 0x0000003a049f0981 */ /* 0x000522000c1e1100 */
[----:B------:R-:W-:-:S09]  /*13710*/  PRMT R156, RZ, 0x7610, R156 ;  /* 0x00007610ff9c7816 */ /* 0x000fd2000000009c */
        /* <DEDUP_REMOVED lines=17> */
[----:B------:R-:W-:Y:S01]  /*13830*/  PRMT R152, RZ, 0x7610, R152 ;  /* 0x00007610ff987816 */ /* 0x000fe20000000098 */
[----:B------:R-:W4:Y:S04]  /*13840*/  LDL R33, [R1+0x1150] ;  /* 0x0011500001217983 */ /* 0x000f280000100800 */
[----:B------:R0:W4:Y:S01]  /*13850*/  @P0 LDG.E.U8 R154, desc[UR58][R4.64] ;  /* 0x0000003a049a0981 */ /* 0x000122000c1e1100 */
[----:B------:R-:W-:-:S02]  /*13860*/  PRMT R153, RZ, 0x7610, R153 ;  /* 0x00007610ff997816 */ /* 0x000fc40000000099 */
[----:B------:R-:W-:Y:S01]  /*13870*/  PRMT R22, RZ, 0x7610, R22 ;  /* 0x00007610ff167816 */ /* 0x000fe20000000016 */
[----:B------:R-:W4:Y:S01]  /*13880*/  LDL R32, [R1+0x1154] ;  /* 0x0011540001207983 */ /* 0x000f220000100800 */
[----:B0-----:R-:W-:-:S03]  /*13890*/  @P0 IMAD.MOV.U32 R4, RZ, RZ, R28 ;  /* 0x000000ffff040224 */ /* 0x001fc600078e001c */
        /* <DEDUP_REMOVED lines=11> */
[----:B------:R-:W-:Y:S01]  /*13950*/  ISETP.GT.AND P0, PT, R8, 0x1c, PT ;  /* 0x0000001c0800780c */ /* 0x000fe20003f04270 */
[----:B------:R-:W-:-:S02]  /*13960*/  @P1 IMAD.MOV.U32 R5, RZ, RZ, R25 ;  /* 0x000000ffff051224 */ /* 0x000fc400078e0019 */
[----:B------:R-:W4:Y:S04]  /*13970*/  LDL R25, [R1+0x11a8] ;  /* 0x0011a80001197983 */ /* 0x000f280000100800 */
[----:B------:R0:W4:Y:S01]  /*13980*/  @P1 LDG.E.U8 R153, desc[UR58][R4.64] ;  /* 0x0000003a04991981 */ /* 0x000122000c1e1100 */
[----:B------:R-:W-:-:S05]  /*13990*/  ISETP.GT.AND P1, PT, R8, 0x1d, PT ;  /* 0x0000001d0800780c */ /* 0x000fca0003f24270 */
[----:B0-----:R-:W-:Y:S02]  /*139a0*/  @P0 IMAD.MOV.U32 R4, RZ, RZ, R30 ;  /* 0x000000ffff040224 */ /* 0x001fe400078e001e */
[----:B------:R-:W-:Y:S01]  /*139b0*/  @P0 IMAD.MOV.U32 R5, RZ, RZ, R31 ;  /* 0x000000ffff050224 */ /* 0x000fe200078e001f */
[----:B------:R-:W-:Y:S01]  /*139c0*/  PRMT R23, RZ, 0x7610, R23 ;  /* 0x00007610ff177816 */ /* 0x000fe20000000017 */
[----:B------:R-:W4:Y:S04]  /*139d0*/  LDL R31, [R1+0x1140] ;  /* 0x00114000011f7983 */ /* 0x000f280000100800 */
[----:B------:R2:W4:Y:S01]  /*139e0*/  @P0 LDG.E.U8 R22, desc[UR58][R4.64] ;  /* 0x0000003a04160981 */ /* 0x000522000c1e1100 */
[----:B------:R-:W-:Y:S02]  /*139f0*/  PRMT R20, RZ, 0x7610, R20 ;  /* 0x00007610ff147816 */ /* 0x000fe40000000014 */
[----:B------:R-:W-:Y:S01]  /*13a00*/  LOP3.LUT R195, R195, 0xffff, RZ, 0xc0, !PT ;  /* 0x0000ffffc3c37812 */ /* 0x000fe200078ec0ff */
[----:B------:R-:W4:Y:S01]  /*13a10*/  LDL R30, [R1+0x1144] ;  /* 0x00114400011e7983 */ /* 0x000f220000100800 */
[----:B--2---:R-:W-:-:S03]  /*13a20*/  @P0 IMAD.MOV.U32 R4, RZ, RZ, R9 ;  /* 0x000000ffff040224 */ /* 0x004fc600078e0009 */
        /* <DEDUP_REMOVED lines=9> */
[----:B------:R-:W-:Y:S01]  /*13ac0*/  LOP3.LUT R21, R21, 0xffff, RZ, 0xc0, !PT ;  /* 0x0000ffff15157812 */ /* 0x000fe200078ec0ff */
[----:B------:R0:W4:Y:S01]  /*13ad0*/  @P1 LDG.E.U8 R20, desc[UR58][R4.64] ;  /* 0x0000003a04141981 */ /* 0x000122000c1e1100 */
[----:B------:R-:W-:Y:S02]  /*13ae0*/  LOP3.LUT R193, R193, 0xffff, RZ, 0xc0, !PT ;  /* 0x0000ffffc1c17812 */ /* 0x000fe400078ec0ff */
[--C-:B------:R-:W-:Y:S02]  /*13af0*/  PRMT R195, R195, 0x3340, R21.reuse ;  /* 0x00003340c3c37816 */ /* 0x100fe40000000015 */
[----:B------:R-:W-:Y:S02]  /*13b00*/  PRMT R21, RZ, 0x7610, R21 ;  /* 0x00007610ff157816 */ /* 0x000fe40000000015 */
[----:B------:R-:W-:-:S04]  /*13b10*/  LOP3.LUT R18, R18, 0xffff, RZ, 0xc0, !PT ;  /* 0x0000ffff12127812 */ /* 0x000fc800078ec0ff */
[--C-:B------:R-:W-:Y:S02]  /*13b20*/  PRMT R193, R193, 0x3340, R18.reuse ;  /* 0x00003340c1c17816 */ /* 0x100fe40000000012 */
[----:B------:R-:W-:Y:S02]  /*13b30*/  PRMT R18, RZ, 0x7610, R18 ;  /* 0x00007610ff127816 */ /* 0x000fe40000000012 */
[----:B------:R-:W-:Y:S02]  /*13b40*/  LOP3.LUT R191, R191, 0xffff, RZ, 0xc0, !PT ;  /* 0x0000ffffbfbf7812 */ /* 0x000fe400078ec0ff */
[----:B------:R-:W-:Y:S01]  /*13b50*/  LOP3.LUT R19, R19, 0xffff, RZ, 0xc0, !PT ;  /* 0x0000ffff13137812 */ /* 0x000fe200078ec0ff */
[----:B0-----:R-:W-:Y:S02]  /*13b60*/  @P1 IMAD.MOV.U32 R4, RZ, RZ, R28 ;  /* 0x000000ffff041224 */ /* 0x001fe400078e001c */
[----:B------:R-:W-:Y:S01]  /*13b70*/  @P1 IMAD.MOV.U32 R5, RZ, RZ, R29 ;  /* 0x000000ffff051224 */ /* 0x000fe200078e001d */
[----:B------:R-:W-:Y:S01]  /*13b80*/  PRMT R191, R191, 0x3340, R19 ;  /* 0x00003340bfbf7816 */ /* 0x000fe20000000013 */
[----:B------:R-:W4:Y:S04]  /*13b90*/  LDL R29, [R1+0x13a0] ;  /* 0x0013a000011d7983 */ /* 0x000f280000100800 */
[----:B------:R0:W4:Y:S01]  /*13ba0*/  @P1 LDG.E.U8 R21, desc[UR58][R4.64] ;  /* 0x0000003a04151981 */ /* 0x000122000c1e1100 */
[----:B------:R-:W-:-:S02]  /*13bb0*/  LOP3.LUT R189, R189, 0xffff, RZ, 0xc0, !PT ;  /* 0x0000ffffbdbd7812 */ /* 0x000fc400078ec0ff */
[----:B------:R-:W-:Y:S01]  /*13bc0*/  LOP3.LUT R16, R16, 0xffff, RZ, 0xc0, !PT ;  /* 0x0000ffff10107812 */ /* 0x000fe200078ec0ff */
[----:B------:R-:W4:Y:S01]  /*13bd0*/  LDL R28, [R1+0x1394] ;  /* 0x00139400011c7983 */ /* 0x000f220000100800 */
[----:B0-----:R-:W-:Y:S02]  /*13be0*/  @P0 IMAD.MOV.U32 R4, RZ, RZ, R26 ;  /* 0x000000ffff040224 */ /* 0x001fe400078e001a */
[----:B------:R-:W-:Y:S01]  /*13bf0*/  @P0 IMAD.MOV.U32 R5, RZ, RZ, R27 ;  /* 0x000000ffff050224 */ /* 0x000fe200078e001b */
[----:B------:R-:W-:Y:S01]  /*13c00*/  PRMT R19, RZ, 0x7610, R19 ;  /* 0x00007610ff137816 */ /* 0x000fe20000000013 */
[----:B------:R-:W4:Y:S04]  /*13c10*/  LDL R26, [R1+0x13a4] ;  /* 0x0013a400011a7983 */ /* 0x000f280000100800 */
[----:B------:R0:W4:Y:S01]  /*13c20*/  @P0 LDG.E.U8 R18, desc[UR58][R4.64] ;  /* 0x0000003a04120981 */ /* 0x000122000c1e1100 */
[----:B------:R-:W-:-:S02]  /*13c30*/  PRMT R189, R189, 0x3340, R16 ;  /* 0x00003340bdbd7816 */ /* 0x000fc40000000010 */
[----:B------:R-:W-:Y:S01]  /*13c40*/  LOP3.LUT R186, R186, 0xffff, RZ, 0xc0, !PT ;  /* 0x0000ffffbaba7812 */ /* 0x000fe200078ec0ff */
[----:B------:R-:W4:Y:S01]  /*13c50*/  LDL R27, [R1+0x1398] ;  /* 0x00139800011b7983 */ /* 0x000f220000100800 */
[----:B0-----:R-:W-:-:S03]  /*13c60*/  @P0 IMAD.MOV.U32 R4, RZ, RZ, R2 ;  /* 0x000000ffff040224 */ /* 0x001fc600078e0002 */
[----:B------:R-:W4:Y:S01]  /*13c70*/  LDL R2, [R1+0x13a8] ;  /* 0x0013a80001027983 */ /* 0x000f220000100800 */
[----:B------:R-:W-:Y:S01]  /*13c80*/  @P0 IMAD.MOV.U32 R5, RZ, RZ, R25 ;  /* 0x000000ffff050224 */ /* 0x000fe200078e0019 */
[----:B------:R-:W-:Y:S02]  /*13c90*/  PRMT R16, RZ, 0x7610, R16 ;  /* 0x00007610ff107816 */ /* 0x000fe40000000010 */
[----:B------:R-:W4:Y:S04]  /*13ca0*/  LDL R25, [R1+0x1184] ;  /* 0x0011840001197983 */ /* 0x000f280000100800 */
[----:B------:R2:W4:Y:S01]  /*13cb0*/  @P0 LDG.E.U8 R19, desc[UR58][R4.64] ;  /* 0x0000003a04130981 */ /* 0x000522000c1e1100 */
[----:B------:R-:W-:Y:S02]  /*13cc0*/  ISETP.GT.AND P0, PT, R8, 0x1f, PT ;  /* 0x0000001f0800780c */ /* 0x000fe40003f04270 */
[----:B------:R-:W-:-:S04]  /*13cd0*/  LOP3.LUT R17, R17, 0xffff, RZ, 0xc0, !PT ;  /* 0x0000ffff11117812 */ /* 0x000fc800078ec0ff */
[--C-:B------:R-:W-:Y:S02]  /*13ce0*/  PRMT R186, R186, 0x3340, R17.reuse ;  /* 0x00003340baba7816 */ /* 0x100fe40000000011 */
[----:B------:R-:W-:-:S05]  /*13cf0*/  PRMT R17, RZ, 0x7610, R17 ;  /* 0x00007610ff117816 */ /* 0x000fca0000000011 */
[----:B--2---:R-:W-:Y:S02]  /*13d00*/  @P0 IMAD.MOV.U32 R4, RZ, RZ, R9 ;  /* 0x000000ffff040224 */ /* 0x004fe400078e0009 */
[----:B------:R-:W2:Y:S01]  /*13d10*/  LDL R9, [R1+0x1164] ;  /* 0x0011640001097983 */ /* 0x000ea20000100800 */
[----:B---3--:R-:W-:-:S03]  /*13d20*/  @P0 IMAD.MOV.U32 R5, RZ, RZ, R24 ;  /* 0x000000ffff050224 */ /* 0x008fc600078e0018 */
[----:B------:R-:W3:Y:S04]  /*13d30*/  LDL R24, [R1+0x1174] ;  /* 0x0011740001187983 */ /* 0x000ee80000100800 */
[----:B------:R4:W2:Y:S02]  /*13d40*/  @P0 LDG.E.U8 R16, desc[UR58][R4.64] ;  /* 0x0000003a04100981 */ /* 0x0008a4000c1e1100 */
[----:B----4-:R-:W-:Y:S02]  /*13d50*/  @P0 IMAD.MOV.U32 R4, RZ, RZ, R0 ;  /* 0x000000ffff040224 */ /* 0x010fe400078e0000 */
[----:B------:R-:W4:Y:S01]  /*13d60*/  LDL R0, [R1+0x13b0] ;  /* 0x0013b00001007983 */ /* 0x000f220000100800 */
[----:B------:R-:W-:Y:S01]  /*13d70*/  @P0 IMAD.MOV.U32 R5, RZ, RZ, R3 ;  /* 0x000000ffff050224 */ /* 0x000fe200078e0003 */
[----:B------:R-:W-:-:S02]  /*13d80*/  LOP3.LUT R184, R184, 0xffff, RZ, 0xc0, !PT ;  /* 0x0000ffffb8b87812 */ /* 0x000fc400078ec0ff */
[----:B------:R-:W3:Y:S04]  /*13d90*/  LDL.LU R129, [R1+0x10c0] ;  /* 0x0010c00001817983 */ /* 0x000ee80000300800 */
[----:B------:R0:W3:Y:S01]  /*13da0*/  @P0 LDG.E.U8 R17, desc[UR58][R4.64] ;  /* 0x0000003a04110981 */ /* 0x0000e2000c1e1100 */
[----:B------:R-:W-:Y:S02]  /*13db0*/  LOP3.LUT R182, R182, 0xffff, RZ, 0xc0, !PT ;  /* 0x0000ffffb6b67812 */ /* 0x000fe400078ec0ff */
[----:B------:R-:W-:Y:S01]  /*13dc0*/  LOP3.LUT R180, R180, 0xffff, RZ, 0xc0, !PT ;  /* 0x0000ffffb4b47812 */ /* 0x000fe200078ec0ff */
[----:B------:R-:W3:Y:S01]  /*13dd0*/  LDL.LU R130, [R1+0x1094] ;  /* 0x0010940001827983 */ /* 0x000ee20000300800 */
[----:B------:R-:W-:Y:S02]  /*13de0*/  LOP3.LUT R178, R178, 0xffff, RZ, 0xc0, !PT ;  /* 0x0000ffffb2b27812 */ /* 0x000fe400078ec0ff */
[----:B------:R-:W-:Y:S01]  /*13df0*/  LOP3.LUT R7, R7, 0xffff, RZ, 0xc0, !PT ;  /* 0x0000ffff07077812 */ /* 0x000fe200078ec0ff */
[----:B------:R-:W3:Y:S01]  /*13e00*/  LDL.LU R133, [R1+0x10b0] ;  /* 0x0010b00001857983 */ /* 0x000ee20000300800 */
[----:B------:R-:W-:-:S02]  /*13e10*/  LOP3.LUT R6, R6, 0xffff, RZ, 0xc0, !PT ;  /* 0x0000ffff06067812 */ /* 0x000fc400078ec0ff */
[----:B------:R-:W-:Y:S01]  /*13e20*/  PRMT R182, R184, 0x3340, R182 ;  /* 0x00003340b8b67816 */ /* 0x000fe200000000b6 */
[----:B------:R-:W3:Y:S01]  /*13e30*/  LDL.LU R134, [R1+0x1084] ;  /* 0x0010840001867983 */ /* 0x000ee20000300800 */
[----:B------:R-:W-:Y:S02]  /*13e40*/  PRMT R178, R180, 0x3340, R178 ;  /* 0x00003340b4b27816 */ /* 0x000fe400000000b2 */
[----:B------:R-:W-:Y:S01]  /*13e50*/  PRMT R7, R7, 0x3340, R6 ;  /* 0x0000334007077816 */ /* 0x000fe20000000006 */
[----:B------:R-:W3:Y:S01]  /*13e60*/  LDL.LU R137, [R1+0x10a0] ;  /* 0x0010a00001897983 */ /* 0x000ee20000300800 */
[----:B0-----:R-:W-:Y:S02]  /*13e70*/  PRMT R4, R195, 0x5410, R193 ;  /* 0x00005410c3047816 */ /* 0x001fe400000000c1 */
[----:B------:R-:W-:Y:S01]  /*13e80*/  PRMT R5, R191, 0x5410, R189 ;  /* 0x00005410bf057816 */ /* 0x000fe200000000bd */
[----:B------:R-:W3:Y:S01]  /*13e90*/  LDL.LU R138, [R1+0x1074] ;  /* 0x00107400018a7983 */ /* 0x000ee20000300800 */
[----:B------:R-:W-:-:S02]  /*13ea0*/  PRMT R6, R186, 0x5410, R182 ;  /* 0x00005410ba067816 */ /* 0x000fc400000000b6 */
[----:B------:R-:W-:Y:S01]  /*13eb0*/  PRMT R7, R178, 0x5410, R7 ;  /* 0x00005410b2077816 */ /* 0x000fe20000000007 */
[----:B------:R-:W-:Y:S01]  /*13ec0*/  BAR.SYNC.DEFER_BLOCKING 0x0 ;  /* 0x0000000000007b1d */ /* 0x000fe20000010000 */
[----:B------:R-:W-:Y:S02]  /*13ed0*/  LOP3.LUT R200, R200, 0xffff, RZ, 0xc0, !PT ;  /* 0x0000ffffc8c87812 */ /* 0x000fe400078ec0ff */
[----:B------:R-:W-:Y:S02]  /*13ee0*/  LOP3.LUT R199, R199, 0xffff, RZ, 0xc0, !PT ;  /* 0x0000ffffc7c77812 */ /* 0x000fe400078ec0ff */
[----:B------:R-:W-:Y:S02]  /*13ef0*/  LOP3.LUT R198, R198, 0xffff, RZ, 0xc0, !PT ;  /* 0x0000ffffc6c67812 */ /* 0x000fe400078ec0ff */
[----:B------:R-:W-:Y:S01]  /*13f00*/  LOP3.LUT R197, R197, 0xffff, RZ, 0xc0, !PT ;  /* 0x0000ffffc5c57812 */ /* 0x000fe200078ec0ff */
[----:B------:R-:W3:Y:S01]  /*13f10*/  LDL.LU R141, [R1+0x1090] ;  /* 0x00109000018d7983 */ /* 0x000ee20000300800 */
[----:B------:R-:W-:-:S02]  /*13f20*/  LOP3.LUT R196, R196, 0xffff, RZ, 0xc0, !PT ;  /* 0x0000ffffc4c47812 */ /* 0x000fc400078ec0ff */
[----:B------:R-:W-:Y:S01]  /*13f30*/  LOP3.LUT R194, R194, 0xffff, RZ, 0xc0, !PT ;  /* 0x0000ffffc2c27812 */ /* 0x000fe200078ec0ff */
[----:B------:R-:W3:Y:S01]  /*13f40*/  LDL.LU R142, [R1+0x1064] ;  /* 0x00106400018e7983 */ /* 0x000ee20000300800 */
[----:B------:R-:W-:Y:S02]  /*13f50*/  LOP3.LUT R192, R192, 0xffff, RZ, 0xc0, !PT ;  /* 0x0000ffffc0c07812 */ /* 0x000fe400078ec0ff */
[----:B------:R-:W-:Y:S01]  /*13f60*/  LOP3.LUT R190, R190, 0xffff, RZ, 0xc0, !PT ;  /* 0x0000ffffbebe7812 */ /* 0x000fe200078ec0ff */
[----:B------:R-:W3:Y:S01]  /*13f70*/  LDL.LU R145, [R1+0x1080] ;  /* 0x0010800001917983 */ /* 0x000ee20000300800 */
        /* <DEDUP_REMOVED lines=12> */
[----:B------:R-:W-:-:S02]  /*14040*/  PRMT R199, R200, 0x3340, R199 ;  /* 0x00003340c8c77816 */ /* 0x000fc400000000c7 */
[----:B------:R-:W-:Y:S02]  /*14050*/  PRMT R194, R196, 0x3340, R194 ;  /* 0x00003340c4c27816 */ /* 0x000fe400000000c2 */
[----:B------:R-:W-:Y:S02]  /*14060*/  PRMT R187, R188, 0x3340, R187 ;  /* 0x00003340bcbb7816 */ /* 0x000fe400000000bb */
[----:B------:R-:W-:Y:S01]  /*14070*/  PRMT R179, R181, 0x3340, R179 ;  /* 0x00003340b5b37816 */ /* 0x000fe200000000b3 */
[----:B------:R0:W-:Y:S02]  /*14080*/  STS.128 [R2+UR4+0x4000], R4 ;  /* 0x0040000402007988 */ /* 0x0001e40008000c04 */
[----:B0-----:R-:W-:Y:S02]  /*14090*/  PRMT R4, R198, 0x3340, R197 ;  /* 0x00003340c6047816 */ /* 0x001fe400000000c5 */
[----:B------:R-:W-:Y:S02]  /*140a0*/  PRMT R5, R192, 0x3340, R190 ;  /* 0x00003340c0057816 */ /* 0x000fe400000000be */
[----:B------:R-:W-:-:S02]  /*140b0*/  PRMT R6, R185, 0x3340, R183 ;  /* 0x00003340b9067816 */ /* 0x000fc400000000b7 */
[----:B------:R-:W-:Y:S02]  /*140c0*/  PRMT R7, R177, 0x3340, R174 ;  /* 0x00003340b1077816 */ /* 0x000fe400000000ae */
[----:B------:R-:W-:Y:S02]  /*140d0*/  PRMT R4, R199, 0x5410, R4 ;  /* 0x00005410c7047816 */ /* 0x000fe40000000004 */
[----:B------:R-:W-:Y:S02]  /*140e0*/  PRMT R5, R194, 0x5410, R5 ;  /* 0x00005410c2057816 */ /* 0x000fe40000000005 */
[----:B------:R-:W-:Y:S02]  /*140f0*/  PRMT R6, R187, 0x5410, R6 ;  /* 0x00005410bb067816 */ /* 0x000fe40000000006 */
[----:B------:R-:W-:-:S05]  /*14100*/  PRMT R7, R179, 0x5410, R7 ;  /* 0x00005410b3077816 */ /* 0x000fca0000000007 */
[----:B------:R0:W-:Y:S02]  /*14110*/  STS.128 [R2+UR4+0x5000], R4 ;  /* 0x0050000402007988 */ /* 0x0001e40008000c04 */
[----:B0-----:R-:W0:Y:S01]  /*14120*/  S2R R2, SR_TID.X ;  /* 0x0000000000027919 */ /* 0x001e220000002100 */
[----:B------:R-:W-:Y:S02]  /*14130*/  LOP3.LUT R175, R175, 0xffff, RZ, 0xc0, !PT ;  /* 0x0000ffffafaf7812 */ /* 0x000fe400078ec0ff */
[----:B------:R-:W-:Y:S02]  /*14140*/  LOP3.LUT R172, R172, 0xffff, RZ, 0xc0, !PT ;  /* 0x0000ffffacac7812 */ /* 0x000fe400078ec0ff */
[----:B------:R-:W-:Y:S02]  /*14150*/  LOP3.LUT R170, R170, 0xffff, RZ, 0xc0, !PT ;  /* 0x0000ffffaaaa7812 */ /* 0x000fe400078ec0ff */
[----:B------:R-:W-:Y:S02]  /*14160*/  LOP3.LUT R168, R168, 0xffff, RZ, 0xc0, !PT ;  /* 0x0000ffffa8a87812 */ /* 0x000fe400078ec0ff */
[----:B------:R-:W-:-:S02]  /*14170*/  LOP3.LUT R166, R166, 0xffff, RZ, 0xc0, !PT ;  /* 0x0000ffffa6a67812 */ /* 0x000fc400078ec0ff */
[----:B------:R-:W-:Y:S02]  /*14180*/  LOP3.LUT R164, R164, 0xffff, RZ, 0xc0, !PT ;  /* 0x0000ffffa4a47812 */ /* 0x000fe400078ec0ff */
        /* <DEDUP_REMOVED lines=9> */
[----:B------:R-:W-:Y:S02]  /*14220*/  PRMT R172, R175, 0x3340, R172 ;  /* 0x00003340afac7816 */ /* 0x000fe400000000ac */
[----:B------:R-:W-:-:S02]  /*14230*/  PRMT R4, R170, 0x3340, R168 ;  /* 0x00003340aa047816 */ /* 0x000fc400000000a8 */
[----:B------:R-:W-:Y:S02]  /*14240*/  PRMT R164, R166, 0x3340, R164 ;  /* 0x00003340a6a47816 */ /* 0x000fe400000000a4 */
[----:B------:R-:W-:Y:S02]  /*14250*/  PRMT R5, R162, 0x3340, R160 ;  /* 0x00003340a2057816 */ /* 0x000fe400000000a0 */
[----:B------:R-:W-:Y:S02]  /*14260*/  PRMT R156, R158, 0x3340, R156 ;  /* 0x000033409e9c7816 */ /* 0x000fe4000000009c */
[----:B------:R-:W-:Y:S02]  /*14270*/  PRMT R6, R154, 0x3340, R152 ;  /* 0x000033409a067816 */ /* 0x000fe40000000098 */
[----:B------:R-:W-:Y:S02]  /*14280*/  PRMT R20, R22, 0x3340, R20 ;  /* 0x0000334016147816 */ /* 0x000fe40000000014 */
[----:B0-----:R-:W-:-:S02]  /*14290*/  LOP3.LUT R2, R2, 0x1f, RZ, 0xc0, !PT ;  /* 0x0000001f02027812 */ /* 0x001fc400078ec0ff */
[----:B------:R-:W-:Y:S02]  /*142a0*/  PRMT R4, R172, 0x5410, R4 ;  /* 0x00005410ac047816 */ /* 0x000fe40000000004 */
[----:B------:R-:W-:Y:S02]  /*142b0*/  PRMT R5, R164, 0x5410, R5 ;  /* 0x00005410a4057816 */ /* 0x000fe40000000005 */
[----:B------:R-:W-:Y:S02]  /*142c0*/  PRMT R6, R156, 0x5410, R6 ;  /* 0x000054109c067816 */ /* 0x000fe40000000006 */
        /* <DEDUP_REMOVED lines=15> */
[----:B------:R-:W-:Y:S02]  /*143c0*/  ISETP.GE.AND P0, PT, R2, R8, PT ;  /* 0x000000080200720c */ /* 0x000fe40003f06270 */
[----:B------:R-:W-:Y:S01]  /*143d0*/  PRMT R173, R176, 0x3340, R173 ;  /* 0x00003340b0ad7816 */ /* 0x000fe200000000ad */
[----:B------:R-:W3:Y:S01]  /*143e0*/  LDL.LU R2, [R1+0xe70] ;  /* 0x000e700001027983 */ /* 0x000ee20000300800 */
[----:B------:R-:W-:Y:S02]  /*143f0*/  PRMT R165, R167, 0x3340, R165 ;  /* 0x00003340a7a57816 */ /* 0x000fe400000000a5 */
[----:B------:R-:W-:Y:S02]  /*14400*/  PRMT R157, R159, 0x3340, R157 ;  /* 0x000033409f9d7816 */ /* 0x000fe4000000009d */
[----:B------:R-:W-:Y:S02]  /*14410*/  PRMT R21, R23, 0x3340, R21 ;  /* 0x0000334017157816 */ /* 0x000fe40000000015 */
[----:B------:R-:W-:-:S02]  /*14420*/  PRMT R234, RZ, 0x7610, R234 ;  /* 0x00007610ffea7816 */ /* 0x000fc400000000ea */
[----:B--2---:R-:W-:-:S04]  /*14430*/  LOP3.LUT R16, R16, 0xffff, RZ, 0xc0, !PT ;  /* 0x0000ffff10107812 */ /* 0x004fc800078ec0ff */
[----:B------:R-:W-:-:S04]  /*14440*/  PRMT R7, R18, 0x3340, R16 ;  /* 0x0000334012077816 */ /* 0x000fc80000000010 */
[----:B------:R-:W-:-:S05]  /*14450*/  PRMT R7, R20, 0x5410, R7 ;  /* 0x0000541014077816 */ /* 0x000fca0000000007 */
[----:B----4-:R0:W-:Y:S01]  /*14460*/  STS.128 [R0+UR4+0x4000], R4 ;  /* 0x0040000400007988 */ /* 0x0101e20008000c04 */
[----:B---3--:R-:W-:Y:S02]  /*14470*/  LOP3.LUT R17, R17, 0xffff, RZ, 0xc0, !PT ;  /* 0x0000ffff11117812 */ /* 0x008fe400078ec0ff */
[----:B0-----:R-:W-:Y:S02]  /*14480*/  PRMT R4, R171, 0x3340, R169 ;  /* 0x00003340ab047816 */ /* 0x001fe400000000a9 */
[----:B------:R-:W-:Y:S02]  /*14490*/  PRMT R5, R163, 0x3340, R161 ;  /* 0x00003340a3057816 */ /* 0x000fe400000000a1 */
[----:B------:R-:W-:Y:S02]  /*144a0*/  PRMT R6, R155, 0x3340, R153 ;  /* 0x000033409b067816 */ /* 0x000fe40000000099 */
[----:B------:R-:W-:Y:S02]  /*144b0*/  PRMT R7, R19, 0x3340, R17 ;  /* 0x0000334013077816 */ /* 0x000fe40000000011 */
[----:B------:R-:W-:-:S02]  /*144c0*/  PRMT R4, R173, 0x5410, R4 ;  /* 0x00005410ad047816 */ /* 0x000fc40000000004 */
[----:B------:R-:W-:Y:S02]  /*144d0*/  PRMT R5, R165, 0x5410, R5 ;  /* 0x00005410a5057816 */ /* 0x000fe40000000005 */
[----:B------:R-:W-:Y:S02]  /*144e0*/  PRMT R6, R157, 0x5410, R6 ;  /* 0x000054109d067816 */ /* 0x000fe40000000006 */
[----:B------:R-:W-:-:S05]  /*144f0*/  PRMT R7, R21, 0x5410, R7 ;  /* 0x0000541015077816 */ /* 0x000fca0000000007 */
[----:B------:R0:W-:Y:S02]  /*14500*/  STS.128 [R0+UR4+0x5000], R4 ;  /* 0x0050000400007988 */ /* 0x0001e40008000c04 */
[----:B0-----:R-:W-:Y:S02]  /*14510*/  @!P0 IMAD.MOV.U32 R4, RZ, RZ, R236 ;  /* 0x000000ffff048224 */ /* 0x001fe400078e00ec */
[----:B------:R-:W2:Y:S01]  /*14520*/  LDL.LU R0, [R1+0xe44] ;  /* 0x000e440001007983 */ /* 0x000ea20000300800 */
[----:B------:R-:W-:-:S03]  /*14530*/  @!P0 IMAD.MOV.U32 R5, RZ, RZ, R235 ;  /* 0x000000ffff058224 */ /* 0x000fc600078e00eb */
[----:B------:R0:W-:Y:S04]  /*14540*/  STL [R1+0x13c8], R236 ;  /* 0x0013c8ec01007387 */ /* 0x0001e80000100800 */
[----:B------:R1:W3:Y:S04]  /*14550*/  @!P0 LDG.E.U8 R234, desc[UR58][R4.64] ;  /* 0x0000003a04ea8981 */ /* 0x0002e8000c1e1100 */
[----:B0-----:R-:W4:Y:S04]  /*14560*/  LDL.LU R236, [R1+0xe80] ;  /* 0x000e800001ec7983 */ /* 0x001f280000300800 */
[----:B------:R0:W-:Y:S01]  /*14570*/  STL [R1+0x13c4], R235 ;  /* 0x0013c4eb01007387 */ /* 0x0001e20000100800 */
[----:B-1----:R-:W-:-:S03]  /*14580*/  @!P0 IMAD.MOV.U32 R4, RZ, RZ, R26 ;  /* 0x000000ffff048224 */ /* 0x002fc600078e001a */
[----:B0-----:R-:W2:Y:S04]  /*14590*/  LDL.LU R235, [R1+0xe54] ;  /* 0x000e540001eb7983 */ /* 0x001ea80000300800 */
[----:B------:R-:W3:Y:S01]  /*145a0*/  LDL R26, [R1+0x1134] ;  /* 0x00113400011a7983 */ /* 0x000ee20000100800 */
[----:B------:R-:W-:Y:S01]  /*145b0*/  PRMT R163, RZ, 0x7610, R163 ;  /* 0x00007610ffa37816 */ /* 0x000fe200000000a3 */
[----:B------:R-:W-:Y:S02]  /*145c0*/  @!P0 IMAD.MOV.U32 R5, RZ, RZ, R29 ;  /* 0x000000ffff058224 */ /* 0x000fe400078e001d */
[----:B------:R-:W4:Y:S04]  /*145d0*/  LDL R29, [R1+0x1130] ;  /* 0x00113000011d7983 */ /* 0x000f280000100800 */
[----:B------:R0:W2:Y:S02]  /*145e0*/  @!P0 LDG.E.U8 R163, desc[UR58][R4.64] ;  /* 0x0000003a04a38981 */ /* 0x0000a4000c1e1100 */
[----:B0-----:R-:W-:-:S02]  /*145f0*/  @!P0 IMAD.MOV.U32 R4, RZ, RZ, R27 ;  /* 0x000000ffff048224 */ /* 0x001fc400078e001b */
[----:B------:R-:W2:Y:S01]  /*14600*/  LDL R27, [R1+0x1124] ;  /* 0x00112400011b7983 */ /* 0x000ea20000100800 */
[----:B------:R-:W-:Y:S01]  /*14610*/  PRMT R162, RZ, 0x7610, R162 ;  /* 0x00007610ffa27816 */ /* 0x000fe200000000a2 */
[----:B------:R-:W-:Y:S01]  /*14620*/  @!P0 IMAD.MOV.U32 R5, RZ, RZ, R28 ;  /* 0x000000ffff058224 */ /* 0x000fe200078e001c */
[----:B------:R-:W-:Y:S01]  /*14630*/  PRMT R161, RZ, 0x7610, R161 ;  /* 0x00007610ffa17816 */ /* 0x000fe200000000a1 */
[----:B------:R-:W2:Y:S04]  /*14640*/  LDL R28, [R1+0x1120] ;  /* 0x00112000011c7983 */ /* 0x000ea80000100800 */
[----:B------:R0:W2:Y:S01]  /*14650*/  @!P0 LDG.E.U8 R162, desc[UR58][R4.64] ;  /* 0x0000003a04a28981 */ /* 0x0000a2000c1e1100 */
[----:B------:R-:W-:Y:S01]  /*14660*/  PRMT R160, RZ, 0x7610, R160 ;  /* 0x00007610ffa07816 */ /* 0x000fe200000000a0 */
[----:B0-----:R-:W-:-:S02]  /*14670*/  @!P0 IMAD.MOV.U32 R4, RZ, RZ, R37 ;  /* 0x000000ffff048224 */ /* 0x001fc400078e0025 */
[----:B------:R-:W-:-:S05]  /*14680*/  @!P0 IMAD.MOV.U32 R5, RZ, RZ, R38 ;  /* 0x000000ffff058224 */ /* 0x000fca00078e0026 */
[----:B------:R0:W2:Y:S01]  /*14690*/  @!P0 LDG.E.U8 R161, desc[UR58][R4.64] ;  /* 0x0000003a04a18981 */ /* 0x0000a2000c1e1100 */
[----:B------:R-:W-:Y:S01]  /*146a0*/  PRMT R159, RZ, 0x7610, R159 ;  /* 0x00007610ff9f7816 */ /* 0x000fe2000000009f */
[----:B0-----:R-:W-:Y:S02]  /*146b0*/  @!P0 IMAD.MOV.U32 R4, RZ, RZ, R25 ;  /* 0x000000ffff048224 */ /* 0x001fe400078e0019 */
[----:B------:R-:W-:Y:S01]  /*146c0*/  @!P0 IMAD.MOV.U32 R5, RZ, RZ, R36 ;  /* 0x000000ffff058224 */ /* 0x000fe200078e0024 */
[----:B------:R-:W2:Y:S04]  /*146d0*/  LDL R25, [R1+0x1114] ;  /* 0x0011140001197983 */ /* 0x000ea80000100800 */
[----:B------:R0:W2:Y:S02]  /*146e0*/  @!P0 LDG.E.U8 R160, desc[UR58][R4.64] ;  /* 0x0000003a04a08981 */ /* 0x0000a4000c1e1100 */
[----:B0-----:R-:W-:-:S02]  /*146f0*/  @!P0 IMAD.MOV.U32 R4, RZ, RZ, R24 ;  /* 0x000000ffff048224 */ /* 0x001fc400078e0018 */
[----:B------:R-:W-:Y:S01]  /*14700*/  @!P0 IMAD.MOV.U32 R5, RZ, RZ, R35 ;  /* 0x000000ffff058224 */ /* 0x000fe200078e0023 */
[----:B------:R-:W2:Y:S04]  /*14710*/  LDL R24, [R1+0x1104] ;  /* 0x0011040001187983 */ /* 0x000ea80000100800 */
[----:B------:R0:W2:Y:S02]  /*14720*/  @!P0 LDG.E.U8 R159, desc[UR58][R4.64] ;  /* 0x0000003a049f8981 */ /* 0x0000a4000c1e1100 */
[----:B0-----:R-:W-:Y:S02]  /*14730*/  @!P0 IMAD.MOV.U32 R4, RZ, RZ, R9 ;  /* 0x000000ffff048224 */ /* 0x001fe400078e0009 */
[----:B------:R-:W-:Y:S01]  /*14740*/  @!P0 IMAD.MOV.U32 R5, RZ, RZ, R34 ;  /* 0x000000ffff058224 */ /* 0x000fe200078e0022 */
[----:B------:R-:W2:Y:S04]  /*14750*/  LDL R9, [R1+0x10f4] ;  /* 0x0010f40001097983 */ /* 0x000ea80000100800 */
[----:B------:R-:W2:Y:S04]  /*14760*/  LDL.LU R34, [R1+0x1110] ;  /* 0x0011100001227983 */ /* 0x000ea80000300800 */
[----:B------:R-:W2:Y:S01]  /*14770*/  LDL.LU R43, [R1+0x1100] ;  /* 0x00110000012b7983 */ /* 0x000ea20000300800 */
[----:B------:R-:W-:-:S02]  /*14780*/  PRMT R158, RZ, 0x7610, R158 ;  /* 0x00007610ff9e7816 */ /* 0x000fc4000000009e */
[----:B------:R-:W-:Y:S01]  /*14790*/  PRMT R157, RZ, 0x7610, R157 ;  /* 0x00007610ff9d7816 */ /* 0x000fe2000000009d */
[----:B------:R-:W2:Y:S04]  /*147a0*/  LDL.LU R251, [R1+0x10f0] ;  /* 0x0010f00001fb7983 */ /* 0x000ea80000300800 */
[----:B------:R0:W2:Y:S01]  /*147b0*/  @!P0 LDG.E.U8 R158, desc[UR58][R4.64] ;  /* 0x0000003a049e8981 */ /* 0x0000a2000c1e1100 */
[----:B------:R-:W-:Y:S01]  /*147c0*/  PRMT R156, RZ, 0x7610, R156 ;  /* 0x00007610ff9c7816 */ /* 0x000fe2000000009c */
[----:B0-----:R-:W-:Y:S02]  /*147d0*/  @!P0 IMAD.MOV.U32 R4, RZ, RZ, R32 ;  /* 0x000000ffff048224 */ /* 0x001fe400078e0020 */
[----:B------:R-:W-:-:S05]  /*147e0*/  @!P0 IMAD.MOV.U32 R5, RZ, RZ, R33 ;  /* 0x000000ffff058224 */ /* 0x000fca00078e0021 */
[----:B------:R0:W2:Y:S02]  /*147f0*/  @!P0 LDG.E.U8 R157, desc[UR58][R4.64] ;  /* 0x0000003a049d8981 */ /* 0x0000a4000c1e1100 */
[----:B0-----:R-:W-:Y:S02]  /*14800*/  @!P0 IMAD.MOV.U32 R4, RZ, RZ, R30 ;  /* 0x000000ffff048224 */ /* 0x001fe400078e001e */
[----:B------:R-:W-:-:S05]  /*14810*/  @!P0 IMAD.MOV.U32 R5, RZ, RZ, R31 ;  /* 0x000000ffff058224 */ /* 0x000fca00078e001f */
[----:B------:R3:W2:Y:S01]  /*14820*/  @!P0 LDG.E.U8 R156, desc[UR58][R4.64] ;  /* 0x0000003a049c8981 */ /* 0x0006a2000c1e1100 */
[----:B------:R-:W-:Y:S02]  /*14830*/  PRMT R155, RZ, 0x7610, R155 ;  /* 0x00007610ff9b7816 */ /* 0x000fe4000000009b */
[----:B------:R-:W-:Y:S02]  /*14840*/  PRMT R154, RZ, 0x7610, R154 ;  /* 0x00007610ff9a7816 */ /* 0x000fe4000000009a */
[----:B------:R-:W-:Y:S02]  /*14850*/  PRMT R153, RZ, 0x7610, R153 ;  /* 0x00007610ff997816 */ /* 0x000fe40000000099 */
[----:B------:R-:W-:Y:S01]  /*14860*/  PRMT R152, RZ, 0x7610, R152 ;  /* 0x00007610ff987816 */ /* 0x000fe20000000098 */
[----:B---3--:R-:W-:Y:S02]  /*14870*/  @!P0 IMAD.MOV.U32 R4, RZ, RZ, R26 ;  /* 0x000000ffff048224 */ /* 0x008fe400078e001a */
[----:B------:R-:W3:Y:S04]  /*14880*/  LDL.LU R26, [R1+0x10e0] ;  /* 0x0010e000011a7983 */ /* 0x000ee80000300800 */
[----:B------:R-:W3:Y:S04]  /*14890*/  LDL.LU R45, [R1+0x10d4] ;  /* 0x0010d400012d7983 */ /* 0x000ee80000300800 */
[----:B------:R-:W3:Y:S04]  /*148a0*/  LDL.LU R37, [R1+0x10e4] ;  /* 0x0010e40001257983 */ /* 0x000ee80000300800 */
[----:B------:R-:W3:Y:S01]  /*148b0*/  LDL.LU R31, [R1+0x10d0] ;  /* 0x0010d000011f7983 */ /* 0x000ee20000300800 */
[----:B----4-:R-:W-:-:S03]  /*148c0*/  @!P0 IMAD.MOV.U32 R5, RZ, RZ, R29 ;  /* 0x000000ffff058224 */ /* 0x010fc600078e001d */
[----:B------:R-:W4:Y:S04]  /*148d0*/  LDL.LU R244, [R1+0x10c4] ;  /* 0x0010c40001f47983 */ /* 0x000f280000300800 */
[----:B------:R2:W4:Y:S02]  /*148e0*/  @!P0 LDG.E.U8 R155, desc[UR58][R4.64] ;  /* 0x0000003a049b8981 */ /* 0x000524000c1e1100 */
[----:B--2---:R-:W-:Y:S02]  /*148f0*/  @!P0 IMAD.MOV.U32 R4, RZ, RZ, R27 ;  /* 0x000000ffff048224 */ /* 0x004fe400078e001b */
[----:B------:R-:W2:Y:S04]  /*14900*/  LDL.LU R27, [R1+0x10b4] ;  /* 0x0010b400011b7983 */ /* 0x000ea80000300800 */
[----:B------:R-:W2:Y:S04]  /*14910*/  LDL.LU R32, [R1+0x10a4] ;  /* 0x0010a40001207983 */ /* 0x000ea80000300800 */
[----:B------:R-:W2:Y:S04]  /*14920*/  LDL R33, [R1+0x1060] ;  /* 0x0010600001217983 */ /* 0x000ea80000100800 */
[----:B------:R-:W2:Y:S01]  /*14930*/  LDL R30, [R1+0x1050] ;  /* 0x00105000011e7983 */ /* 0x000ea20000100800 */
[----:B------:R-:W-:-:S03]  /*14940*/  @!P0 IMAD.MOV.U32 R5, RZ, RZ, R28 ;  /* 0x000000ffff058224 */ /* 0x000fc600078e001c */
[----:B------:R-:W2:Y:S04]  /*14950*/  LDL R41, [R1+0x1040] ;  /* 0x0010400001297983 */ /* 0x000ea80000100800 */
[----:B------:R0:W2:Y:S04]  /*14960*/  @!P0 LDG.E.U8 R154, desc[UR58][R4.64] ;  /* 0x0000003a049a8981 */ /* 0x0000a8000c1e1100 */
[----:B------:R-:W2:Y:S04]  /*14970*/  LDL R39, [R1+0x1030] ;  /* 0x0010300001277983 */ /* 0x000ea80000100800 */
[----:B------:R-:W2:Y:S01]  /*14980*/  LDL R28, [R1+0x1034] ;  /* 0x00103400011c7983 */ /* 0x000ea20000100800 */
[----:B0-----:R-:W-:-:S03]  /*14990*/  @!P0 IMAD.MOV.U32 R4, RZ, RZ, R25 ;  /* 0x000000ffff048224 */ /* 0x001fc600078e0019 */
[----:B------:R-:W2:Y:S04]  /*149a0*/  LDL R29, [R1+0x1020] ;  /* 0x00102000011d7983 */ /* 0x000ea80000100800 */
        /* <DEDUP_REMOVED lines=19> */
[----:B------:R-:W-:Y:S01]  /*14ae0*/  @!P0 IMAD.MOV.U32 R5, RZ, RZ, R34 ;  /* 0x000000ffff058224 */ /* 0x000fe200078e0022 */
[----:B------:R-:W-:Y:S02]  /*14af0*/  PRMT R165, RZ, 0x7610, R165 ;  /* 0x00007610ffa57816 */ /* 0x000fe400000000a5 */
[----:B------:R-:W2:Y:S04]  /*14b00*/  LDL R42, [R1+0xee4] ;  /* 0x000ee400012a7983 */ /* 0x000ea80000100800 */
[----:B------:R0:W2:Y:S02]  /*14b10*/  @!P0 LDG.E.U8 R153, desc[UR58][R4.64] ;  /* 0x0000003a04998981 */ /* 0x0000a4000c1e1100 */
[----:B0-----:R-:W-:-:S02]  /*14b20*/  @!P0 IMAD.MOV.U32 R4, RZ, RZ, R24 ;  /* 0x000000ffff048224 */ /* 0x001fc400078e0018 */
[----:B------:R-:W2:Y:S01]  /*14b30*/  LDL R24, [R1+0x1024] ;  /* 0x0010240001187983 */ /* 0x000ea20000100800 */
[----:B------:R-:W-:-:S05]  /*14b40*/  @!P0 IMAD.MOV.U32 R5, RZ, RZ, R43 ;  /* 0x000000ffff058224 */ /* 0x000fca00078e002b */
[----:B------:R0:W2:Y:S02]  /*14b50*/  @!P0 LDG.E.U8 R152, desc[UR58][R4.64] ;  /* 0x0000003a04988981 */ /* 0x0000a4000c1e1100 */
[----:B0-----:R-:W-:Y:S02]  /*14b60*/  @!P0 IMAD.MOV.U32 R4, RZ, RZ, R9 ;  /* 0x000000ffff048224 */ /* 0x001fe400078e0009 */
[----:B------:R-:W2:Y:S01]  /*14b70*/  LDL R9, [R1+0x1014] ;  /* 0x0010140001097983 */ /* 0x000ea20000100800 */
[----:B------:R-:W-:-:S05]  /*14b80*/  @!P0 IMAD.MOV.U32 R5, RZ, RZ, R251 ;  /* 0x000000ffff058224 */ /* 0x000fca00078e00fb */
[----:B------:R3:W2:Y:S01]  /*14b90*/  @!P0 LDG.E.U8 R23, desc[UR58][R4.64] ;  /* 0x0000003a04178981 */ /* 0x0006a2000c1e1100 */
[----:B------:R-:W-:Y:S01]  /*14ba0*/  PRMT R166, RZ, 0x7610, R166 ;  /* 0x00007610ffa67816 */ /* 0x000fe200000000a6 */
[----:B---3--:R-:W-:Y:S02]  /*14bb0*/  @!P0 IMAD.MOV.U32 R5, RZ, RZ, R26 ;  /* 0x000000ffff058224 */ /* 0x008fe400078e001a */
[----:B------:R-:W-:-:S05]  /*14bc0*/  @!P0 IMAD.MOV.U32 R4, RZ, RZ, R37 ;  /* 0x000000ffff048224 */ /* 0x000fca00078e0025 */
[----:B------:R0:W3:Y:S02]  /*14bd0*/  @!P0 LDG.E.U8 R22, desc[UR58][R4.64] ;  /* 0x0000003a04168981 */ /* 0x0000e4000c1e1100 */
[----:B0-----:R-:W-:Y:S02]  /*14be0*/  @!P0 IMAD.MOV.U32 R4, RZ, RZ, R45 ;  /* 0x000000ffff048224 */ /* 0x001fe400078e002d */
[----:B------:R-:W-:-:S05]  /*14bf0*/  @!P0 IMAD.MOV.U32 R5, RZ, RZ, R31 ;  /* 0x000000ffff058224 */ /* 0x000fca00078e001f */
[----:B------:R4:W3:Y:S02]  /*14c00*/  @!P0 LDG.E.U8 R21, desc[UR58][R4.64] ;  /* 0x0000003a04158981 */ /* 0x0008e4000c1e1100 */
[----:B----4-:R-:W-:Y:S02]  /*14c10*/  @!P0 IMAD.MOV.U32 R4, RZ, RZ, R244 ;  /* 0x000000ffff048224 */ /* 0x010fe400078e00f4 */
[----:B------:R-:W-:-:S05]  /*14c20*/  @!P0 IMAD.MOV.U32 R5, RZ, RZ, R129 ;  /* 0x000000ffff058224 */ /* 0x000fca00078e0081 */
[----:B------:R2:W4:Y:S02]  /*14c30*/  @!P0 LDG.E.U8 R20, desc[UR58][R4.64] ;  /* 0x0000003a04148981 */ /* 0x000524000c1e1100 */
[----:B--2---:R-:W-:Y:S02]  /*14c40*/  @!P0 IMAD.MOV.U32 R4, RZ, RZ, R27 ;  /* 0x000000ffff048224 */ /* 0x004fe400078e001b */
[----:B------:R-:W-:-:S05]  /*14c50*/  @!P0 IMAD.MOV.U32 R5, RZ, RZ, R133 ;  /* 0x000000ffff058224 */ /* 0x000fca00078e0085 */
[----:B------:R0:W2:Y:S02]  /*14c60*/  @!P0 LDG.E.U8 R19, desc[UR58][R4.64] ;  /* 0x0000003a04138981 */ /* 0x0000a4000c1e1100 */
[----:B0-----:R-:W-:Y:S02]  /*14c70*/  @!P0 IMAD.MOV.U32 R4, RZ, RZ, R32 ;  /* 0x000000ffff048224 */ /* 0x001fe400078e0020 */
        /* <DEDUP_REMOVED lines=12> */
[----:B------:R-:W-:Y:S02]  /*14d40*/  @!P0 IMAD.MOV.U32 R5, RZ, RZ, R33 ;  /* 0x000000ffff058224 */ /* 0x000fe400078e0021 */
[----:B------:R-:W3:Y:S04]  /*14d50*/  LDL R33, [R1+0xfe0] ;  /* 0x000fe00001217983 */ /* 0x000ee80000100800 */
[----:B------:R0:W2:Y:S02]  /*14d60*/  @!P0 LDG.E.U8 R7, desc[UR58][R4.64] ;  /* 0x0000003a04078981 */ /* 0x0000a4000c1e1100 */
[----:B0-----:R-:W-:-:S02]  /*14d70*/  @!P0 IMAD.MOV.U32 R4, RZ, RZ, R146 ;  /* 0x000000ffff048224 */ /* 0x001fc400078e0092 */
[----:B------:R-:W-:Y:S02]  /*14d80*/  @!P0 IMAD.MOV.U32 R5, RZ, RZ, R30 ;  /* 0x000000ffff058224 */ /* 0x000fe400078e001e */
[----:B------:R-:W4:Y:S04]  /*14d90*/  LDL R30, [R1+0xfe4] ;  /* 0x000fe400011e7983 */ /* 0x000f280000100800 */
[----:B------:R0:W2:Y:S02]  /*14da0*/  @!P0 LDG.E.U8 R6, desc[UR58][R4.64] ;  /* 0x0000003a04068981 */ /* 0x0000a4000c1e1100 */
[----:B0-----:R-:W-:Y:S02]  /*14db0*/  @!P0 IMAD.MOV.U32 R4, RZ, RZ, R150 ;  /* 0x000000ffff048224 */ /* 0x001fe400078e0096 */
[----:B------:R-:W-:Y:S01]  /*14dc0*/  @!P0 IMAD.MOV.U32 R5, RZ, RZ, R41 ;  /* 0x000000ffff058224 */ /* 0x000fe200078e0029 */
[----:B------:R-:W-:Y:S01]  /*14dd0*/  PRMT R167, RZ, 0x7610, R167 ;  /* 0x00007610ffa77816 */ /* 0x000fe200000000a7 */
[----:B------:R-:W2:Y:S04]  /*14de0*/  LDL R41, [R1+0xf90] ;  /* 0x000f900001297983 */ /* 0x000ea80000100800 */
[----:B------:R0:W2:Y:S02]  /*14df0*/  @!P0 LDG.E.U8 R164, desc[UR58][R4.64] ;  /* 0x0000003a04a48981 */ /* 0x0000a4000c1e1100 */
[----:B0-----:R-:W-:-:S02]  /*14e00*/  @!P0 IMAD.MOV.U32 R4, RZ, RZ, R28 ;  /* 0x000000ffff048224 */ /* 0x001fc400078e001c */
[----:B------:R-:W-:Y:S01]  /*14e10*/  @!P0 IMAD.MOV.U32 R5, RZ, RZ, R39 ;  /* 0x000000ffff058224 */ /* 0x000fe200078e0027 */
[----:B------:R-:W2:Y:S04]  /*14e20*/  LDL R28, [R1+0xfd4] ;  /* 0x000fd400011c7983 */ /* 0x000ea80000100800 */
        /* <DEDUP_REMOVED lines=8> */
[----:B------:R-:W2:Y:S01]  /*14eb0*/  LDL R25, [R1+0xfb0] ;  /* 0x000fb00001197983 */ /* 0x000ea20000100800 */
[----:B------:R-:W-:-:S03]  /*14ec0*/  @!P0 IMAD.MOV.U32 R4, RZ, RZ, R9 ;  /* 0x000000ffff048224 */ /* 0x000fc600078e0009 */
[----:B------:R-:W2:Y:S01]  /*14ed0*/  LDL R9, [R1+0xfb4] ;  /* 0x000fb40001097983 */ /* 0x000ea20000100800 */
[----:B------:R-:W-:-:S03]  /*14ee0*/  PRMT R168, RZ, 0x7610, R168 ;  /* 0x00007610ffa87816 */ /* 0x000fc600000000a8 */
[----:B------:R0:W2:Y:S01]  /*14ef0*/  @!P0 LDG.E.U8 R167, desc[UR58][R4.64] ;  /* 0x0000003a04a78981 */ /* 0x0000a2000c1e1100 */
[----:B------:R-:W-:Y:S01]  /*14f00*/  PRMT R169, RZ, 0x7610, R169 ;  /* 0x00007610ffa97816 */ /* 0x000fe200000000a9 */
[----:B0-----:R-:W-:Y:S02]  /*14f10*/  @!P0 IMAD.MOV.U32 R4, RZ, RZ, R35 ;  /* 0x000000ffff048224 */ /* 0x001fe400078e0023 */
[----:B------:R-:W-:Y:S01]  /*14f20*/  @!P0 IMAD.MOV.U32 R5, RZ, RZ, R38 ;  /* 0x000000ffff058224 */ /* 0x000fe200078e0026 */
[----:B------:R-:W2:Y:S04]  /*14f30*/  LDL R35, [R1+0xfa4] ;  /* 0x000fa40001237983 */ /* 0x000ea80000100800 */
[----:B------:R-:W2:Y:S04]  /*14f40*/  LDL R38, [R1+0xfa0] ;  /* 0x000fa00001267983 */ /* 0x000ea80000100800 */
[----:B------:R0:W2:Y:S01]  /*14f50*/  @!P0 LDG.E.U8 R168, desc[UR58][R4.64] ;  /* 0x0000003a04a88981 */ /* 0x0000a2000c1e1100 */
[----:B------:R-:W-:Y:S01]  /*14f60*/  PRMT R170, RZ, 0x7610, R170 ;  /* 0x00007610ffaa7816 */ /* 0x000fe200000000aa */
[----:B0-----:R-:W-:-:S02]  /*14f70*/  @!P0 IMAD.MOV.U32 R4, RZ, RZ, R36 ;  /* 0x000000ffff048224 */ /* 0x001fc400078e0024 */
[----:B------:R-:W-:Y:S01]  /*14f80*/  @!P0 IMAD.MOV.U32 R5, RZ, RZ, R40 ;  /* 0x000000ffff058224 */ /* 0x000fe200078e0028 */
[----:B------:R-:W2:Y:S04]  /*14f90*/  LDL R36, [R1+0xf94] ;  /* 0x000f940001247983 */ /* 0x000ea80000100800 */
[----:B------:R3:W2:Y:S01]  /*14fa0*/  @!P0 LDG.E.U8 R169, desc[UR58][R4.64] ;  /* 0x0000003a04a98981 */ /* 0x0006a2000c1e1100 */
[----:B------:R-:W-:-:S03]  /*14fb0*/  PRMT R171, RZ, 0x7610, R171 ;  /* 0x00007610ffab7816 */ /* 0x000fc600000000ab */
[----:B------:R-:W2:Y:S01]  /*14fc0*/  LDL R40, [R1+0xf70] ;  /* 0x000f700001287983 */ /* 0x000ea20000100800 */
[----:B------:R-:W-:Y:S01]  /*14fd0*/  PRMT R172, RZ, 0x7610, R172 ;  /* 0x00007610ffac7816 */ /* 0x000fe200000000ac */
[----:B---3--:R-:W-:Y:S02]  /*14fe0*/  @!P0 IMAD.MOV.U32 R5, RZ, RZ, R33 ;  /* 0x000000ffff058224 */ /* 0x008fe400078e0021 */
[----:B------:R-:W3:Y:S01]  /*14ff0*/  LDL R33, [R1+0xf80] ;  /* 0x000f800001217983 */ /* 0x000ee20000100800 */
[----:B----4-:R-:W-:-:S03]  /*15000*/  @!P0 IMAD.MOV.U32 R4, RZ, RZ, R30 ;  /* 0x000000ffff048224 */ /* 0x010fc600078e001e */
[----:B------:R-:W4:Y:S04]  /*15010*/  LDL R30, [R1+0xf84] ;  /* 0x000f8400011e7983 */ /* 0x000f280000100800 */
[----:B------:R2:W4:Y:S02]  /*15020*/  @!P0 LDG.E.U8 R170, desc[UR58][R4.64] ;  /* 0x0000003a04aa8981 */ /* 0x000524000c1e1100 */
[----:B--2---:R-:W-:Y:S02]  /*15030*/  @!P0 IMAD.MOV.U32 R4, RZ, RZ, R28 ;  /* 0x000000ffff048224 */ /* 0x004fe400078e001c */
[----:B------:R-:W2:Y:S01]  /*15040*/  LDL R28, [R1+0xf74] ;  /* 0x000f7400011c7983 */ /* 0x000ea20000100800 */
[----:B------:R-:W-:-:S03]  /*15050*/  @!P0 IMAD.MOV.U32 R5, RZ, RZ, R39 ;  /* 0x000000ffff058224 */ /* 0x000fc600078e0027 */
[----:B------:R-:W2:Y:S04]  /*15060*/  LDL R39, [R1+0xf60] ;  /* 0x000f600001277983 */ /* 0x000ea80000100800 */
[----:B------:R0:W2:Y:S02]  /*15070*/  @!P0 LDG.E.U8 R171, desc[UR58][R4.64] ;  /* 0x0000003a04ab8981 */ /* 0x0000a4000c1e1100 */
[----:B0-----:R-:W-:Y:S02]  /*15080*/  @!P0 IMAD.MOV.U32 R4, RZ, RZ, R24 ;  /* 0x000000ffff048224 */ /* 0x001fe400078e0018 */
[----:B------:R-:W2:Y:S01]  /*15090*/  LDL R24, [R1+0xf54] ;  /* 0x000f540001187983 */ /* 0x000ea20000100800 */
[----:B------:R-:W-:-:S03]  /*150a0*/  @!P0 IMAD.MOV.U32 R5, RZ, RZ, R29 ;  /* 0x000000ffff058224 */ /* 0x000fc600078e001d */
[----:B------:R-:W2:Y:S04]  /*150b0*/  LDL R29, [R1+0xf64] ;  /* 0x000f6400011d7983 */ /* 0x000ea80000100800 */
[----:B------:R0:W2:Y:S02]  /*150c0*/  @!P0 LDG.E.U8 R172, desc[UR58][R4.64] ;  /* 0x0000003a04ac8981 */ /* 0x0000a4000c1e1100 */
[----:B0-----:R-:W-:Y:S02]  /*150d0*/  @!P0 IMAD.MOV.U32 R5, RZ, RZ, R25 ;  /* 0x000000ffff058224 */ /* 0x001fe400078e0019 */
[----:B------:R-:W2:Y:S01]  /*150e0*/  LDL R25, [R1+0xf50] ;  /* 0x000f500001197983 */ /* 0x000ea20000100800 */
[----:B------:R-:W-:-:S03]  /*150f0*/  @!P0 IMAD.MOV.U32 R4, RZ, RZ, R9 ;  /* 0x000000ffff048224 */ /* 0x000fc600078e0009 */
[----:B------:R-:W2:Y:S01]  /*15100*/  LDL R9, [R1+0xf44] ;  /* 0x000f440001097983 */ /* 0x000ea20000100800 */
[----:B------:R-:W-:Y:S02]  /*15110*/  PRMT R173, RZ, 0x7610, R173 ;  /* 0x00007610ffad7816 */ /* 0x000fe400000000ad */
[----:B------:R-:W-:-:S04]  /*15120*/  PRMT R174, RZ, 0x7610, R174 ;  /* 0x00007610ffae7816 */ /* 0x000fc800000000ae */
[----:B------:R0:W2:Y:S01]  /*15130*/  @!P0 LDG.E.U8 R173, desc[UR58][R4.64] ;  /* 0x0000003a04ad8981 */ /* 0x0000a2000c1e1100 */
[----:B------:R-:W-:Y:S01]  /*15140*/  PRMT R191, RZ, 0x7610, R191 ;  /* 0x00007610ffbf7816 */ /* 0x000fe200000000bf */
[----:B0-----:R-:W-:Y:S02]  /*15150*/  @!P0 IMAD.MOV.U32 R4, RZ, RZ, R35 ;  /* 0x000000ffff048224 */ /* 0x001fe400078e0023 */
[----:B------:R-:W-:Y:S01]  /*15160*/  @!P0 IMAD.MOV.U32 R5, RZ, RZ, R38 ;  /* 0x000000ffff058224 */ /* 0x000fe200078e0026 */
[----:B------:R-:W-:Y:S01]  /*15170*/  PRMT R193, RZ, 0x7610, R193 ;  /* 0x00007610ffc17816 */ /* 0x000fe200000000c1 */
[----:B------:R-:W2:Y:S04]  /*15180*/  LDL R38, [R1+0xf40] ;  /* 0x000f400001267983 */ /* 0x000ea80000100800 */
[----:B------:R0:W2:Y:S04]  /*15190*/  @!P0 LDG.E.U8 R174, desc[UR58][R4.64] ;  /* 0x0000003a04ae8981 */ /* 0x0000a8000c1e1100 */
[----:B------:R-:W2:Y:S01]  /*151a0*/  LDL R35, [R1+0xf34] ;  /* 0x000f340001237983 */ /* 0x000ea20000100800 */
[----:B0-----:R-:W-:-:S02]  /*151b0*/  @!P0 IMAD.MOV.U32 R5, RZ, RZ, R41 ;  /* 0x000000ffff058224 */ /* 0x001fc400078e0029 */
[----:B------:R-:W-:Y:S01]  /*151c0*/  @!P0 IMAD.MOV.U32 R4, RZ, RZ, R36 ;  /* 0x000000ffff048224 */ /* 0x000fe200078e0024 */
[----:B------:R-:W-:Y:S01]  /*151d0*/  PRMT R194, RZ, 0x7610, R194 ;  /* 0x00007610ffc27816 */ /* 0x000fe200000000c2 */
[----:B------:R-:W2:Y:S04]  /*151e0*/  LDL R36, [R1+0xf30] ;  /* 0x000f300001247983 */ /* 0x000ea80000100800 */
[----:B------:R3:W2:Y:S01]  /*151f0*/  @!P0 LDG.E.U8 R191, desc[UR58][R4.64] ;  /* 0x0000003a04bf8981 */ /* 0x0006a2000c1e1100 */
[----:B------:R-:W-:Y:S02]  /*15200*/  PRMT R195, RZ, 0x7610, R195 ;  /* 0x00007610ffc37816 */ /* 0x000fe400000000c3 */
[----:B------:R-:W-:Y:S01]  /*15210*/  PRMT R197, RZ, 0x7610, R197 ;  /* 0x00007610ffc57816 */ /* 0x000fe200000000c5 */
[----:B------:R-:W2:Y:S01]  /*15220*/  LDL R41, [R1+0xed0] ;  /* 0x000ed00001297983 */ /* 0x000ea20000100800 */
[----:B---3--:R-:W-:-:S03]  /*15230*/  @!P0 IMAD.MOV.U32 R5, RZ, RZ, R33 ;  /* 0x000000ffff058224 */ /* 0x008fc600078e0021 */
[----:B------:R-:W3:Y:S01]  /*15240*/  LDL R33, [R1+0xf20] ;  /* 0x000f200001217983 */ /* 0x000ee20000100800 */
[----:B----4-:R-:W-:-:S03]  /*15250*/  @!P0 IMAD.MOV.U32 R4, RZ, RZ, R30 ;  /* 0x000000ffff048224 */ /* 0x010fc600078e001e */
[----:B------:R-:W4:Y:S04]  /*15260*/  LDL R30, [R1+0xf24] ;  /* 0x000f2400011e7983 */ /* 0x000f280000100800 */
[----:B------:R0:W4:Y:S02]  /*15270*/  @!P0 LDG.E.U8 R193, desc[UR58][R4.64] ;  /* 0x0000003a04c18981 */ /* 0x000124000c1e1100 */
[----:B0-----:R-:W-:Y:S02]  /*15280*/  @!P0 IMAD.MOV.U32 R5, RZ, RZ, R40 ;  /* 0x000000ffff058224 */ /* 0x001fe400078e0028 */
[----:B------:R-:W4:Y:S01]  /*15290*/  LDL R40, [R1+0xed4] ;  /* 0x000ed40001287983 */ /* 0x000f220000100800 */
[----:B--2---:R-:W-:-:S03]  /*152a0*/  @!P0 IMAD.MOV.U32 R4, RZ, RZ, R28 ;  /* 0x000000ffff048224 */ /* 0x004fc600078e001c */
[----:B------:R-:W2:Y:S04]  /*152b0*/  LDL R28, [R1+0xf14] ;  /* 0x000f1400011c7983 */ /* 0x000ea80000100800 */
[----:B------:R0:W2:Y:S02]  /*152c0*/  @!P0 LDG.E.U8 R194, desc[UR58][R4.64] ;  /* 0x0000003a04c28981 */ /* 0x0000a4000c1e1100 */
[----:B0-----:R-:W-:Y:S01]  /*152d0*/  @!P0 IMAD.MOV.U32 R5, RZ, RZ, R39 ;  /* 0x000000ffff058224 */ /* 0x001fe200078e0027 */
[----:B------:R-:W-:Y:S01]  /*152e0*/  PRMT R198, RZ, 0x7610, R198 ;  /* 0x00007610ffc67816 */ /* 0x000fe200000000c6 */
        /* <DEDUP_REMOVED lines=21> */
[----:B------:R-:W-:-:S02]  /*15440*/  PRMT R202, RZ, 0x7610, R202 ;  /* 0x00007610ffca7816 */ /* 0x000fc400000000ca */
        /* <DEDUP_REMOVED lines=18> */
[----:B------:R-:W-:Y:S01]  /*15570*/  PRMT R205, RZ, 0x7610, R205 ;  /* 0x00007610ffcd7816 */ /* 0x000fe200000000cd */
[----:B------:R-:W-:Y:S01]  /*15580*/  @!P0 IMAD.MOV.U32 R5, RZ, RZ, R128 ;  /* 0x000000ffff058224 */ /* 0x000fe200078e0080 */
[----:B------:R-:W-:-:S04]  /*15590*/  PRMT R206, RZ, 0x7610, R206 ;  /* 0x00007610ffce7816 */ /* 0x000fc800000000ce */
[----:B------:R0:W2:Y:S01]  /*155a0*/  @!P0 LDG.E.U8 R205, desc[UR58][R4.64] ;  /* 0x0000003a04cd8981 */ /* 0x0000a2000c1e1100 */
[----:B------:R-:W-:Y:S01]  /*155b0*/  PRMT R207, RZ, 0x7610, R207 ;  /* 0x00007610ffcf7816 */ /* 0x000fe200000000cf */
[----:B0-----:R-:W-:Y:S02]  /*155c0*/  @!P0 IMAD.MOV.U32 R4, RZ, RZ, R42 ;  /* 0x000000ffff048224 */ /* 0x001fe400078e002a */
[----:B------:R-:W-:-:S05]  /*155d0*/  @!P0 IMAD.MOV.U32 R5, RZ, RZ, R127 ;  /* 0x000000ffff058224 */ /* 0x000fca00078e007f */
        /* <DEDUP_REMOVED lines=11> */
[----:B------:R-:W-:Y:S01]  /*15690*/  @!P0 IMAD.MOV.U32 R5, RZ, RZ, R36 ;  /* 0x000000ffff058224 */ /* 0x000fe200078e0024 */
[----:B------:R-:W-:Y:S01]  /*156a0*/  PRMT R213, RZ, 0x7610, R213 ;  /* 0x00007610ffd57816 */ /* 0x000fe200000000d5 */
[----:B------:R-:W2:Y:S04]  /*156b0*/  LDL.LU R36, [R1+0xe60] ;  /* 0x000e600001247983 */ /* 0x000ea80000300800 */
[----:B------:R3:W2:Y:S01]  /*156c0*/  @!P0 LDG.E.U8 R210, desc[UR58][R4.64] ;  /* 0x0000003a04d28981 */ /* 0x0006a2000c1e1100 */
[----:B------:R-:W-:-:S03]  /*156d0*/  PRMT R214, RZ, 0x7610, R214 ;  /* 0x00007610ffd67816 */ /* 0x000fc600000000d6 */
[----:B------:R-:W-:Y:S04]  /*156e0*/  STL [R1+0x13d0], R236 ;  /* 0x0013d0ec01007387 */ /* 0x000fe80000100800 */
[----:B------:R0:W-:Y:S01]  /*156f0*/  STL [R1+0x13cc], R2 ;  /* 0x0013cc0201007387 */ /* 0x0001e20000100800 */
[----:B------:R-:W-:Y:S01]  /*15700*/  PRMT R215, RZ, 0x7610, R215 ;  /* 0x00007610ffd77816 */ /* 0x000fe200000000d7 */
[----:B---3--:R-:W-:Y:S02]  /*15710*/  @!P0 IMAD.MOV.U32 R5, RZ, RZ, R33 ;  /* 0x000000ffff058224 */ /* 0x008fe400078e0021 */
[----:B----4-:R-:W-:-:S05]  /*15720*/  @!P0 IMAD.MOV.U32 R4, RZ, RZ, R30 ;  /* 0x000000ffff048224 */ /* 0x010fca00078e001e */
[----:B------:R2:W3:Y:S02]  /*15730*/  @!P0 LDG.E.U8 R211, desc[UR58][R4.64] ;  /* 0x0000003a04d38981 */ /* 0x0004e4000c1e1100 */
[----:B--2---:R-:W-:Y:S02]  /*15740*/  @!P0 IMAD.MOV.U32 R4, RZ, RZ, R28 ;  /* 0x000000ffff048224 */ /* 0x004fe400078e001c */
[----:B------:R-:W-:-:S05]  /*15750*/  @!P0 IMAD.MOV.U32 R5, RZ, RZ, R29 ;  /* 0x000000ffff058224 */ /* 0x000fca00078e001d */
[----:B------:R1:W2:Y:S02]  /*15760*/  @!P0 LDG.E.U8 R213, desc[UR58][R4.64] ;  /* 0x0000003a04d58981 */ /* 0x0002a4000c1e1100 */
[----:B-1----:R-:W-:Y:S02]  /*15770*/  @!P0 IMAD.MOV.U32 R5, RZ, RZ, R236 ;  /* 0x000000ffff058224 */ /* 0x002fe400078e00ec */
[----:B------:R-:W-:-:S05]  /*15780*/  @!P0 IMAD.MOV.U32 R4, RZ, RZ, R25 ;  /* 0x000000ffff048224 */ /* 0x000fca00078e0019 */
[----:B------:R1:W4:Y:S02]  /*15790*/  @!P0 LDG.E.U8 R214, desc[UR58][R4.64] ;  /* 0x0000003a04d68981 */ /* 0x000324000c1e1100 */
[----:B-1----:R-:W-:Y:S02]  /*157a0*/  @!P0 IMAD.MOV.U32 R5, RZ, RZ, R2 ;  /* 0x000000ffff058224 */ /* 0x002fe400078e0002 */
[----:B------:R-:W-:Y:S01]  /*157b0*/  @!P0 IMAD.MOV.U32 R4, RZ, RZ, R24 ;  /* 0x000000ffff048224 */ /* 0x000fe200078e0018 */
[----:B0-----:R-:W3:Y:S04]  /*157c0*/  LDL.LU R2, [R1+0xe88] ;  /* 0x000e880001027983 */ /* 0x001ee80000300800 */
[----:B------:R-:W2:Y:S04]  /*157d0*/  LDL R39, [R1+0x1194] ;  /* 0x0011940001277983 */ /* 0x000ea80000100800 */
[----:B------:R-:W4:Y:S04]  /*157e0*/  LDL R30, [R1+0x139c] ;  /* 0x00139c00011e7983 */ /* 0x000f280000100800 */
[----:B------:R-:W3:Y:S04]  /*157f0*/  LDL R38, [R1+0x138c] ;  /* 0x00138c0001267983 */ /* 0x000ee80000100800 */
[----:B------:R-:W3:Y:S04]  /*15800*/  LDL R24, [R1+0x1390] ;  /* 0x0013900001187983 */ /* 0x000ee80000100800 */
[----:B------:R-:W3:Y:S04]  /*15810*/  LDL R35, [R1+0x1188] ;  /* 0x0011880001237983 */ /* 0x000ee80000100800 */
[----:B------:R-:W3:Y:S04]  /*15820*/  LDL R28, [R1+0x118c] ;  /* 0x00118c00011c7983 */ /* 0x000ee80000100800 */
[----:B------:R-:W2:Y:S04]  /*15830*/  LDL.LU R42, [R1+0xe04] ;  /* 0x000e0400012a7983 */ /* 0x000ea80000300800 */
[----:B------:R-:W4:Y:S04]  /*15840*/  LDL.LU R40, [R1+0xe24] ;  /* 0x000e240001287983 */ /* 0x000f280000300800 */
[----:B------:R-:W3:Y:S04]  /*15850*/  LDL.LU R41, [R1+0xe50] ;  /* 0x000e500001297983 */ /* 0x000ee80000300800 */
[----:B------:R-:W2:Y:S04]  /*15860*/  LDL.LU R33, [R1+0xe00] ;  /* 0x000e000001217983 */ /* 0x000ea80000300800 */
[----:B------:R-:W2:Y:S04]  /*15870*/  LDL.LU R29, [R1+0xe10] ;  /* 0x000e1000011d7983 */ /* 0x000ea80000300800 */
[----:B------:R-:W2:Y:S04]  /*15880*/  LDL.LU R25, [R1+0xe20] ;  /* 0x000e200001197983 */ /* 0x000ea80000300800 */
[----:B------:R-:W4:Y:S04]  /*15890*/  LDL.LU R252, [R1+0xe34] ;  /* 0x000e340001fc7983 */ /* 0x000f280000300800 */
[----:B------:R0:W2:Y:S04]  /*158a0*/  @!P0 LDG.E.U8 R215, desc[UR58][R4.64] ;  /* 0x0000003a04d78981 */ /* 0x0000a8000c1e1100 */
[----:B------:R-:W2:Y:S04]  /*158b0*/  LDL.LU R247, [R1+0xe30] ;  /* 0x000e300001f77983 */ /* 0x000ea80000300800 */
[----:B------:R-:W2:Y:S01]  /*158c0*/  LDL.LU R239, [R1+0xe14] ;  /* 0x000e140001ef7983 */ /* 0x000ea20000300800 */
[----:B0-----:R-:W-:-:S03]  /*158d0*/  @!P0 IMAD.MOV.U32 R4, RZ, RZ, R9 ;  /* 0x000000ffff048224 */ /* 0x001fc600078e0009 */
[----:B------:R-:W4:Y:S01]  /*158e0*/  LDL.LU R9, [R1+0xe40] ;  /* 0x000e400001097983 */ /* 0x000f220000300800 */
[----:B------:R-:W-:Y:S02]  /*158f0*/  PRMT R217, RZ, 0x7610, R217 ;  /* 0x00007610ffd97816 */ /* 0x000fe400000000d9 */
[----:B------:R-:W-:Y:S01]  /*15900*/  PRMT R218, RZ, 0x7610, R218 ;  /* 0x00007610ffda7816 */ /* 0x000fe200000000da */
[----:B------:R-:W2:Y:S01]  /*15910*/  LDL.LU R127, [R1+0x10c8] ;  /* 0x0010c800017f7983 */ /* 0x000ea20000300800 */
[----:B------:R-:W-:Y:S01]  /*15920*/  @!P0 IMAD.MOV.U32 R5, RZ, RZ, R36 ;  /* 0x000000ffff058224 */ /* 0x000fe200078e0024 */
[----:B------:R-:W-:Y:S02]  /*15930*/  PRMT R219, RZ, 0x7610, R219 ;  /* 0x00007610ffdb7816 */ /* 0x000fe400000000db */
[----:B------:R-:W-:Y:S01]  /*15940*/  PRMT R221, RZ, 0x7610, R221 ;  /* 0x00007610ffdd7816 */ /* 0x000fe200000000dd */
[----:B------:R-:W2:Y:S04]  /*15950*/  LDL.LU R128, [R1+0x109c] ;  /* 0x00109c0001807983 */ /* 0x000ea80000300800 */
[----:B------:R0:W2:Y:S01]  /*15960*/  @!P0 LDG.E.U8 R217, desc[UR58][R4.64] ;  /* 0x0000003a04d98981 */ /* 0x0000a2000c1e1100 */
[----:B------:R-:W-:-:S02]  /*15970*/  PRMT R222, RZ, 0x7610, R222 ;  /* 0x00007610ffde7816 */ /* 0x000fc400000000de */
[----:B------:R-:W-:Y:S01]  /*15980*/  PRMT R228, RZ, 0x7610, R228 ;  /* 0x00007610ffe47816 */ /* 0x000fe200000000e4 */
[----:B------:R-:W2:Y:S01]  /*15990*/  LDL.LU R131, [R1+0x10b8] ;  /* 0x0010b80001837983 */ /* 0x000ea20000300800 */
[----:B------:R-:W-:-:S03]  /*159a0*/  PRMT R227, RZ, 0x7610, R227 ;  /* 0x00007610ffe37816 */ /* 0x000fc600000000e3 */
[----:B------:R-:W2:Y:S01]  /*159b0*/  LDL.LU R132, [R1+0x108c] ;  /* 0x00108c0001847983 */ /* 0x000ea20000300800 */
[----:B0-----:R-:W-:-:S03]  /*159c0*/  @!P0 IMAD.MOV.U32 R4, RZ, RZ, R235 ;  /* 0x000000ffff048224 */ /* 0x001fc600078e00eb */
[----:B------:R-:W2:Y:S01]  /*159d0*/  LDL.LU R135, [R1+0x10a8] ;  /* 0x0010a80001877983 */ /* 0x000ea20000300800 */
[----:B------:R-:W-:-:S03]  /*159e0*/  PRMT R226, RZ, 0x7610, R226 ;  /* 0x00007610ffe27816 */ /* 0x000fc600000000e2 */
[----:B------:R-:W2:Y:S04]  /*159f0*/  LDL.LU R136, [R1+0x107c] ;  /* 0x00107c0001887983 */ /* 0x000ea80000300800 */
[----:B------:R-:W2:Y:S04]  /*15a00*/  LDL.LU R139, [R1+0x1098] ;  /* 0x00109800018b7983 */ /* 0x000ea80000300800 */
[----:B------:R-:W2:Y:S04]  /*15a10*/  LDL.LU R140, [R1+0x106c] ;  /* 0x00106c00018c7983 */ /* 0x000ea80000300800 */
[----:B------:R-:W2:Y:S04]  /*15a20*/  LDL.LU R143, [R1+0x1088] ;  /* 0x00108800018f7983 */ /* 0x000ea80000300800 */
[----:B------:R-:W2:Y:S04]  /*15a30*/  LDL.LU R144, [R1+0x105c] ;  /* 0x00105c0001907983 */ /* 0x000ea80000300800 */
[----:B------:R-:W2:Y:S01]  /*15a40*/  LDL.LU R147, [R1+0x1078] ;  /* 0x0010780001937983 */ /* 0x000ea20000300800 */
[----:B------:R-:W-:-:S03]  /*15a50*/  PRMT R225, RZ, 0x7610, R225 ;  /* 0x00007610ffe17816 */ /* 0x000fc600000000e1 */
[----:B------:R-:W2:Y:S04]  /*15a60*/  LDL.LU R148, [R1+0x104c] ;  /* 0x00104c0001947983 */ /* 0x000ea80000300800 */
[----:B------:R-:W2:Y:S04]  /*15a70*/  LDL.LU R151, [R1+0x1068] ;  /* 0x0010680001977983 */ /* 0x000ea80000300800 */
[----:B------:R-:W2:Y:S04]  /*15a80*/  LDL.LU R236, [R1+0xe6c] ;  /* 0x000e6c0001ec7983 */ /* 0x000ea80000300800 */
[----:B------:R0:W-:Y:S01]  /*15a90*/  STL [R1+0x13d4], R235 ;  /* 0x0013d4eb01007387 */ /* 0x0001e20000100800 */
[----:B------:R-:W-:-:S03]  /*15aa0*/  PRMT R224, RZ, 0x7610, R224 ;  /* 0x00007610ffe07816 */ /* 0x000fc600000000e0 */
[----:B0-----:R-:W2:Y:S04]  /*15ab0*/  LDL.LU R235, [R1+0xe98] ;  /* 0x000e980001eb7983 */ /* 0x001ea80000300800 */
[----:B------:R0:W-:Y:S01]  /*15ac0*/  STL [R1+0x13d8], R0 ;  /* 0x0013d80001007387 */ /* 0x0001e20000100800 */
[----:B------:R-:W-:Y:S02]  /*15ad0*/  PRMT R223, RZ, 0x7610, R223 ;  /* 0x00007610ffdf7816 */ /* 0x000fe400000000df */
[----:B------:R-:W-:Y:S01]  /*15ae0*/  PRMT R233, RZ, 0x7610, R233 ;  /* 0x00007610ffe97816 */ /* 0x000fe200000000e9 */
[----:B---3--:R-:W-:-:S05]  /*15af0*/  @!P0 IMAD.MOV.U32 R5, RZ, RZ, R41 ;  /* 0x000000ffff058224 */ /* 0x008fca00078e0029 */
[----:B------:R1:W3:Y:S02]  /*15b00*/  @!P0 LDG.E.U8 R218, desc[UR58][R4.64] ;  /* 0x0000003a04da8981 */ /* 0x0002e4000c1e1100 */
[----:B-1----:R-:W-:Y:S02]  /*15b10*/  @!P0 IMAD.MOV.U32 R4, RZ, RZ, R0 ;  /* 0x000000ffff048224 */ /* 0x002fe400078e0000 */
[----:B0-----:R-:W3:Y:S01]  /*15b20*/  LDL.LU R0, [R1+0xe7c] ;  /* 0x000e7c0001007983 */ /* 0x001ee20000300800 */
[----:B----4-:R-:W-:-:S05]  /*15b30*/  @!P0 IMAD.MOV.U32 R5, RZ, RZ, R9 ;  /* 0x000000ffff058224 */ /* 0x010fca00078e0009 */
[----:B------:R0:W4:Y:S02]  /*15b40*/  @!P0 LDG.E.U8 R219, desc[UR58][R4.64] ;  /* 0x0000003a04db8981 */ /* 0x000124000c1e1100 */
[----:B0-----:R-:W-:Y:S02]  /*15b50*/  @!P0 IMAD.MOV.U32 R4, RZ, RZ, R252 ;  /* 0x000000ffff048224 */ /* 0x001fe400078e00fc */
[----:B--2---:R-:W-:-:S05]  /*15b60*/  @!P0 IMAD.MOV.U32 R5, RZ, RZ, R247 ;  /* 0x000000ffff058224 */ /* 0x004fca00078e00f7 */
        /* <DEDUP_REMOVED lines=11> */
[----:B------:R-:W-:Y:S01]  /*15c20*/  @!P0 IMAD.MOV.U32 R5, RZ, RZ, R249 ;  /* 0x000000ffff058224 */ /* 0x000fe200078e00f9 */
[----:B------:R0:W-:Y:S04]  /*15c30*/  STL [R1+0x13e0], R250 ;  /* 0x0013e0fa01007387 */ /* 0x0001e80000100800 */
[----:B------:R1:W2:Y:S04]  /*15c40*/  @!P0 LDG.E.U8 R226, desc[UR58][R4.64] ;  /* 0x0000003a04e28981 */ /* 0x0002a8000c1e1100 */
[----:B0-----:R-:W2:Y:S01]  /*15c50*/  LDL.LU R250, [R1+0xe8c] ;  /* 0x000e8c0001fa7983 */ /* 0x001ea20000300800 */
[----:B-1----:R-:W-:-:S02]  /*15c60*/  @!P0 IMAD.MOV.U32 R4, RZ, RZ, R246 ;  /* 0x000000ffff048224 */ /* 0x002fc400078e00f6 */
[----:B------:R-:W-:Y:S01]  /*15c70*/  @!P0 IMAD.MOV.U32 R5, RZ, RZ, R245 ;  /* 0x000000ffff058224 */ /* 0x000fe200078e00f5 */
[----:B------:R0:W-:Y:S04]  /*15c80*/  STL [R1+0x13dc], R249 ;  /* 0x0013dcf901007387 */ /* 0x0001e80000100800 */
[----:B------:R1:W2:Y:S04]  /*15c90*/  @!P0 LDG.E.U8 R225, desc[UR58][R4.64] ;  /* 0x0000003a04e18981 */ /* 0x0002a8000c1e1100 */
[----:B0-----:R-:W2:Y:S01]  /*15ca0*/  LDL.LU R249, [R1+0xea8] ;  /* 0x000ea80001f97983 */ /* 0x001ea20000300800 */
[----:B-1----:R-:W-:-:S03]  /*15cb0*/  @!P0 IMAD.MOV.U32 R4, RZ, RZ, R242 ;  /* 0x000000ffff048224 */ /* 0x002fc600078e00f2 */
[----:B------:R0:W-:Y:S01]  /*15cc0*/  STL [R1+0x13e8], R246 ;  /* 0x0013e8f601007387 */ /* 0x0001e20000100800 */
[----:B------:R-:W-:-:S05]  /*15cd0*/  @!P0 IMAD.MOV.U32 R5, RZ, RZ, R241 ;  /* 0x000000ffff058224 */ /* 0x000fca00078e00f1 */
[----:B------:R1:W2:Y:S04]  /*15ce0*/  @!P0 LDG.E.U8 R224, desc[UR58][R4.64] ;  /* 0x0000003a04e08981 */ /* 0x0002a8000c1e1100 */
[----:B0-----:R-:W2:Y:S04]  /*15cf0*/  LDL.LU R246, [R1+0xe9c] ;  /* 0x000e9c0001f67983 */ /* 0x001ea80000300800 */
[----:B------:R0:W-:Y:S01]  /*15d00*/  STL [R1+0x13e4], R245 ;  /* 0x0013e4f501007387 */ /* 0x0001e20000100800 */
[----:B-1----:R-:W-:Y:S02]  /*15d10*/  @!P0 IMAD.MOV.U32 R4, RZ, RZ, R238 ;  /* 0x000000ffff048224 */ /* 0x002fe400078e00ee */
        /* <DEDUP_REMOVED lines=8> */
[----:B------:R0:W-:Y:S04]  /*15da0*/  STL [R1+0x13ec], R241 ;  /* 0x0013ecf101007387 */ /* 0x0001e80000100800 */
[----:B0-----:R-:W2:Y:S04]  /*15db0*/  LDL.LU R241, [R1+0xec8] ;  /* 0x000ec80001f17983 */ /* 0x001ea80000300800 */
[----:B------:R0:W-:Y:S04]  /*15dc0*/  STL [R1+0x13f8], R238 ;  /* 0x0013f8ee01007387 */ /* 0x0001e80000100800 */
[----:B0-----:R-:W2:Y:S04]  /*15dd0*/  LDL.LU R238, [R1+0xebc] ;  /* 0x000ebc0001ee7983 */ /* 0x001ea80000300800 */
[----:B------:R0:W-:Y:S04]  /*15de0*/  STL [R1+0x13f4], R237 ;  /* 0x0013f4ed01007387 */ /* 0x0001e80000100800 */
[----:B0-----:R-:W3:Y:S04]  /*15df0*/  LDL.LU R237, [R1+0xed8] ;  /* 0x000ed80001ed7983 */ /* 0x001ee80000300800 */
[----:B------:R-:W4:Y:S04]  /*15e00*/  LDL R39, [R1+0x1178] ;  /* 0x0011780001277983 */ /* 0x000f280000100800 */
[----:B------:R-:W2:Y:S04]  /*15e10*/  LDL R30, [R1+0x117c] ;  /* 0x00117c00011e7983 */ /* 0x000ea80000100800 */
[----:B------:R-:W3:Y:S04]  /*15e20*/  LDL R243, [R1+0x1168] ;  /* 0x0011680001f37983 */ /* 0x000ee80000100800 */
[----:B------:R-:W3:Y:S01]  /*15e30*/  LDL R240, [R1+0x116c] ;  /* 0x00116c0001f07983 */ /* 0x000ee20000100800 */
[----:B-1----:R-:W-:-:S03]  /*15e40*/  @!P0 IMAD.MOV.U32 R4, RZ, RZ, R24 ;  /* 0x000000ffff048224 */ /* 0x002fc600078e0018 */
[----:B------:R-:W3:Y:S01]  /*15e50*/  LDL R24, [R1+0x115c] ;  /* 0x00115c0001187983 */ /* 0x000ee20000100800 */
[----:B------:R-:W-:Y:S01]  /*15e60*/  PRMT R232, RZ, 0x7610, R232 ;  /* 0x00007610ffe87816 */ /* 0x000fe200000000e8 */
[----:B------:R-:W-:Y:S02]  /*15e70*/  @!P0 IMAD.MOV.U32 R5, RZ, RZ, R38 ;  /* 0x000000ffff058224 */ /* 0x000fe400078e0026 */
[----:B------:R-:W3:Y:S01]  /*15e80*/  LDL R38, [R1+0x1158] ;  /* 0x0011580001267983 */ /* 0x000ee20000100800 */
[----:B------:R-:W-:-:S03]  /*15e90*/  PRMT R231, RZ, 0x7610, R231 ;  /* 0x00007610ffe77816 */ /* 0x000fc600000000e7 */
[----:B------:R0:W3:Y:S01]  /*15ea0*/  @!P0 LDG.E.U8 R232, desc[UR58][R4.64] ;  /* 0x0000003a04e88981 */ /* 0x0000e2000c1e1100 */
[----:B------:R-:W-:Y:S01]  /*15eb0*/  PRMT R230, RZ, 0x7610, R230 ;  /* 0x00007610ffe67816 */ /* 0x000fe200000000e6 */
[----:B0-----:R-:W-:Y:S02]  /*15ec0*/  @!P0 IMAD.MOV.U32 R4, RZ, RZ, R28 ;  /* 0x000000ffff048224 */ /* 0x001fe400078e001c */
[----:B------:R-:W-:Y:S01]  /*15ed0*/  @!P0 IMAD.MOV.U32 R5, RZ, RZ, R35 ;  /* 0x000000ffff058224 */ /* 0x000fe200078e0023 */
[----:B------:R-:W3:Y:S04]  /*15ee0*/  LDL R28, [R1+0x114c] ;  /* 0x00114c00011c7983 */ /* 0x000ee80000100800 */
[----:B------:R-:W3:Y:S04]  /*15ef0*/  LDL R35, [R1+0x1148] ;  /* 0x0011480001237983 */ /* 0x000ee80000100800 */
[----:B------:R4:W3:Y:S01]  /*15f00*/  @!P0 LDG.E.U8 R231, desc[UR58][R4.64] ;  /* 0x0000003a04e78981 */ /* 0x0008e2000c1e1100 */
[----:B------:R-:W-:Y:S01]  /*15f10*/  PRMT R229, RZ, 0x7610, R229 ;  /* 0x00007610ffe57816 */ /* 0x000fe200000000e5 */
[----:B----4-:R-:W-:-:S02]  /*15f20*/  @!P0 IMAD.MOV.U32 R5, RZ, RZ, R39 ;  /* 0x000000ffff058224 */ /* 0x010fc400078e0027 */
[----:B------:R-:W4:Y:S01]  /*15f30*/  LDL R39, [R1+0x1138] ;  /* 0x0011380001277983 */ /* 0x000f220000100800 */
[----:B--2---:R-:W-:-:S03]  /*15f40*/  @!P0 IMAD.MOV.U32 R4, RZ, RZ, R30 ;  /* 0x000000ffff048224 */ /* 0x004fc600078e001e */
[----:B------:R-:W2:Y:S04]  /*15f50*/  LDL R30, [R1+0x113c] ;  /* 0x00113c00011e7983 */ /* 0x000ea80000100800 */
[----:B------:R3:W2:Y:S02]  /*15f60*/  @!P0 LDG.E.U8 R230, desc[UR58][R4.64] ;  /* 0x0000003a04e68981 */ /* 0x0006a4000c1e1100 */
[----:B---3--:R-:W-:Y:S02]  /*15f70*/  @!P0 IMAD.MOV.U32 R4, RZ, RZ, R240 ;  /* 0x000000ffff048224 */ /* 0x008fe400078e00f0 */
[----:B------:R-:W-:-:S05]  /*15f80*/  @!P0 IMAD.MOV.U32 R5, RZ, RZ, R243 ;  /* 0x000000ffff058224 */ /* 0x000fca00078e00f3 */
[----:B------:R0:W3:Y:S02]  /*15f90*/  @!P0 LDG.E.U8 R229, desc[UR58][R4.64] ;  /* 0x0000003a04e58981 */ /* 0x0000e4000c1e1100 */
[----:B0-----:R-:W-:Y:S02]  /*15fa0*/  @!P0 IMAD.MOV.U32 R4, RZ, RZ, R24 ;  /* 0x000000ffff048224 */ /* 0x001fe400078e0018 */
[----:B------:R-:W3:Y:S01]  /*15fb0*/  LDL R24, [R1+0x112c] ;  /* 0x00112c0001187983 */ /* 0x000ee20000100800 */
[----:B------:R-:W-:Y:S01]  /*15fc0*/  PRMT R220, RZ, 0x7610, R220 ;  /* 0x00007610ffdc7816 */ /* 0x000fe200000000dc */
[----:B------:R-:W-:Y:S02]  /*15fd0*/  @!P0 IMAD.MOV.U32 R5, RZ, RZ, R38 ;  /* 0x000000ffff058224 */ /* 0x000fe400078e0026 */
[----:B------:R-:W3:Y:S04]  /*15fe0*/  LDL R38, [R1+0x1128] ;  /* 0x0011280001267983 */ /* 0x000ee80000100800 */
[----:B------:R0:W3:Y:S01]  /*15ff0*/  @!P0 LDG.E.U8 R220, desc[UR58][R4.64] ;  /* 0x0000003a04dc8981 */ /* 0x0000e2000c1e1100 */
[----:B------:R-:W-:Y:S01]  /*16000*/  PRMT R216, RZ, 0x7610, R216 ;  /* 0x00007610ffd87816 */ /* 0x000fe200000000d8 */
[----:B0-----:R-:W-:-:S02]  /*16010*/  @!P0 IMAD.MOV.U32 R5, RZ, RZ, R35 ;  /* 0x000000ffff058224 */ /* 0x001fc400078e0023 */
[----:B------:R-:W3:Y:S01]  /*16020*/  LDL R35, [R1+0x1118] ;  /* 0x0011180001237983 */ /* 0x000ee20000100800 */
[----:B------:R-:W-:-:S03]  /*16030*/  @!P0 IMAD.MOV.U32 R4, RZ, RZ, R28 ;  /* 0x000000ffff048224 */ /* 0x000fc600078e001c */
[----:B------:R-:W3:Y:S01]  /*16040*/  LDL R28, [R1+0x111c] ;  /* 0x00111c00011c7983 */ /* 0x000ee20000100800 */
[----:B------:R-:W-:-:S03]  /*16050*/  PRMT R212, RZ, 0x7610, R212 ;  /* 0x00007610ffd47816 */ /* 0x000fc600000000d4 */
[----:B------:R4:W3:Y:S02]  /*16060*/  @!P0 LDG.E.U8 R216, desc[UR58][R4.64] ;  /* 0x0000003a04d88981 */ /* 0x0008e4000c1e1100 */
[----:B----4-:R-:W-:Y:S02]  /*16070*/  @!P0 IMAD.MOV.U32 R5, RZ, RZ, R39 ;  /* 0x000000ffff058224 */ /* 0x010fe400078e0027 */
[----:B--2---:R-:W-:Y:S02]  /*16080*/  @!P0 IMAD.MOV.U32 R4, RZ, RZ, R30 ;  /* 0x000000ffff048224 */ /* 0x004fe400078e001e */
[----:B------:R-:W2:Y:S04]  /*16090*/  LDL R30, [R1+0x110c] ;  /* 0x00110c00011e7983 */ /* 0x000ea80000100800 */
[----:B------:R-:W4:Y:S04]  /*160a0*/  LDL.LU R39, [R1+0x1108] ;  /* 0x0011080001277983 */ /* 0x000f280000300800 */
[----:B------:R3:W4:Y:S04]  /*160b0*/  @!P0 LDG.E.U8 R212, desc[UR58][R4.64] ;  /* 0x0000003a04d48981 */ /* 0x000728000c1e1100 */
[----:B------:R-:W4:Y:S01]  /*160c0*/  LDL.LU R240, [R1+0x10f8] ;  /* 0x0010f80001f07983 */ /* 0x000f220000300800 */
[----:B---3--:R-:W-:-:S03]  /*160d0*/  @!P0 IMAD.MOV.U32 R4, RZ, RZ, R24 ;  /* 0x000000ffff048224 */ /* 0x008fc600078e0018 */
[----:B------:R-:W3:Y:S01]  /*160e0*/  LDL R24, [R1+0x10fc] ;  /* 0x0010fc0001187983 */ /* 0x000ee20000100800 */
[----:B------:R-:W-:Y:S01]  /*160f0*/  PRMT R208, RZ, 0x7610, R208 ;  /* 0x00007610ffd07816 */ /* 0x000fe200000000d0 */
[----:B------:R-:W-:Y:S02]  /*16100*/  @!P0 IMAD.MOV.U32 R5, RZ, RZ, R38 ;  /* 0x000000ffff058224 */ /* 0x000fe400078e0026 */
[----:B------:R-:W3:Y:S04]  /*16110*/  LDL.LU R248, [R1+0x10e8] ;  /* 0x0010e80001f87983 */ /* 0x000ee80000300800 */
[----:B------:R0:W3:Y:S04]  /*16120*/  @!P0 LDG.E.U8 R208, desc[UR58][R4.64] ;  /* 0x0000003a04d08981 */ /* 0x0000e8000c1e1100 */
[----:B------:R-:W3:Y:S01]  /*16130*/  LDL.LU R38, [R1+0x10dc] ;  /* 0x0010dc0001267983 */ /* 0x000ee20000300800 */
[----:B------:R-:W-:Y:S01]  /*16140*/  PRMT R204, RZ, 0x7610, R204 ;  /* 0x00007610ffcc7816 */ /* 0x000fe200000000cc */
[----:B0-----:R-:W-:-:S02]  /*16150*/  @!P0 IMAD.MOV.U32 R5, RZ, RZ, R35 ;  /* 0x000000ffff058224 */ /* 0x001fc400078e0023 */
[----:B------:R-:W3:Y:S01]  /*16160*/  LDL.LU R35, [R1+0x10ec] ;  /* 0x0010ec0001237983 */ /* 0x000ee20000300800 */
[----:B------:R-:W-:-:S03]  /*16170*/  @!P0 IMAD.MOV.U32 R4, RZ, RZ, R28 ;  /* 0x000000ffff048224 */ /* 0x000fc600078e001c */
[----:B------:R-:W3:Y:S01]  /*16180*/  LDL.LU R28, [R1+0x10d8] ;  /* 0x0010d800011c7983 */ /* 0x000ee20000300800 */
[----:B------:R-:W-:-:S03]  /*16190*/  PRMT R200, RZ, 0x7610, R200 ;  /* 0x00007610ffc87816 */ /* 0x000fc600000000c8 */
[----:B------:R2:W3:Y:S04]  /*161a0*/  @!P0 LDG.E.U8 R204, desc[UR58][R4.64] ;  /* 0x0000003a04cc8981 */ /* 0x0004e8000c1e1100 */
[----:B------:R-:W3:Y:S01]  /*161b0*/  LDL.LU R243, [R1+0x10cc] ;  /* 0x0010cc0001f37983 */ /* 0x000ee20000300800 */
[----:B--2---:R-:W-:-:S03]  /*161c0*/  @!P0 IMAD.MOV.U32 R4, RZ, RZ, R30 ;  /* 0x000000ffff048224 */ /* 0x004fc600078e001e */
[----:B------:R-:W2:Y:S01]  /*161d0*/  LDL.LU R30, [R1+0x10ac] ;  /* 0x0010ac00011e7983 */ /* 0x000ea20000300800 */
[----:B----4-:R-:W-:-:S05]  /*161e0*/  @!P0 IMAD.MOV.U32 R5, RZ, RZ, R39 ;  /* 0x000000ffff058224 */ /* 0x010fca00078e0027 */
[----:B------:R3:W4:Y:S02]  /*161f0*/  @!P0 LDG.E.U8 R200, desc[UR58][R4.64] ;  /* 0x0000003a04c88981 */ /* 0x000724000c1e1100 */
[----:B---3--:R-:W-:Y:S02]  /*16200*/  @!P0 IMAD.MOV.U32 R4, RZ, RZ, R24 ;  /* 0x000000ffff048224 */ /* 0x008fe400078e0018 */
[----:B------:R-:W3:Y:S01]  /*16210*/  LDL.LU R24, [R1+0x10bc] ;  /* 0x0010bc0001187983 */ /* 0x000ee20000300800 */
[----:B------:R-:W-:Y:S01]  /*16220*/  PRMT R196, RZ, 0x7610, R196 ;  /* 0x00007610ffc47816 */ /* 0x000fe200000000c4 */
[----:B------:R-:W-:Y:S01]  /*16230*/  @!P0 IMAD.MOV.U32 R5, RZ, RZ, R240 ;  /* 0x000000ffff058224 */ /* 0x000fe200078e00f0 */
[----:B------:R-:W-:-:S04]  /*16240*/  PRMT R192, RZ, 0x7610, R192 ;  /* 0x00007610ffc07816 */ /* 0x000fc800000000c0 */
[----:B------:R0:W4:Y:S01]  /*16250*/  @!P0 LDG.E.U8 R196, desc[UR58][R4.64] ;  /* 0x0000003a04c48981 */ /* 0x000122000c1e1100 */
[----:B------:R-:W-:Y:S01]  /*16260*/  PRMT R190, RZ, 0x7610, R190 ;  /* 0x00007610ffbe7816 */ /* 0x000fe200000000be */
[----:B0-----:R-:W-:Y:S02]  /*16270*/  @!P0 IMAD.MOV.U32 R5, RZ, RZ, R248 ;  /* 0x000000ffff058224 */ /* 0x001fe400078e00f8 */
[----:B------:R-:W-:-:S05]  /*16280*/  @!P0 IMAD.MOV.U32 R4, RZ, RZ, R35 ;  /* 0x000000ffff048224 */ /* 0x000fca00078e0023 */
        /* <DEDUP_REMOVED lines=10> */
[----:B0-----:R-:W-:Y:S01]  /*16330*/  @!P0 IMAD.MOV.U32 R5, RZ, RZ, R131 ;  /* 0x000000ffff058224 */ /* 0x001fe200078e0083 */
[----:B------:R-:W-:Y:S02]  /*16340*/  PRMT R186, RZ, 0x7610, R186 ;  /* 0x00007610ffba7816 */ /* 0x000fe400000000ba */
[----:B------:R-:W-:Y:S02]  /*16350*/  PRMT R185, RZ, 0x7610, R185 ;  /* 0x00007610ffb97816 */ /* 0x000fe400000000b9 */
[----:B------:R-:W-:Y:S02]  /*16360*/  PRMT R184, RZ, 0x7610, R184 ;  /* 0x00007610ffb87816 */ /* 0x000fe400000000b8 */
[----:B------:R-:W-:Y:S01]  /*16370*/  PRMT R183, RZ, 0x7610, R183 ;  /* 0x00007610ffb77816 */ /* 0x000fe200000000b7 */
[----:B---3--:R-:W-:-:S05]  /*16380*/  @!P0 IMAD.MOV.U32 R4, RZ, RZ, R24 ;  /* 0x000000ffff048224 */ /* 0x008fca00078e0018 */
[----:B------:R2:W3:Y:S02]  /*16390*/  @!P0 LDG.E.U8 R188, desc[UR58][R4.64] ;  /* 0x0000003a04bc8981 */ /* 0x0004e4000c1e1100 */
        /* <DEDUP_REMOVED lines=14> */
[----:B------:R0:W2:Y:S04]  /*16480*/  @!P0 LDG.E.U8 R183, desc[UR58][R4.64] ;  /* 0x0000003a04b78981 */ /* 0x0000a8000c1e1100 */
[----:B------:R-:W4:Y:S01]  /*16490*/  LDL R5, [R1+0x1058] ;  /* 0x0010580001057983 */ /* 0x000f220000100800 */
[----:B------:R-:W-:Y:S01]  /*164a0*/  PRMT R182, RZ, 0x7610, R182 ;  /* 0x00007610ffb67816 */ /* 0x000fe200000000b6 */
[----:B0-----:R-:W-:-:S05]  /*164b0*/  @!P0 IMAD.MOV.U32 R4, RZ, RZ, R144 ;  /* 0x000000ffff048224 */ /* 0x001fca00078e0090 */
[----:B----4-:R0:W4:Y:S04]  /*164c0*/  @!P0 LDG.E.U8 R182, desc[UR58][R4.64] ;  /* 0x0000003a04b68981 */ /* 0x010128000c1e1100 */
[----:B------:R-:W3:Y:S04]  /*164d0*/  LDL R5, [R1+0x1048] ;  /* 0x0010480001057983 */ /* 0x000ee80000100800 */
[----:B------:R-:W-:Y:S04]  /*164e0*/  STL.64 [R1+0x1658], R150 ;  /* 0x0016589601007387 */ /* 0x000fe80000100a00 */
[----:B------:R-:W-:Y:S04]  /*164f0*/  STL.64 [R1+0x1650], R148 ;  /* 0x0016509401007387 */ /* 0x000fe80000100a00 */
[----:B------:R-:W-:Y:S04]  /*16500*/  STL.64 [R1+0x1648], R146 ;  /* 0x0016489201007387 */ /* 0x000fe80000100a00 */
[----:B------:R1:W-:Y:S04]  /*16510*/  STL.64 [R1+0x1640], R144 ;  /* 0x0016409001007387 */ /* 0x0003e80000100a00 */
[----:B------:R-:W-:Y:S04]  /*16520*/  STL.64 [R1+0x1638], R142 ;  /* 0x0016388e01007387 */ /* 0x000fe80000100a00 */
[----:B------:R2:W-:Y:S01]  /*16530*/  STL.64 [R1+0x1630], R140 ;  /* 0x0016308c01007387 */ /* 0x0005e20000100a00 */
[----:B0-----:R-:W-:-:S02]  /*16540*/  @!P0 IMAD.MOV.U32 R4, RZ, RZ, R148 ;  /* 0x000000ffff048224 */ /* 0x001fc400078e0094 */
[----:B-1----:R-:W-:Y:S02]  /*16550*/  IMAD.MOV.U32 R144, RZ, RZ, R41 ;  /* 0x000000ffff907224 */ /* 0x002fe400078e0029 */
[----:B--2---:R-:W-:Y:S02]  /*16560*/  IMAD.MOV.U32 R141, RZ, RZ, R45 ;  /* 0x000000ffff8d7224 */ /* 0x004fe400078e002d */
[----:B------:R-:W2:Y:S04]  /*16570*/  LDL.LU R45, [R1+0x19a8] ;  /* 0x0019a800012d7983 */ /* 0x000ea80000300800 */
[----:B------:R-:W-:Y:S01]  /*16580*/  STL.64 [R1+0x1628], R138 ;  /* 0x0016288a01007387 */ /* 0x000fe20000100a00 */
[----:B------:R-:W-:-:S03]  /*16590*/  IMAD.MOV.U32 R142, RZ, RZ, R43 ;  /* 0x000000ffff8e7224 */ /* 0x000fc600078e002b */
[----:B------:R-:W-:Y:S01]  /*165a0*/  STL.64 [R1+0x1620], R136 ;  /* 0x0016208801007387 */ /* 0x000fe20000100a00 */
[----:B------:R-:W-:-:S03]  /*165b0*/  IMAD.MOV.U32 R143, RZ, RZ, R40 ;  /* 0x000000ffff8f7224 */ /* 0x000fc600078e0028 */
[----:B------:R0:W-:Y:S01]  /*165c0*/  STL.64 [R1+0x1618], R134 ;  /* 0x0016188601007387 */ /* 0x0001e20000100a00 */
[----:B------:R-:W-:Y:S02]  /*165d0*/  IMAD.MOV.U32 R145, RZ, RZ, R38 ;  /* 0x000000ffff917224 */ /* 0x000fe400078e0026 */
[----:B------:R-:W-:Y:S02]  /*165e0*/  IMAD.MOV.U32 R146, RZ, RZ, R39 ;  /* 0x000000ffff927224 */ /* 0x000fe400078e0027 */
[----:B------:R-:W-:Y:S02]  /*165f0*/  IMAD.MOV.U32 R148, RZ, RZ, R36 ;  /* 0x000000ffff947224 */ /* 0x000fe400078e0024 */
[----:B0-----:R-:W-:Y:S02]  /*16600*/  IMAD.MOV.U32 R135, RZ, RZ, R42 ;  /* 0x000000ffff877224 */ /* 0x001fe400078e002a */
[----:B------:R-:W4:Y:S04]  /*16610*/  LDL.LU R42, [R1+0x19a4] ;  /* 0x0019a400012a7983 */ /* 0x000f280000300800 */
[----:B------:R-:W4:Y:S04]  /*16620*/  LDL.LU R43, [R1+0x19a0] ;  /* 0x0019a000012b7983 */ /* 0x000f280000300800 */
[----:B------:R-:W3:Y:S01]  /*16630*/  LDL.LU R40, [R1+0x199c] ;  /* 0x00199c0001287983 */ /* 0x000ee20000300800 */
[----:B------:R-:W-:-:S03]  /*16640*/  IMAD.MOV.U32 R147, RZ, RZ, R37 ;  /* 0x000000ffff937224 */ /* 0x000fc600078e0025 */
[----:B------:R-:W3:Y:S01]  /*16650*/  LDL.LU R41, [R1+0x1998] ;  /* 0x0019980001297983 */ /* 0x000ee20000300800 */
[----:B------:R-:W-:-:S03]  /*16660*/  IMAD.MOV.U32 R149, RZ, RZ, R34 ;  /* 0x000000ffff957224 */ /* 0x000fc600078e0022 */
[----:B------:R-:W3:Y:S01]  /*16670*/  LDL.LU R38, [R1+0x1994] ;  /* 0x0019940001267983 */ /* 0x000ee20000300800 */
[----:B------:R-:W-:-:S03]  /*16680*/  IMAD.MOV.U32 R150, RZ, RZ, R35 ;  /* 0x000000ffff967224 */ /* 0x000fc600078e0023 */
[----:B------:R-:W3:Y:S04]  /*16690*/  LDL.LU R39, [R1+0x1990] ;  /* 0x0019900001277983 */ /* 0x000ee80000300800 */
[----:B------:R-:W3:Y:S04]  /*166a0*/  LDL.LU R36, [R1+0x198c] ;  /* 0x00198c0001247983 */ /* 0x000ee80000300800 */
[----:B------:R-:W3:Y:S04]  /*166b0*/  LDL.LU R37, [R1+0x1988] ;  /* 0x0019880001257983 */ /* 0x000ee80000300800 */
[----:B------:R-:W3:Y:S04]  /*166c0*/  LDL.LU R34, [R1+0x1984] ;  /* 0x0019840001227983 */ /* 0x000ee80000300800 */
[----:B------:R-:W3:Y:S04]  /*166d0*/  LDL.LU R35, [R1+0x1980] ;  /* 0x0019800001237983 */ /* 0x000ee80000300800 */
[----:B------:R-:W-:Y:S04]  /*166e0*/  STL.64 [R1+0x1610], R132 ;  /* 0x0016108401007387 */ /* 0x000fe80000100a00 */
[----:B------:R-:W-:Y:S04]  /*166f0*/  STL.64 [R1+0x1608], R130 ;  /* 0x0016088201007387 */ /* 0x000fe80000100a00 */
[----:B------:R0:W-:Y:S04]  /*16700*/  STL.64 [R1+0x1600], R128 ;  /* 0x0016008001007387 */ /* 0x0001e80000100a00 */
[----:B------:R1:W-:Y:S04]  /*16710*/  STL.64 [R1+0x15f8], R126 ;  /* 0x0015f87e01007387 */ /* 0x0003e80000100a00 */
[----:B------:R1:W-:Y:S04]  /*16720*/  STL.64 [R1+0x15f0], R124 ;  /* 0x0015f07c01007387 */ /* 0x0003e80000100a00 */
[----:B------:R1:W-:Y:S01]  /*16730*/  STL.64 [R1+0x15e8], R122 ;  /* 0x0015e87a01007387 */ /* 0x0003e20000100a00 */
[----:B0-----:R-:W-:-:S02]  /*16740*/  IMAD.MOV.U32 R128, RZ, RZ, R29 ;  /* 0x000000ffff807224 */ /* 0x001fc400078e001d */
[----:B-1----:R-:W-:Y:S02]  /*16750*/  IMAD.MOV.U32 R126, RZ, RZ, R28 ;  /* 0x000000ffff7e7224 */ /* 0x002fe400078e001c */
[----:B------:R-:W-:Y:S02]  /*16760*/  IMAD.MOV.U32 R124, RZ, RZ, R33 ;  /* 0x000000ffff7c7224 */ /* 0x000fe400078e0021 */
[----:B------:R-:W-:Y:S02]  /*16770*/  IMAD.MOV.U32 R125, RZ, RZ, R30 ;  /* 0x000000ffff7d7224 */ /* 0x000fe400078e001e */
[----:B------:R-:W-:Y:S02]  /*16780*/  IMAD.MOV.U32 R122, RZ, RZ, R32 ;  /* 0x000000ffff7a7224 */ /* 0x000fe400078e0020 */
[----:B------:R-:W3:Y:S01]  /*16790*/  LDL.LU R32, [R1+0x197c] ;  /* 0x00197c0001207983 */ /* 0x000ee20000300800 */
[----:B------:R-:W-:-:S03]  /*167a0*/  IMAD.MOV.U32 R123, RZ, RZ, R31 ;  /* 0x000000ffff7b7224 */ /* 0x000fc600078e001f */
        /* <DEDUP_REMOVED lines=12> */
[----:B------:R-:W3:Y:S01]  /*16870*/  LDL.LU R25, [R1+0x1958] ;  /* 0x0019580001197983 */ /* 0x000ee20000300800 */
[----:B------:R-:W-:-:S02]  /*16880*/  IMAD.MOV.U32 R151, RZ, RZ, R252 ;  /* 0x000000ffff977224 */ /* 0x000fc400078e00fc */
[----:B------:R-:W-:Y:S01]  /*16890*/  IMAD.MOV.U32 R134, RZ, RZ, R251 ;  /* 0x000000ffff867224 */ /* 0x000fe200078e00fb */
[----:B------:R-:W3:Y:S01]  /*168a0*/  LDL.LU R252, [R1+0x1954] ;  /* 0x0019540001fc7983 */ /* 0x000ee20000300800 */
[----:B------:R-:W-:Y:S02]  /*168b0*/  IMAD.MOV.U32 R131, RZ, RZ, R248 ;  /* 0x000000ffff837224 */ /* 0x000fe400078e00f8 */
[----:B------:R-:W-:Y:S01]  /*168c0*/  IMAD.MOV.U32 R136, RZ, RZ, R247 ;  /* 0x000000ffff887224 */ /* 0x000fe200078e00f7 */
        /* <DEDUP_REMOVED lines=11> */
[----:B------:R0:W-:Y:S04]  /*16980*/  STL.64 [R1+0x15e0], R120 ;  /* 0x0015e07801007387 */ /* 0x0001e80000100a00 */
[----:B0-----:R-:W3:Y:S04]  /*16990*/  LDL R120, [R1+0x1038] ;  /* 0x0010380001787983 */ /* 0x001ee80000100800 */
[----:B------:R-:W3:Y:S04]  /*169a0*/  LDL R121, [R1+0x103c] ;  /* 0x00103c0001797983 */ /* 0x000ee80000100800 */
[----:B------:R-:W-:Y:S04]  /*169b0*/  STL.64 [R1+0x15d8], R118 ;  /* 0x0015d87601007387 */ /* 0x000fe80000100a00 */
        /* <DEDUP_REMOVED lines=36> */
[----:B--2---:R-:W-:Y:S04]  /*16c00*/  STL.64 [R1+0x14b0], R44 ;  /* 0x0014b02c01007387 */ /* 0x004fe80000100a00 */
[----:B----4-:R-:W-:Y:S04]  /*16c10*/  STL.64 [R1+0x14a8], R42 ;  /* 0x0014a82a01007387 */ /* 0x010fe80000100a00 */
[----:B---3--:R-:W-:Y:S04]  /*16c20*/  STL.64 [R1+0x14a0], R40 ;  /* 0x0014a02801007387 */ /* 0x008fe80000100a00 */
[----:B------:R-:W-:Y:S04]  /*16c30*/  STL.64 [R1+0x1498], R38 ;  /* 0x0014982601007387 */ /* 0x000fe80000100a00 */
[----:B------:R-:W-:Y:S04]  /*16c40*/  STL.64 [R1+0x1490], R36 ;  /* 0x0014902401007387 */ /* 0x000fe80000100a00 */
[----:B------:R-:W-:Y:S04]  /*16c50*/  STL.64 [R1+0x1488], R34 ;  /* 0x0014882201007387 */ /* 0x000fe80000100a00 */
[----:B------:R-:W-:Y:S04]  /*16c60*/  STL.64 [R1+0x1480], R32 ;  /* 0x0014802001007387 */ /* 0x000fe80000100a00 */
[----:B------:R-:W-:Y:S04]  /*16c70*/  STL.64 [R1+0x1478], R30 ;  /* 0x0014781e01007387 */ /* 0x000fe80000100a00 */
[----:B------:R-:W-:Y:S04]  /*16c80*/  STL.64 [R1+0x1470], R28 ;  /* 0x0014701c01007387 */ /* 0x000fe80000100a00 */
[----:B------:R-:W-:Y:S04]  /*16c90*/  STL.64 [R1+0x1468], R26 ;  /* 0x0014681a01007387 */ /* 0x000fe80000100a00 */
[----:B------:R0:W-:Y:S04]  /*16ca0*/  STL.64 [R1+0x1460], R24 ;  /* 0x0014601801007387 */ /* 0x0001e80000100a00 */
[----:B0-----:R-:W2:Y:S01]  /*16cb0*/  LDL R24, [R1+0x102c] ;  /* 0x00102c0001187983 */ /* 0x001ea20000100800 */
[----:B------:R-:W-:-:S02]  /*16cc0*/  PRMT R181, RZ, 0x7610, R181 ;  /* 0x00007610ffb57816 */ /* 0x000fc400000000b5 */
[----:B------:R-:W-:Y:S01]  /*16cd0*/  PRMT R180, RZ, 0x7610, R180 ;  /* 0x00007610ffb47816 */ /* 0x000fe200000000b4 */
[----:B------:R-:W3:Y:S04]  /*16ce0*/  LDL R25, [R1+0x1028] ;  /* 0x0010280001197983 */ /* 0x000ee80000100800 */
[----:B------:R0:W4:Y:S02]  /*16cf0*/  @!P0 LDG.E.U8 R181, desc[UR58][R4.64] ;  /* 0x0000003a04b58981 */ /* 0x000124000c1e1100 */
[----:B0-----:R-:W-:Y:S02]  /*16d00*/  @!P0 IMAD.MOV.U32 R5, RZ, RZ, R120 ;  /* 0x000000ffff058224 */ /* 0x001fe400078e0078 */
[----:B------:R-:W-:-:S05]  /*16d10*/  @!P0 IMAD.MOV.U32 R4, RZ, RZ, R121 ;  /* 0x000000ffff048224 */ /* 0x000fca00078e0079 */
[----:B------:R2:W4:Y:S02]  /*16d20*/  @!P0 LDG.E.U8 R180, desc[UR58][R4.64] ;  /* 0x0000003a04b48981 */ /* 0x000524000c1e1100 */
[----:B--2---:R-:W-:Y:S02]  /*16d30*/  @!P0 IMAD.MOV.U32 R4, RZ, RZ, R24 ;  /* 0x000000ffff048224 */ /* 0x004fe400078e0018 */
[----:B------:R-:W2:Y:S01]  /*16d40*/  LDL R24, [R1+0x101c] ;  /* 0x00101c0001187983 */ /* 0x000ea20000100800 */
[----:B------:R-:W-:Y:S01]  /*16d50*/  PRMT R179, RZ, 0x7610, R179 ;  /* 0x00007610ffb37816 */ /* 0x000fe200000000b3 */
[----:B---3--:R-:W-:Y:S02]  /*16d60*/  @!P0 IMAD.MOV.U32 R5, RZ, RZ, R25 ;  /* 0x000000ffff058224 */ /* 0x008fe400078e0019 */
[----:B------:R-:W3:Y:S04]  /*16d70*/  LDL R25, [R1+0x1018] ;  /* 0x0010180001197983 */ /* 0x000ee80000100800 */
[----:B------:R2:W4:Y:S02]  /*16d80*/  @!P0 LDG.E.U8 R179, desc[UR58][R4.64] ;  /* 0x0000003a04b38981 */ /* 0x000524000c1e1100 */
[----:B--2---:R-:W-:-:S02]  /*16d90*/  @!P0 IMAD.MOV.U32 R4, RZ, RZ, R24 ;  /* 0x000000ffff048224 */ /* 0x004fc400078e0018 */
        /* <DEDUP_REMOVED lines=25> */
[----:B---3--:R-:W-:-:S03]  /*16f30*/  @!P0 IMAD.MOV.U32 R5, RZ, RZ, R25 ;  /* 0x000000ffff058224 */ /* 0x008fc600078e0019 */
[----:B------:R0:W-:Y:S04]  /*16f40*/  STS.U8 [R14+UR4+0x2100], R174 ;  /* 0x002100ae0e007988 */ /* 0x0001e80008000004 */
[----:B------:R-:W3:Y:S01]  /*16f50*/  LDL R25, [R1+0xfc8] ;  /* 0x000fc80001197983 */ /* 0x000ee20000100800 */
[----:B0-----:R-:W-:-:S03]  /*16f60*/  PRMT R174, RZ, 0x7610, R174 ;  /* 0x00007610ffae7816 */ /* 0x001fc600000000ae */
[----:B------:R0:W-:Y:S04]  /*16f70*/  STS.U8 [R14+UR4+0x2300], R193 ;  /* 0x002300c10e007988 */ /* 0x0001e80008000004 */
[----:B------:R2:W4:Y:S04]  /*16f80*/  @!P0 LDG.E.U8 R174, desc[UR58][R4.64] ;  /* 0x0000003a04ae8981 */ /* 0x000528000c1e1100 */
[----:B0-----:R-:W4:Y:S01]  /*16f90*/  LDL.LU R193, [R1+0xe08] ;  /* 0x000e080001c17983 */ /* 0x001f220000300800 */
[----:B--2---:R-:W-:-:S03]  /*16fa0*/  @!P0 IMAD.MOV.U32 R4, RZ, RZ, R24 ;  /* 0x000000ffff048224 */ /* 0x004fc600078e0018 */
[----:B------:R-:W2:Y:S04]  /*16fb0*/  LDL R24, [R1+0xfbc] ;  /* 0x000fbc0001187983 */ /* 0x000ea80000100800 */
[----:B------:R0:W-:Y:S01]  /*16fc0*/  STS.U8 [R14+UR4+0x2000], R173 ;  /* 0x002000ad0e007988 */ /* 0x0001e20008000004 */
[----:B---3--:R-:W-:-:S03]  /*16fd0*/  @!P0 IMAD.MOV.U32 R5, RZ, RZ, R25 ;  /* 0x000000ffff058224 */ /* 0x008fc600078e0019 */
[----:B------:R-:W3:Y:S01]  /*16fe0*/  LDL R25, [R1+0xfb8] ;  /* 0x000fb80001197983 */ /* 0x000ee20000100800 */
[----:B0-----:R-:W-:-:S06]  /*16ff0*/  PRMT R173, RZ, 0x7610, R173 ;  /* 0x00007610ffad7816 */ /* 0x001fcc00000000ad */
[----:B------:R2:W4:Y:S02]  /*17000*/  @!P0 LDG.E.U8 R173, desc[UR58][R4.64] ;  /* 0x0000003a04ad8981 */ /* 0x000524000c1e1100 */
[----:B--2---:R-:W-:Y:S02]  /*17010*/  @!P0 IMAD.MOV.U32 R4, RZ, RZ, R24 ;  /* 0x000000ffff048224 */ /* 0x004fe400078e0018 */
[----:B------:R-:W2:Y:S04]  /*17020*/  LDL R24, [R1+0xfac] ;  /* 0x000fac0001187983 */ /* 0x000ea80000100800 */
[----:B------:R0:W-:Y:S01]  /*17030*/  STS.U8 [R14+UR4+0x1f00], R172 ;  /* 0x001f00ac0e007988 */ /* 0x0001e20008000004 */
[----:B---3--:R-:W-:-:S03]  /*17040*/  @!P0 IMAD.MOV.U32 R5, RZ, RZ, R25 ;  /* 0x000000ffff058224 */ /* 0x008fc600078e0019 */
        /* <DEDUP_REMOVED lines=69> */
[----:B------:R0:W-:Y:S01]  /*174a0*/  STS.U8 [R14+UR4], R163 ;  /* 0x000000a30e007988 */ /* 0x0001e20008000004 */
        /* <DEDUP_REMOVED lines=33> */
[----:B------:R1:W-:Y:S01]  /*176c0*/  STS.U8 [R14+UR4+0x3200], R213 ;  /* 0x003200d50e007988 */ /* 0x0003e20008000004 */
[----:B0-----:R-:W-:-:S03]  /*176d0*/  PRMT R159, RZ, 0x7610, R159 ;  /* 0x00007610ff9f7816 */ /* 0x001fc6000000009f */
[----:B-1----:R-:W3:Y:S04]  /*176e0*/  LDL.LU R213, [R1+0xe2c] ;  /* 0x000e2c0001d57983 */ /* 0x002ee80000300800 */
[----:B------:R2:W3:Y:S02]  /*176f0*/  @!P0 LDG.E.U8 R159, desc[UR58][R4.64] ;  /* 0x0000003a049f8981 */ /* 0x0004e4000c1e1100 */
[----:B--2---:R-:W-:Y:S02]  /*17700*/  @!P0 IMAD.MOV.U32 R4, RZ, RZ, R24 ;  /* 0x000000ffff048224 */ /* 0x004fe400078e0018 */
[----:B------:R-:W2:Y:S01]  /*17710*/  LDL R24, [R1+0xecc] ;  /* 0x000ecc0001187983 */ /* 0x000ea20000100800 */
[----:B------:R-:W-:-:S03]  /*17720*/  @!P0 IMAD.MOV.U32 R5, RZ, RZ, R237 ;  /* 0x000000ffff058224 */ /* 0x000fc600078e00ed */
[----:B------:R0:W-:Y:S04]  /*17730*/  STS.U8 [R14+UR4+0x500], R158 ;  /* 0x0005009e0e007988 */ /* 0x0001e80008000004 */
[----:B------:R1:W-:Y:S01]  /*17740*/  STS.U8 [R14+UR4+0x3300], R214 ;  /* 0x003300d60e007988 */ /* 0x0003e20008000004 */
[----:B0-----:R-:W-:-:S03]  /*17750*/  PRMT R158, RZ, 0x7610, R158 ;  /* 0x00007610ff9e7816 */ /* 0x001fc6000000009e */
[----:B------:R0:W-:Y:S04]  /*17760*/  STS.U8 [R14+UR4+0x3600], R218 ;  /* 0x003600da0e007988 */ /* 0x0001e80008000004 */
[----:B-1----:R-:W4:Y:S04]  /*17770*/  LDL.LU R214, [R1+0xe58] ;  /* 0x000e580001d67983 */ /* 0x002f280000300800 */
[----:B------:R2:W3:Y:S04]  /*17780*/  @!P0 LDG.E.U8 R158, desc[UR58][R4.64] ;  /* 0x0000003a049e8981 */ /* 0x0004e8000c1e1100 */
[----:B------:R1:W-:Y:S04]  /*17790*/  STS.U8 [R14+UR4+0x3700], R219 ;  /* 0x003700db0e007988 */ /* 0x0003e80008000004 */
[----:B------:R1:W-:Y:S04]  /*177a0*/  STS.U8 [R14+UR4+0x3800], R221 ;  /* 0x003800dd0e007988 */ /* 0x0003e80008000004 */
[----:B------:R1:W-:Y:S01]  /*177b0*/  STS.U8 [R14+UR4+0x3900], R222 ;  /* 0x003900de0e007988 */ /* 0x0003e20008000004 */
[----:B--2---:R-:W-:-:S03]  /*177c0*/  @!P0 IMAD.MOV.U32 R4, RZ, RZ, R24 ;  /* 0x000000ffff048224 */ /* 0x004fc600078e0018 */
[----:B------:R-:W2:Y:S04]  /*177d0*/  LDL R24, [R1+0x13ac] ;  /* 0x0013ac0001187983 */ /* 0x000ea80000100800 */
[----:B0-----:R-:W3:Y:S04]  /*177e0*/  LDL.LU R218, [R1+0xe3c] ;  /* 0x000e3c0001da7983 */ /* 0x001ee80000300800 */
[----:B-1----:R-:W4:Y:S04]  /*177f0*/  LDL.LU R219, [R1+0xe68] ;  /* 0x000e680001db7983 */ /* 0x002f280000300800 */
[----:B------:R-:W2:Y:S04]  /*17800*/  LDL.LU R221, [R1+0xe4c] ;  /* 0x000e4c0001dd7983 */ /* 0x000ea80000300800 */
[----:B------:R-:W3:Y:S04]  /*17810*/  LDL.LU R222, [R1+0xe5c] ;  /* 0x000e5c0001de7983 */ /* 0x000ee80000300800 */
[----:B------:R-:W4:Y:S02]  /*17820*/  LDL.LU R121, [R1+0x1384] ;  /* 0x0013840001797983 */ /* 0x000f240000300800 */
[----:B----4-:R-:W-:-:S05]  /*17830*/  IADD3 R121, P6, R121, UR9, RZ ;  /* 0x0000000979797c10 */ /* 0x010fca000ffde0ff */
[----:B------:R0:W-:Y:S04]  /*17840*/  STL [R1+0x1384], R121 ;  /* 0x0013847901007387 */ /* 0x0001e80000100800 */
[----:B0-----:R-:W4:Y:S02]  /*17850*/  LDL.LU R121, [R1+0x137c] ;  /* 0x00137c0001797983 */ /* 0x001f240000300800 */
[----:B----4-:R-:W-:-:S05]  /*17860*/  IADD3 R121, P1, R121, UR9, RZ ;  /* 0x0000000979797c10 */ /* 0x010fca000ff3e0ff */
[----:B------:R0:W-:Y:S04]  /*17870*/  STL [R1+0x137c], R121 ;  /* 0x00137c7901007387 */ /* 0x0001e80000100800 */
[----:B0-----:R-:W4:Y:S01]  /*17880*/  LDL.LU R121, [R1+0x1374] ;  /* 0x0013740001797983 */ /* 0x001f220000300800 */
[----:B------:R-:W-:Y:S02]  /*17890*/  IADD3 R12, P3, R12, UR9, RZ ;  /* 0x000000090c0c7c10 */ /* 0x000fe4000ff7e0ff */
[----:B----4-:R-:W-:-:S05]  /*178a0*/  IADD3 R121, P2, R121, UR9, RZ ;  /* 0x0000000979797c10 */ /* 0x010fca000ff5e0ff */
[----:B------:R-:W-:Y:S04]  /*178b0*/  STL [R1+0x1374], R121 ;  /* 0x0013747901007387 */ /* 0x000fe80000100800 */
[----:B------:R0:W-:Y:S04]  /*178c0*/  STL [R1+0x136c], R12 ;  /* 0x00136c0c01007387 */ /* 0x0001e80000100800 */
[----:B0-----:R-:W4:Y:S01]  /*178d0*/  LDL.LU R12, [R1+0x1934] ;  /* 0x00193400010c7983 */ /* 0x001f220000300800 */
[----:B------:R-:W-:-:S04]  /*178e0*/  IADD3 R13, P4, R13, UR9, RZ ;  /* 0x000000090d0d7c10 */ /* 0x000fc8000ff9e0ff */
[----:B----4-:R-:W-:Y:S02]  /*178f0*/  IADD3.X R12, R12, UR7, RZ, P4, !PT ;  /* 0x000000070c0c7c10 */ /* 0x010fe4000a7fe4ff */
[----:B------:R-:W-:-:S05]  /*17900*/  IADD3 R10, P4, R10, UR9, RZ ;  /* 0x000000090a0a7c10 */ /* 0x000fca000ff9e0ff */
[----:B------:R0:W-:Y:S04]  /*17910*/  STL [R1+0x1364], R10 ;  /* 0x0013640a01007387 */ /* 0x0001e80000100800 */
[----:B0-----:R-:W4:Y:S04]  /*17920*/  LDL.LU R10, [R1+0x1930] ;  /* 0x00193000010a7983 */ /* 0x001f280000300800 */
[----:B------:R-:W2:Y:S01]  /*17930*/  LDL.LU R121, [R1+0x135c] ;  /* 0x00135c0001797983 */ /* 0x000ea20000300800 */
[----:B------:R-:W-:-:S04]  /*17940*/  IADD3 R11, P5, R11, UR9, RZ ;  /* 0x000000090b0b7c10 */ /* 0x000fc8000ffbe0ff */
[----:B----4-:R-:W-:Y:S02]  /*17950*/  IADD3.X R10, R10, UR7, RZ, P5, !PT ;  /* 0x000000070a0a7c10 */ /* 0x010fe4000affe4ff */
[----:B--2---:R-:W-:-:S05]  /*17960*/  IADD3 R121, P5, R121, UR9, RZ ;  /* 0x0000000979797c10 */ /* 0x004fca000ffbe0ff */
[----:B------:R0:W-:Y:S04]  /*17970*/  STL [R1+0x135c], R121 ;  /* 0x00135c7901007387 */ /* 0x0001e80000100800 */
[----:B0-----:R-:W2:Y:S02]  /*17980*/  LDL.LU R121, [R1+0x1380] ;  /* 0x0013800001797983 */ /* 0x001ea40000300800 */
[----:B--2---:R-:W-:-:S05]  /*17990*/  IADD3.X R121, R121, UR7, RZ, P6, !PT ;  /* 0x0000000779797c10 */ /* 0x004fca000b7fe4ff */
[----:B------:R0:W-:Y:S04]  /*179a0*/  STL [R1+0x1380], R121 ;  /* 0x0013807901007387 */ /* 0x0001e80000100800 */
[----:B0-----:R-:W2:Y:S02]  /*179b0*/  LDL.LU R121, [R1+0x1354] ;  /* 0x0013540001797983 */ /* 0x001ea40000300800 */
        /* <DEDUP_REMOVED lines=50> */
[----:B0-----:R-:W2:Y:S01]  /*17ce0*/  LDL.LU R121, [R1+0x1338] ;  /* 0x0013380001797983 */ /* 0x001ea20000300800 */
[----:B------:R-:W-:-:S03]  /*17cf0*/  @!P0 IMAD.MOV.U32 R5, RZ, RZ, R241 ;  /* 0x000000ffff058224 */ /* 0x000fc600078e00f1 */
[----:B------:R0:W-:Y:S04]  /*17d00*/  STS.U8 [R14+UR4+0x600], R157 ;  /* 0x0006009d0e007988 */ /* 0x0001e80008000004 */
[----:B------:R1:W-:Y:S01]  /*17d10*/  STS.U8 [R14+UR4+0x700], R156 ;  /* 0x0007009c0e007988 */ /* 0x0003e20008000004 */
[----:B0-----:R-:W-:Y:S02]  /*17d20*/  PRMT R157, RZ, 0x7610, R157 ;  /* 0x00007610ff9d7816 */ /* 0x001fe4000000009d */
[----:B-1----:R-:W-:-:S04]  /*17d30*/  PRMT R156, RZ, 0x7610, R156 ;  /* 0x00007610ff9c7816 */ /* 0x002fc8000000009c */
[----:B------:R0:W4:Y:S04]  /*17d40*/  @!P0 LDG.E.U8 R157, desc[UR58][R4.64] ;  /* 0x0000003a049d8981 */ /* 0x000128000c1e1100 */
[----:B------:R1:W-:Y:S01]  /*17d50*/  STS.U8 [R14+UR4+0x800], R155 ;  /* 0x0008009b0e007988 */ /* 0x0003e20008000004 */
[----:B0-----:R-:W-:Y:S02]  /*17d60*/  @!P0 IMAD.MOV.U32 R4, RZ, RZ, R238 ;  /* 0x000000ffff048224 */ /* 0x001fe400078e00ee */
[----:B------:R-:W-:Y:S01]  /*17d70*/  @!P0 IMAD.MOV.U32 R5, RZ, RZ, R245 ;  /* 0x000000ffff058224 */ /* 0x000fe200078e00f5 */
[----:B-1----:R-:W-:-:S04]  /*17d80*/  PRMT R155, RZ, 0x7610, R155 ;  /* 0x00007610ff9b7816 */ /* 0x002fc8000000009b */
[----:B------:R0:W4:Y:S04]  /*17d90*/  @!P0 LDG.E.U8 R156, desc[UR58][R4.64] ;  /* 0x0000003a049c8981 */ /* 0x000128000c1e1100 */
[----:B------:R1:W-:Y:S01]  /*17da0*/  STS.U8 [R14+UR4+0x900], R154 ;  /* 0x0009009a0e007988 */ /* 0x0003e20008000004 */
[----:B0-----:R-:W-:Y:S02]  /*17db0*/  @!P0 IMAD.MOV.U32 R4, RZ, RZ, R242 ;  /* 0x000000ffff048224 */ /* 0x001fe400078e00f2 */
[----:B------:R-:W-:Y:S01]  /*17dc0*/  @!P0 IMAD.MOV.U32 R5, RZ, RZ, R249 ;  /* 0x000000ffff058224 */ /* 0x000fe200078e00f9 */
[----:B-1----:R-:W-:-:S04]  /*17dd0*/  PRMT R154, RZ, 0x7610, R154 ;  /* 0x00007610ff9a7816 */ /* 0x002fc8000000009a */
[----:B------:R0:W4:Y:S01]  /*17de0*/  @!P0 LDG.E.U8 R155, desc[UR58][R4.64] ;  /* 0x0000003a049b8981 */ /* 0x000122000c1e1100 */
[----:B--2---:R-:W-:-:S05]  /*17df0*/  IADD3.X R121, R121, UR7, RZ, P3, !PT ;  /* 0x0000000779797c10 */ /* 0x004fca0009ffe4ff */
[----:B------:R1:W-:Y:S04]  /*17e00*/  STL [R1+0x1338], R121 ;  /* 0x0013387901007387 */ /* 0x0003e80000100800 */
[----:B-1----:R-:W2:Y:S01]  /*17e10*/  LDL.LU R121, [R1+0x130c] ;  /* 0x00130c0001797983 */ /* 0x002ea20000300800 */
[----:B0-----:R-:W-:Y:S02]  /*17e20*/  @!P0 IMAD.MOV.U32 R4, RZ, RZ, R246 ;  /* 0x000000ffff048224 */ /* 0x001fe400078e00f6 */
[----:B------:R-:W-:Y:S01]  /*17e30*/  @!P0 IMAD.MOV.U32 R5, RZ, RZ, R235 ;  /* 0x000000ffff058224 */ /* 0x000fe200078e00eb */
[----:B------:R0:W-:Y:S04]  /*17e40*/  STS.U8 [R14+UR4+0xa00], R153 ;  /* 0x000a00990e007988 */ /* 0x0001e80008000004 */
[----:B------:R1:W4:Y:S01]  /*17e50*/  @!P0 LDG.E.U8 R154, desc[UR58][R4.64] ;  /* 0x0000003a049a8981 */ /* 0x000322000c1e1100 */
[----:B0-----:R-:W-:Y:S01]  /*17e60*/  PRMT R153, RZ, 0x7610, R153 ;  /* 0x00007610ff997816 */ /* 0x001fe20000000099 */
[----:B-1----:R-:W-:-:S02]  /*17e70*/  @!P0 IMAD.MOV.U32 R4, RZ, RZ, R250 ;  /* 0x000000ffff048224 */ /* 0x002fc400078e00fa */
[----:B------:R-:W-:Y:S01]  /*17e80*/  @!P0 IMAD.MOV.U32 R5, RZ, RZ, R2 ;  /* 0x000000ffff058224 */ /* 0x000fe200078e0002 */
[----:B------:R0:W-:Y:S04]  /*17e90*/  STS.U8 [R14+UR4+0xb00], R152 ;  /* 0x000b00980e007988 */ /* 0x0001e80008000004 */
[----:B------:R1:W4:Y:S01]  /*17ea0*/  @!P0 LDG.E.U8 R153, desc[UR58][R4.64] ;  /* 0x0000003a04998981 */ /* 0x000322000c1e1100 */
[----:B0-----:R-:W-:Y:S01]  /*17eb0*/  PRMT R152, RZ, 0x7610, R152 ;  /* 0x00007610ff987816 */ /* 0x001fe20000000098 */
[----:B-1----:R-:W-:Y:S02]  /*17ec0*/  @!P0 IMAD.MOV.U32 R4, RZ, RZ, R0 ;  /* 0x000000ffff048224 */ /* 0x002fe400078e0000 */
        /* <DEDUP_REMOVED lines=9> */
[----:B---3--:R-:W-:Y:S02]  /*17f60*/  @!P0 IMAD.MOV.U32 R4, RZ, RZ, R222 ;  /* 0x000000ffff048224 */ /* 0x008fe400078e00de */
[----:B------:R-:W-:Y:S01]  /*17f70*/  @!P0 IMAD.MOV.U32 R5, RZ, RZ, R214 ;  /* 0x000000ffff058224 */ /* 0x000fe200078e00d6 */
[----:B------:R0:W-:Y:S04]  /*17f80*/  STS.U8 [R14+UR4+0xe00], R21 ;  /* 0x000e00150e007988 */ /* 0x0001e80008000004 */
[----:B------:R1:W3:Y:S01]  /*17f90*/  @!P0 LDG.E.U8 R22, desc[UR58][R4.64] ;  /* 0x0000003a04168981 */ /* 0x0002e2000c1e1100 */
[----:B0-----:R-:W-:Y:S01]  /*17fa0*/  PRMT R21, RZ, 0x7610, R21 ;  /* 0x00007610ff157816 */ /* 0x001fe20000000015 */
[----:B-1----:R-:W-:-:S02]  /*17fb0*/  @!P0 IMAD.MOV.U32 R4, RZ, RZ, R221 ;  /* 0x000000ffff048224 */ /* 0x002fc400078e00dd */
[----:B------:R-:W-:Y:S01]  /*17fc0*/  @!P0 IMAD.MOV.U32 R5, RZ, RZ, R209 ;  /* 0x000000ffff058224 */ /* 0x000fe200078e00d1 */
[----:B------:R0:W-:Y:S04]  /*17fd0*/  STS.U8 [R14+UR4+0xf00], R20 ;  /* 0x000f00140e007988 */ /* 0x0001e80008000004 */
[----:B------:R1:W3:Y:S01]  /*17fe0*/  @!P0 LDG.E.U8 R21, desc[UR58][R4.64] ;  /* 0x0000003a04158981 */ /* 0x0002e2000c1e1100 */
[----:B0-----:R-:W-:Y:S01]  /*17ff0*/  PRMT R20, RZ, 0x7610, R20 ;  /* 0x00007610ff147816 */ /* 0x001fe20000000014 */
[----:B-1----:R-:W-:Y:S02]  /*18000*/  @!P0 IMAD.MOV.U32 R4, RZ, RZ, R218 ;  /* 0x000000ffff048224 */ /* 0x002fe400078e00da */
        /* <DEDUP_REMOVED lines=23> */
[----:B------:R-:W-:Y:S01]  /*18180*/  IMAD.MOV.U32 R140, RZ, RZ, R9 ;  /* 0x000000ffff8c7224 */ /* 0x000fe200078e0009 */
        /* <DEDUP_REMOVED lines=8> */
[----:B------:R0:W-:Y:S01]  /*18210*/  STS.U8 [R14+UR4+0x1600], R6 ;  /* 0x001600060e007988 */ /* 0x0001e20008000004 */
[----:B------:R-:W-:-:S03]  /*18220*/  VIADD R15, R15, 0x1 ;  /* 0x000000010f0f7836 */ /* 0x000fc60000000000 */
[----:B------:R1:W3:Y:S01]  /*18230*/  @!P0 LDG.E.U8 R7, desc[UR58][R4.64] ;  /* 0x0000003a04078981 */ /* 0x0002e2000c1e1100 */
[----:B0-----:R-:W-:Y:S01]  /*18240*/  PRMT R6, RZ, 0x7610, R6 ;  /* 0x00007610ff067816 */ /* 0x001fe20000000006 */
[----:B-1----:R-:W-:Y:S02]  /*18250*/  @!P0 IMAD.MOV.U32 R4, RZ, RZ, R240 ;  /* 0x000000ffff048224 */ /* 0x002fe400078e00f0 */
[----:B------:R-:W-:-:S05]  /*18260*/  @!P0 IMAD.MOV.U32 R5, RZ, RZ, R239 ;  /* 0x000000ffff058224 */ /* 0x000fca00078e00ef */
[----:B------:R-:W3:Y:S01]  /*18270*/  @!P0 LDG.E.U8 R6, desc[UR58][R4.64] ;  /* 0x0000003a04068981 */ /* 0x000ee2000c1e1100 */
[----:B------:R-:W-:Y:S02]  /*18280*/  ISETP.NE.U32.AND P0, PT, R15, R24, PT ;  /* 0x000000180f00720c */ /* 0x000fe40003f05070 */
[----:B--2---:R-:W-:-:S05]  /*18290*/  IADD3 R121, P3, R121, UR9, RZ ;  /* 0x0000000979797c10 */ /* 0x004fca000ff7e0ff */
[----:B------:R0:W-:Y:S04]  /*182a0*/  STL [R1+0x130c], R121 ;  /* 0x00130c7901007387 */ /* 0x0001e80000100800 */
        /* <DEDUP_REMOVED lines=15> */
[----:B------:R-:W2:Y:S04]  /*183a0*/  LDL.LU.64 R24, [R1+0xc00] ;  /* 0x000c000001187983 */ /* 0x000ea80000300a00 */
        /* <DEDUP_REMOVED lines=47> */
[----:B0-----:R-:W2:Y:S04]  /*186a0*/  LDL.LU.64 R120, [R1+0xd80] ;  /* 0x000d800001787983 */ /* 0x001ea80000300a00 */
[----:B-1----:R-:W2:Y:S04]  /*186b0*/  LDL.LU.64 R122, [R1+0xd88] ;  /* 0x000d8800017a7983 */ /* 0x002ea80000300a00 */
        /* <DEDUP_REMOVED lines=13> */
[----:B------:R-:W2:Y:S01]  /*18790*/  LDL.LU.64 R150, [R1+0xdf8] ;  /* 0x000df80001967983 */ /* 0x000ea20000300a00 */
[----:B------:R-:W-:-:S03]  /*187a0*/  LOP3.LUT R9, R14, 0x10, RZ, 0x3c, !PT ;  /* 0x000000100e097812 */ /* 0x000fc600078e3cff */
[----:B------:R-:W-:Y:S04]  /*187b0*/  STS.U8 [R14+UR4+0x2200], R191 ;  /* 0x002200bf0e007988 */ /* 0x000fe80008000004 */
        /* <DEDUP_REMOVED lines=63> */
[----:B----4-:R-:W-:Y:S04]  /*18bb0*/  STS.U8 [R9+UR4+0x2e80], R157 ;  /* 0x002e809d09007988 */ /* 0x010fe80008000004 */
[----:B------:R-:W-:Y:S04]  /*18bc0*/  STS.U8 [R9+UR4+0x2f80], R156 ;  /* 0x002f809c09007988 */ /* 0x000fe80008000004 */
[----:B------:R-:W-:Y:S04]  /*18bd0*/  STS.U8 [R9+UR4+0x3080], R155 ;  /* 0x0030809b09007988 */ /* 0x000fe80008000004 */
[----:B------:R-:W-:Y:S04]  /*18be0*/  STS.U8 [R9+UR4+0x3180], R154 ;  /* 0x0031809a09007988 */ /* 0x000fe80008000004 */
[----:B------:R-:W-:Y:S04]  /*18bf0*/  STS.U8 [R9+UR4+0x3280], R153 ;  /* 0x0032809909007988 */ /* 0x000fe80008000004 */
[----:B------:R-:W-:Y:S04]  /*18c00*/  STS.U8 [R9+UR4+0x3380], R152 ;  /* 0x0033809809007988 */ /* 0x000fe80008000004 */
[----:B------:R-:W-:Y:S04]  /*18c10*/  STS.U8 [R9+UR4+0x3480], R23 ;  /* 0x0034801709007988 */ /* 0x000fe80008000004 */
[----:B---3--:R-:W-:Y:S04]  /*18c20*/  STS.U8 [R9+UR4+0x3580], R22 ;  /* 0x0035801609007988 */ /* 0x008fe80008000004 */
        /* <DEDUP_REMOVED lines=8> */
[----:B------:R-:W-:Y:S01]  /*18cb0*/  STS.U8 [R9+UR4+0x3e80], R6 ;  /* 0x003e800609007988 */ /* 0x000fe20008000004 */
[----:B------:R0:W-:Y:S06]  /*18cc0*/  MEMBAR.ALL.CTA ;  /* 0x0000000000007992 */ /* 0x0001ec0000008000 */
[----:B0-----:R-:W0:Y:S02]  /*18cd0*/  FENCE.VIEW.ASYNC.S ;  /* 0x00000000000073c6 */ /* 0x001e240000000000 */
[----:B0-----:R-:W-:Y:S06]  /*18ce0*/  BAR.SYNC.DEFER_BLOCKING 0x0 ;  /* 0x0000000000007b1d */ /* 0x001fec0000010000 */
[----:B--2---:R-:W-:-:S06]  /*18cf0*/  WARPGROUP.ARRIVE ;  /* 0x00000000000079c5 */ /* 0x004fcc0000000000 */
[----:B------:R-:W-:Y:S03]  /*18d00*/  QGMMA.64x256x32.F32.E4M3.E4M3 R24, gdesc[UR28], R24, gsb0 ;  /* 0x03e000001c1879f3 */ /* 0x000fe60008000818 */
[----:B------:R-:W-:Y:S02]  /*18d10*/  WARPGROUP.DEPBAR.LE gsb0, 0x0 ;  /* 0x00008000000079c5 */ /* 0x000fe40000010000 */
        /* <DEDUP_REMOVED lines=64> */
[----:B0-----:R-:W2:Y:S04]  /*19120*/  LDL.LU.64 R150, [R1+0x1928] ;  /* 0x0019280001967983 */ /* 0x001ea80000300a00 */
[----:B------:R-:W3:Y:S04]  /*19130*/  LDL.LU.64 R148, [R1+0x1920] ;  /* 0x0019200001947983 */ /* 0x000ee80000300a00 */
[----:B------:R-:W4:Y:S04]  /*19140*/  LDL.LU.64 R146, [R1+0x1918] ;  /* 0x0019180001927983 */ /* 0x000f280000300a00 */
        /* <DEDUP_REMOVED lines=12> */
[----:B------:R-:W2:Y:S02]  /*19210*/  LDL.LU R121, [R1+0x1330] ;  /* 0x0013300001797983 */ /* 0x000ea40000300800 */
        /* <DEDUP_REMOVED lines=80> */
[----:B------:R-:W-:Y:S04]  /*19720*/  STL.64 [R1+0x18b0], R150 ;  /* 0x0018b09601007387 */ /* 0x000fe80000100a00 */
[----:B---3--:R-:W-:Y:S04]  /*19730*/  STL.64 [R1+0x18a8], R148 ;  /* 0x0018a89401007387 */ /* 0x008fe80000100a00 */
[----:B----4-:R-:W-:Y:S04]  /*19740*/  STL.64 [R1+0x18a0], R146 ;  /* 0x0018a09201007387 */ /* 0x010fe80000100a00 */
        /* <DEDUP_REMOVED lines=76> */
[----:B------:R-:W-:Y:S01]  /*19c10*/  UMOV UR12, UR28 ;  /* 0x0000001c000c7c82 */ /* 0x000fe20008000000 */
[----:B------:R-:W-:Y:S01]  /*19c20*/  UMOV UR13, UR29 ;  /* 0x0000001d000d7c82 */ /* 0x000fe20008000000 */
        /* <DEDUP_REMOVED lines=1050> */
[----:B------:R-:W2:Y:S04]  /*1ddd0*/  LDL.LU.64 R144, [R1+0x16b8] ;  /* 0x0016b80001907983 */ /* 0x000ea80000300a00 */
        /* <DEDUP_REMOVED lines=33> */
[----:B----4-:R-:W-:Y:S02]  /*1dff0*/  IMAD.MOV.U32 R228, RZ, RZ, R122 ;  /* 0x000000ffffe47224 */ /* 0x010fe400078e007a */
[----:B------:R-:W-:Y:S02]  /*1e000*/  IMAD.MOV.U32 R227, RZ, RZ, R123 ;  /* 0x000000ffffe37224 */ /* 0x000fe400078e007b */
[----:B---3--:R-:W-:Y:S02]  /*1e010*/  IMAD.MOV.U32 R191, RZ, RZ, R124 ;  /* 0x000000ffffbf7224 */ /* 0x008fe400078e007c */
[----:B------:R-:W-:-:S02]  /*1e020*/  IMAD.MOV.U32 R226, RZ, RZ, R125 ;  /* 0x000000ffffe27224 */ /* 0x000fc400078e007d */
[----:B------:R-:W-:Y:S02]  /*1e030*/  IMAD.MOV.U32 R225, RZ, RZ, R126 ;  /* 0x000000ffffe17224 */ /* 0x000fe400078e007e */
[----:B------:R-:W-:Y:S02]  /*1e040*/  IMAD.MOV.U32 R224, RZ, RZ, R127 ;  /* 0x000000ffffe07224 */ /* 0x000fe400078e007f */
[----:B------:R-:W-:Y:S02]  /*1e050*/  IMAD.MOV.U32 R194, RZ, RZ, R128 ;  /* 0x000000ffffc27224 */ /* 0x000fe400078e0080 */
[----:B------:R-:W-:Y:S02]  /*1e060*/  IMAD.MOV.U32 R223, RZ, RZ, R129 ;  /* 0x000000ffffdf7224 */ /* 0x000fe400078e0081 */
[----:B------:R-:W-:Y:S02]  /*1e070*/  IMAD.MOV.U32 R233, RZ, RZ, R130 ;  /* 0x000000ffffe97224 */ /* 0x000fe400078e0082 */
        /* <DEDUP_REMOVED lines=20> */
[----:B------:R-:W-:Y:S01]  /*1e1c0*/  IMAD.MOV.U32 R215, RZ, RZ, R151 ;  /* 0x000000ffffd77224 */ /* 0x000fe200078e0097 */
[----:B--2---:R-:W-:-:S05]  /*1e1d0*/  IADD3.X R121, R121, UR5, RZ, P3, !PT ;  /* 0x0000000579797c10 */ /* 0x004fca0009ffe4ff */
[----:B------:R0:W-:Y:S04]  /*1e1e0*/  STL [R1+0x1118], R121 ;  /* 0x0011187901007387 */ /* 0x0001e80000100800 */
[----:B------:R-:W2:Y:S04]  /*1e1f0*/  LDL.LU.64 R24, [R1] ;  /* 0x0000000001187983 */ /* 0x000ea80000300a00 */
        /* <DEDUP_REMOVED lines=65> */
[----:B------:R-:W-:-:S02]  /*1e610*/  IADD3 R204, P3, R204, UR8, RZ ;  /* 0x00000008cccc7c10 */ /* 0x000fc4000ff7e0ff */
[----:B------:R-:W-:Y:S02]  /*1e620*/  IADD3.X R208, R208, UR5, RZ, P4, !PT ;  /* 0x00000005d0d07c10 */ /* 0x000fe4000a7fe4ff */
[----:B------:R-:W-:Y:S02]  /*1e630*/  IADD3 R212, P4, R212, UR8, RZ ;  /* 0x00000008d4d47c10 */ /* 0x000fe4000ff9e0ff */
[----:B------:R-:W-:Y:S01]  /*1e640*/  IADD3.X R216, R216, UR5, RZ, P5, !PT ;  /* 0x00000005d8d87c10 */ /* 0x000fe2000affe4ff */
[----:B------:R-:W-:Y:S01]  /*1e650*/  STL [R1+0x10ec], R204 ;  /* 0x0010eccc01007387 */ /* 0x000fe20000100800 */
[----:B------:R-:W-:Y:S02]  /*1e660*/  IADD3 R220, P5, R220, UR8, RZ ;  /* 0x00000008dcdc7c10 */ /* 0x000fe4000ffbe0ff */
[----:B------:R-:W-:Y:S01]  /*1e670*/  IADD3.X R229, R229, UR5, RZ, P6, !PT ;  /* 0x00000005e5e57c10 */ /* 0x000fe2000b7fe4ff */
[----:B------:R-:W-:Y:S01]  /*1e680*/  STL [R1+0x1110], R208 ;  /* 0x001110d001007387 */ /* 0x000fe20000100800 */
[----:B------:R-:W-:-:S02]  /*1e690*/  IADD3 R234, P6, R234, UR8, RZ ;  /* 0x00000008eaea7c10 */ /* 0x000fc4000ffde0ff */
[----:B------:R-:W-:Y:S01]  /*1e6a0*/  IADD3.X R4, R4, UR5, RZ, P1, !PT ;  /* 0x0000000504047c10 */ /* 0x000fe20008ffe4ff */
[----:B------:R-:W-:Y:S01]  /*1e6b0*/  STL [R1+0x10e4], R212 ;  /* 0x0010e4d401007387 */ /* 0x000fe20000100800 */
[----:B------:R-:W-:Y:S02]  /*1e6c0*/  IADD3 R5, P1, R5, UR8, RZ ;  /* 0x0000000805057c10 */ /* 0x000fe4000ff3e0ff */
[----:B------:R-:W-:Y:S01]  /*1e6d0*/  IADD3.X R230, R230, UR5, RZ, P2, !PT ;  /* 0x00000005e6e67c10 */ /* 0x000fe200097fe4ff */
[----:B------:R-:W-:Y:S01]  /*1e6e0*/  STL [R1+0x1108], R216 ;  /* 0x001108d801007387 */ /* 0x000fe20000100800 */
[----:B------:R-:W-:-:S03]  /*1e6f0*/  IADD3 R231, P2, R231, UR8, RZ ;  /* 0x00000008e7e77c10 */ /* 0x000fc6000ff5e0ff */
[----:B------:R-:W-:Y:S01]  /*1e700*/  STL [R1+0x10dc], R220 ;  /* 0x0010dcdc01007387 */ /* 0x000fe20000100800 */
[----:B------:R-:W-:-:S03]  /*1e710*/  IADD3.X R232, R232, UR5, RZ, P3, !PT ;  /* 0x00000005e8e87c10 */ /* 0x000fc60009ffe4ff */
        /* <DEDUP_REMOVED lines=14> */
[----:B------:R-:W-:Y:S04]  /*1e800*/  STL [R1+0x10bc], R233 ;  /* 0x0010bce901007387 */ /* 0x000fe80000100800 */
[----:B------:R-:W-:Y:S04]  /*1e810*/  STL [R1+0x10e0], R223 ;  /* 0x0010e0df01007387 */ /* 0x000fe80000100800 */
[----:B------:R-:W-:Y:S04]  /*1e820*/  STL [R1+0x10b4], R224 ;  /* 0x0010b4e001007387 */ /* 0x000fe80000100800 */
[----:B------:R-:W-:Y:S04]  /*1e830*/  STL [R1+0x10d8], R225 ;  /* 0x0010d8e101007387 */ /* 0x000fe80000100800 */
[----:B------:R-:W-:Y:S01]  /*1e840*/  STL [R1+0x10ac], R226 ;  /* 0x0010ace201007387 */ /* 0x000fe20000100800 */
[----:B--2---:R-:W-:-:S06]  /*1e850*/  WARPGROUP.ARRIVE ;  /* 0x00000000000079c5 */ /* 0x004fcc0000000000 */
[----:B------:R-:W-:Y:S03]  /*1e860*/  QGMMA.64x256x32.F32.E4M3.E4M3 R24, gdesc[UR16], R24, gsb0 ;  /* 0x03e00000101879f3 */ /* 0x000fe60008000818 */
[----:B------:R-:W-:Y:S02]  /*1e870*/  WARPGROUP.DEPBAR.LE gsb0, 0x0 ;  /* 0x00008000000079c5 */ /* 0x000fe40000010000 */
[----:B------:R-:W-:Y:S04]  /*1e880*/  STL.64 [R1], R24 ;  /* 0x0000001801007387 */ /* 0x000fe80000100a00 */
[----:B------:R-:W-:Y:S04]  /*1e890*/  STL [R1+0x10d0], R227 ;  /* 0x0010d0e301007387 */ /* 0x000fe80000100800 */
[----:B------:R-:W-:Y:S04]  /*1e8a0*/  STL.64 [R1+0x8], R26 ;  /* 0x0000081a01007387 */ /* 0x000fe80000100a00 */
[----:B------:R-:W-:Y:S04]  /*1e8b0*/  STL [R1+0x10a4], R228 ;  /* 0x0010a4e401007387 */ /* 0x000fe80000100800 */
        /* <DEDUP_REMOVED lines=126> */
[----:B---3--:R-:W-:-:S02]  /*1f0a0*/  IADD3.X R137, R137, UR5, RZ, P6, !PT ;  /* 0x0000000589897c10 */ /* 0x008fc4000b7fe4ff */
[----:B----4-:R-:W-:Y:S02]  /*1f0b0*/  IADD3.X R135, R135, UR5, RZ, P5, !PT ;  /* 0x0000000587877c10 */ /* 0x010fe4000affe4ff */
[----:B--2---:R-:W-:Y:S02]  /*1f0c0*/  IADD3.X R133, R133, UR5, RZ, P4, !PT ;  /* 0x0000000585857c10 */ /* 0x004fe4000a7fe4ff */
[----:B------:R-:W-:Y:S02]  /*1f0d0*/  IADD3.X R131, R131, UR5, RZ, P3, !PT ;  /* 0x0000000583837c10 */ /* 0x000fe40009ffe4ff */
[----:B------:R-:W-:Y:S02]  /*1f0e0*/  IADD3.X R129, R129, UR5, RZ, P2, !PT ;  /* 0x0000000581817c10 */ /* 0x000fe400097fe4ff */
[----:B------:R-:W-:Y:S02]  /*1f0f0*/  IADD3.X R127, R127, UR5, RZ, P1, !PT ;  /* 0x000000057f7f7c10 */ /* 0x000fe40008ffe4ff */
[----:B------:R-:W-:-:S02]  /*1f100*/  IADD3 R128, P1, R128, UR8, RZ ;  /* 0x0000000880807c10 */ /* 0x000fc4000ff3e0ff */
[----:B------:R-:W-:Y:S01]  /*1f110*/  IADD3 R130, P2, R130, UR8, RZ ;  /* 0x0000000882827c10 */ /* 0x000fe2000ff5e0ff */
[----:B------:R0:W-:Y:S01]  /*1f120*/  STL [R1+0x10c8], R127 ;  /* 0x0010c87f01007387 */ /* 0x0001e20000100800 */
[----:B------:R-:W-:-:S03]  /*1f130*/  IADD3 R132, P3, R132, UR8, RZ ;  /* 0x0000000884847c10 */ /* 0x000fc6000ff7e0ff */
[----:B0-----:R-:W2:Y:S04]  /*1f140*/  LDL.LU R127, [R1+0x145c] ;  /* 0x00145c00017f7983 */ /* 0x001ea80000300800 */
[----:B------:R0:W-:Y:S01]  /*1f150*/  STL [R1+0x109c], R128 ;  /* 0x00109c8001007387 */ /* 0x0001e20000100800 */
[----:B------:R-:W-:-:S03]  /*1f160*/  IADD3 R134, P4, R134, UR8, RZ ;  /* 0x0000000886867c10 */ /* 0x000fc6000ff9e0ff */
[----:B0-----:R-:W2:Y:S04]  /*1f170*/  LDL.LU R128, [R1+0x1458] ;  /* 0x0014580001807983 */ /* 0x001ea80000300800 */
[----:B------:R0:W-:Y:S01]  /*1f180*/  STL [R1+0x10c0], R129 ;  /* 0x0010c08101007387 */ /* 0x0001e20000100800 */
[----:B------:R-:W-:-:S03]  /*1f190*/  IADD3 R136, P5, R136, UR8, RZ ;  /* 0x0000000888887c10 */ /* 0x000fc6000ffbe0ff */
[----:B0-----:R-:W2:Y:S04]  /*1f1a0*/  LDL.LU R129, [R1+0x1454] ;  /* 0x0014540001817983 */ /* 0x001ea80000300800 */
[----:B------:R0:W-:Y:S04]  /*1f1b0*/  STL [R1+0x1094], R130 ;  /* 0x0010948201007387 */ /* 0x0001e80000100800 */
[----:B0-----:R-:W2:Y:S04]  /*1f1c0*/  LDL.LU R130, [R1+0x1450] ;  /* 0x0014500001827983 */ /* 0x001ea80000300800 */
[----:B------:R0:W-:Y:S01]  /*1f1d0*/  STL [R1+0x10b8], R131 ;  /* 0x0010b88301007387 */ /* 0x0001e20000100800 */
[----:B------:R-:W-:-:S03]  /*1f1e0*/  IADD3 R138, P6, R138, UR8, RZ ;  /* 0x000000088a8a7c10 */ /* 0x000fc6000ffde0ff */
[----:B0-----:R-:W2:Y:S04]  /*1f1f0*/  LDL.LU R131, [R1+0x144c] ;  /* 0x00144c0001837983 */ /* 0x001ea80000300800 */
[----:B------:R0:W-:Y:S01]  /*1f200*/  STL [R1+0x108c], R132 ;  /* 0x00108c8401007387 */ /* 0x0001e20000100800 */
[----:B------:R-:W-:-:S03]  /*1f210*/  IADD3.X R139, R139, UR5, RZ, P1, !PT ;  /* 0x000000058b8b7c10 */ /* 0x000fc60008ffe4ff */
        /* <DEDUP_REMOVED lines=16> */
[----:B------:R0:W-:Y:S04]  /*1f320*/  STL [R1+0x1074], R138 ;  /* 0x0010748a01007387 */ /* 0x0001e80000100800 */
        /* <DEDUP_REMOVED lines=10> */
[----:B------:R0:W-:Y:S04]  /*1f3d0*/  STL [R1+0x1064], R142 ;  /* 0x0010648e01007387 */ /* 0x0001e80000100800 */
[----:B0-----:R-:W2:Y:S04]  /*1f3e0*/  LDL.LU R142, [R1+0x1420] ;  /* 0x00142000018e7983 */ /* 0x001ea80000300800 */
[----:B------:R-:W3:Y:S04]  /*1f3f0*/  LDL.LU R223, [R1+0x103c] ;  /* 0x00103c0001df7983 */ /* 0x000ee80000300800 */
[----:B------:R0:W-:Y:S01]  /*1f400*/  STL [R1+0x1088], R143 ;  /* 0x0010888f01007387 */ /* 0x0001e20000100800 */
[----:B------:R-:W-:-:S03]  /*1f410*/  IADD3 R148, P5, R148, UR8, RZ ;  /* 0x0000000894947c10 */ /* 0x000fc6000ffbe0ff */
[----:B0-----:R-:W2:Y:S04]  /*1f420*/  LDL.LU R143, [R1+0x141c] ;  /* 0x00141c00018f7983 */ /* 0x001ea80000300800 */
[----:B------:R0:W-:Y:S04]  /*1f430*/  STL [R1+0x105c], R144 ;  /* 0x00105c9001007387 */ /* 0x0001e80000100800 */
[----:B0-----:R-:W2:Y:S04]  /*1f440*/  LDL.LU R144, [R1+0x1418] ;  /* 0x0014180001907983 */ /* 0x001ea80000300800 */
[----:B------:R-:W4:Y:S04]  /*1f450*/  LDL.LU R224, [R1+0x1060] ;  /* 0x0010600001e07983 */ /* 0x000f280000300800 */
[----:B------:R0:W-:Y:S04]  /*1f460*/  STL [R1+0x1080], R145 ;  /* 0x0010809101007387 */ /* 0x0001e80000100800 */
[----:B0-----:R-:W2:Y:S04]  /*1f470*/  LDL.LU R145, [R1+0x1414] ;  /* 0x0014140001917983 */ /* 0x001ea80000300800 */
[----:B------:R0:W-:Y:S04]  /*1f480*/  STL [R1+0x1054], R146 ;  /* 0x0010549201007387 */ /* 0x0001e80000100800 */
[----:B0-----:R-:W2:Y:S04]  /*1f490*/  LDL.LU R146, [R1+0x1410] ;  /* 0x0014100001927983 */ /* 0x001ea80000300800 */
[----:B------:R0:W-:Y:S04]  /*1f4a0*/  STL [R1+0x1078], R147 ;  /* 0x0010789301007387 */ /* 0x0001e80000100800 */
[----:B0-----:R-:W2:Y:S04]  /*1f4b0*/  LDL.LU R147, [R1+0x140c] ;  /* 0x00140c0001937983 */ /* 0x001ea80000300800 */
[----:B------:R-:W2:Y:S04]  /*1f4c0*/  LDL.LU R234, [R1+0x1034] ;  /* 0x0010340001ea7983 */ /* 0x000ea80000300800 */
[----:B------:R-:W2:Y:S04]  /*1f4d0*/  LDL.LU R225, [R1+0x1058] ;  /* 0x0010580001e17983 */ /* 0x000ea80000300800 */
[----:B------:R0:W-:Y:S04]  /*1f4e0*/  STL [R1+0x104c], R148 ;  /* 0x00104c9401007387 */ /* 0x0001e80000100800 */
[----:B0-----:R-:W2:Y:S04]  /*1f4f0*/  LDL.LU R148, [R1+0x1408] ;  /* 0x0014080001947983 */ /* 0x001ea80000300800 */
[----:B------:R-:W2:Y:S04]  /*1f500*/  LDL.LU R4, [R1+0x102c] ;  /* 0x00102c0001047983 */ /* 0x000ea80000300800 */
[----:B------:R-:W2:Y:S04]  /*1f510*/  LDL.LU R226, [R1+0x1050] ;  /* 0x0010500001e27983 */ /* 0x000ea80000300800 */
[----:B------:R-:W2:Y:S01]  /*1f520*/  LDL.LU R227, [R1+0x1024] ;  /* 0x0010240001e37983 */ /* 0x000ea20000300800 */
[----:B------:R-:W-:-:S02]  /*1f530*/  IADD3.X R149, R149, UR5, RZ, P6, !PT ;  /* 0x0000000595957c10 */ /* 0x000fc4000b7fe4ff */
[----:B------:R-:W-:-:S03]  /*1f540*/  IADD3 R150, P6, R150, UR8, RZ ;  /* 0x0000000896967c10 */ /* 0x000fc6000ffde0ff */
[----:B------:R0:W-:Y:S04]  /*1f550*/  STL [R1+0x1070], R149 ;  /* 0x0010709501007387 */ /* 0x0001e80000100800 */
[----:B0-----:R-:W2:Y:S04]  /*1f560*/  LDL.LU R149, [R1+0x1404] ;  /* 0x0014040001957983 */ /* 0x001ea80000300800 */
[----:B------:R0:W-:Y:S04]  /*1f570*/  STL [R1+0x1044], R150 ;  /* 0x0010449601007387 */ /* 0x0001e80000100800 */
[----:B0-----:R-:W2:Y:S04]  /*1f580*/  LDL.LU R150, [R1+0x1400] ;  /* 0x0014000001967983 */ /* 0x001ea80000300800 */
[----:B------:R-:W2:Y:S04]  /*1f590*/  LDL.LU R5, [R1+0x1048] ;  /* 0x0010480001057983 */ /* 0x000ea80000300800 */
[----:B------:R-:W2:Y:S04]  /*1f5a0*/  LDL.LU R230, [R1+0x101c] ;  /* 0x00101c0001e67983 */ /* 0x000ea80000300800 */
[----:B------:R-:W2:Y:S04]  /*1f5b0*/  LDL.LU R231, [R1+0x1040] ;  /* 0x0010400001e77983 */ /* 0x000ea80000300800 */
[----:B------:R-:W2:Y:S01]  /*1f5c0*/  LDL.LU R228, [R1+0x1014] ;  /* 0x0010140001e47983 */ /* 0x000ea20000300800 */
[----:B------:R-:W-:-:S05]  /*1f5d0*/  IADD3.X R151, R151, UR5, RZ, P1, !PT ;  /* 0x0000000597977c10 */ /* 0x000fca0008ffe4ff */
[----:B------:R0:W-:Y:S04]  /*1f5e0*/  STL [R1+0x1068], R151 ;  /* 0x0010689701007387 */ /* 0x0001e80000100800 */
[----:B0-----:R-:W2:Y:S04]  /*1f5f0*/  LDL.LU R151, [R1+0x13fc] ;  /* 0x0013fc0001977983 */ /* 0x001ea80000300800 */
[----:B------:R-:W2:Y:S04]  /*1f600*/  LDL.LU R232, [R1+0x1038] ;  /* 0x0010380001e87983 */ /* 0x000ea80000300800 */
[----:B------:R-:W2:Y:S01]  /*1f610*/  LDL.LU R233, [R1+0x100c] ;  /* 0x00100c0001e97983 */ /* 0x000ea20000300800 */
[----:B---3--:R-:W-:-:S05]  /*1f620*/  IADD3 R223, P1, R223, UR8, RZ ;  /* 0x00000008dfdf7c10 */ /* 0x008fca000ff3e0ff */
[----:B------:R0:W-:Y:S04]  /*1f630*/  STL [R1+0x103c], R223 ;  /* 0x00103cdf01007387 */ /* 0x0001e80000100800 */
[----:B0-----:R-:W3:Y:S01]  /*1f640*/  LDL.LU R223, [R1+0x1030] ;  /* 0x0010300001df7983 */ /* 0x001ee20000300800 */
[----:B----4-:R-:W-:-:S05]  /*1f650*/  IADD3.X R224, R224, UR5, RZ, P2, !PT ;  /* 0x00000005e0e07c10 */ /* 0x010fca00097fe4ff */
[----:B------:R0:W-:Y:S04]  /*1f660*/  STL [R1+0x1060], R224 ;  /* 0x001060e001007387 */ /* 0x0001e80000100800 */
[----:B0-----:R-:W4:Y:S01]  /*1f670*/  LDL.LU R224, [R1+0x1004] ;  /* 0x0010040001e07983 */ /* 0x001f220000300800 */
[----:B--2---:R-:W-:Y:S02]  /*1f680*/  IADD3 R234, P2, R234, UR8, RZ ;  /* 0x00000008eaea7c10 */ /* 0x004fe4000ff5e0ff */
[----:B------:R-:W-:-:S03]  /*1f690*/  IADD3.X R225, R225, UR5, RZ, P3, !PT ;  /* 0x00000005e1e17c10 */ /* 0x000fc60009ffe4ff */
[----:B------:R-:W-:Y:S04]  /*1f6a0*/  STL [R1+0x1034], R234 ;  /* 0x001034ea01007387 */ /* 0x000fe80000100800 */
[----:B------:R0:W-:Y:S04]  /*1f6b0*/  STL [R1+0x1058], R225 ;  /* 0x001058e101007387 */ /* 0x0001e80000100800 */
[----:B0-----:R-:W2:Y:S01]  /*1f6c0*/  LDL.LU R225, [R1+0x1028] ;  /* 0x0010280001e17983 */ /* 0x001ea20000300800 */
[----:B------:R-:W-:Y:S02]  /*1f6d0*/  IADD3 R4, P3, R4, UR8, RZ ;  /* 0x0000000804047c10 */ /* 0x000fe4000ff7e0ff */
[----:B------:R-:W-:-:S03]  /*1f6e0*/  IADD3.X R226, R226, UR5, RZ, P4, !PT ;  /* 0x00000005e2e27c10 */ /* 0x000fc6000a7fe4ff */
[----:B------:R-:W-:Y:S01]  /*1f6f0*/  STL [R1+0x102c], R4 ;  /* 0x00102c0401007387 */ /* 0x000fe20000100800 */
[----:B------:R-:W-:-:S03]  /*1f700*/  IADD3 R227, P4, R227, UR8, RZ ;  /* 0x00000008e3e37c10 */ /* 0x000fc6000ff9e0ff */
[----:B------:R0:W-:Y:S04]  /*1f710*/  STL [R1+0x1050], R226 ;  /* 0x001050e201007387 */ /* 0x0001e80000100800 */
[----:B0-----:R-:W2:Y:S04]  /*1f720*/  LDL.LU R226, [R1+0xffc] ;  /* 0x000ffc0001e27983 */ /* 0x001ea80000300800 */
[----:B------:R0:W-:Y:S04]  /*1f730*/  STL [R1+0x1024], R227 ;  /* 0x001024e301007387 */ /* 0x0001e80000100800 */
[----:B0-----:R-:W2:Y:S01]  /*1f740*/  LDL.LU R227, [R1+0x1020] ;  /* 0x0010200001e37983 */ /* 0x001ea20000300800 */
[----:B------:R-:W-:-:S02]  /*1f750*/  IADD3.X R5, R5, UR5, RZ, P5, !PT ;  /* 0x0000000505057c10 */ /* 0x000fc4000affe4ff */
[----:B------:R-:W-:-:S03]  /*1f760*/  IADD3 R230, P5, R230, UR8, RZ ;  /* 0x00000008e6e67c10 */ /* 0x000fc6000ffbe0ff */
[----:B------:R-:W-:Y:S01]  /*1f770*/  STL [R1+0x1048], R5 ;  /* 0x0010480501007387 */ /* 0x000fe20000100800 */
        /* <DEDUP_REMOVED lines=9> */
[----:B------:R0:W-:Y:S04]  /*1f810*/  STL [R1+0x1038], R232 ;  /* 0x001038e801007387 */ /* 0x0001e80000100800 */
[----:B0-----:R-:W2:Y:S04]  /*1f820*/  LDL.LU R232, [R1+0xfec] ;  /* 0x000fec0001e87983 */ /* 0x001ea80000300800 */
[----:B------:R0:W-:Y:S04]  /*1f830*/  STL [R1+0x100c], R233 ;  /* 0x00100ce901007387 */ /* 0x0001e80000100800 */
[----:B0-----:R-:W2:Y:S01]  /*1f840*/  LDL.LU R233, [R1+0x1010] ;  /* 0x0010100001e97983 */ /* 0x001ea20000300800 */
[----:B---3--:R-:W-:-:S05]  /*1f850*/  IADD3.X R223, R223, UR5, RZ, P2, !PT ;  /* 0x00000005dfdf7c10 */ /* 0x008fca00097fe4ff */
[----:B------:R0:W-:Y:S04]  /*1f860*/  STL [R1+0x1030], R223 ;  /* 0x001030df01007387 */ /* 0x0001e80000100800 */
[----:B------:R-:W3:Y:S01]  /*1f870*/  LDL.LU R234, [R1+0xfe4] ;  /* 0x000fe40001ea7983 */ /* 0x000ee20000300800 */
[----:B----4-:R-:W-:-:S05]  /*1f880*/  IADD3 R224, P2, R224, UR8, RZ ;  /* 0x00000008e0e07c10 */ /* 0x010fca000ff5e0ff */
[----:B------:R1:W-:Y:S04]  /*1f890*/  STL [R1+0x1004], R224 ;  /* 0x001004e001007387 */ /* 0x0003e80000100800 */
[----:B0-----:R-:W4:Y:S04]  /*1f8a0*/  LDL.LU R223, [R1+0x1008] ;  /* 0x0010080001df7983 */ /* 0x001f280000300800 */
[----:B------:R-:W4:Y:S01]  /*1f8b0*/  LDL.LU R4, [R1+0xfdc] ;  /* 0x000fdc0001047983 */ /* 0x000f220000300800 */
[----:B--2---:R-:W-:-:S05]  /*1f8c0*/  IADD3.X R225, R225, UR5, RZ, P3, !PT ;  /* 0x00000005e1e17c10 */ /* 0x004fca0009ffe4ff */
[----:B------:R0:W-:Y:S04]  /*1f8d0*/  STL [R1+0x1028], R225 ;  /* 0x001028e101007387 */ /* 0x0001e80000100800 */
[----:B-1----:R-:W2:Y:S04]  /*1f8e0*/  LDL.LU R224, [R1+0x1000] ;  /* 0x0010000001e07983 */ /* 0x002ea80000300800 */
[----:B0-----:R-:W2:Y:S04]  /*1f8f0*/  LDL.LU R225, [R1+0xfd4] ;  /* 0x000fd40001e17983 */ /* 0x001ea80000300800 */
[----:B------:R-:W2:Y:S01]  /*1f900*/  LDL.LU R5, [R1+0xff8] ;  /* 0x000ff80001057983 */ /* 0x000ea20000300800 */
[----:B------:R-:W-:-:S05]  /*1f910*/  IADD3 R226, P3, R226, UR8, RZ ;  /* 0x00000008e2e27c10 */ /* 0x000fca000ff7e0ff */
[----:B------:R0:W-:Y:S04]  /*1f920*/  STL [R1+0xffc], R226 ;  /* 0x000ffce201007387 */ /* 0x0001e80000100800 */
[----:B------:R-:W2:Y:S01]  /*1f930*/  LDL.LU R230, [R1+0xfcc] ;  /* 0x000fcc0001e67983 */ /* 0x000ea20000300800 */
[----:B------:R-:W-:-:S05]  /*1f940*/  IADD3.X R227, R227, UR5, RZ, P4, !PT ;  /* 0x00000005e3e37c10 */ /* 0x000fca000a7fe4ff */
[----:B------:R1:W-:Y:S04]  /*1f950*/  STL [R1+0x1020], R227 ;  /* 0x001020e301007387 */ /* 0x0003e80000100800 */
[----:B0-----:R-:W2:Y:S04]  /*1f960*/  LDL.LU R226, [R1+0xff0] ;  /* 0x000ff00001e27983 */ /* 0x001ea80000300800 */
[----:B-1----:R-:W2:Y:S01]  /*1f970*/  LDL.LU R227, [R1+0xfc4] ;  /* 0x000fc40001e37983 */ /* 0x002ea20000300800 */
[----:B------:R-:W-:-:S05]  /*1f980*/  IADD3 R231, P4, R231, UR8, RZ ;  /* 0x00000008e7e77c10 */ /* 0x000fca000ff9e0ff */
[----:B------:R0:W-:Y:S01]  /*1f990*/  STL [R1+0xff4], R231 ;  /* 0x000ff4e701007387 */ /* 0x0001e20000100800 */
[----:B------:R-:W-:-:S03]  /*1f9a0*/  IADD3.X R228, R228, UR5, RZ, P5, !PT ;  /* 0x00000005e4e47c10 */ /* 0x000fc6000affe4ff */
[----:B0-----:R-:W2:Y:S04]  /*1f9b0*/  LDL.LU R231, [R1+0xfe8] ;  /* 0x000fe80001e77983 */ /* 0x001ea80000300800 */
[----:B------:R0:W-:Y:S04]  /*1f9c0*/  STL [R1+0x1018], R228 ;  /* 0x001018e401007387 */ /* 0x0001e80000100800 */
[----:B0-----:R-:W2:Y:S01]  /*1f9d0*/  LDL.LU R228, [R1+0xfbc] ;  /* 0x000fbc0001e47983 */ /* 0x001ea20000300800 */
[----:B------:R-:W-:-:S05]  /*1f9e0*/  IADD3 R232, P5, R232, UR8, RZ ;  /* 0x00000008e8e87c10 */ /* 0x000fca000ffbe0ff */
[----:B------:R0:W-:Y:S01]  /*1f9f0*/  STL [R1+0xfec], R232 ;  /* 0x000fece801007387 */ /* 0x0001e20000100800 */
[----:B------:R-:W-:-:S03]  /*1fa00*/  IADD3.X R233, R233, UR5, RZ, P6, !PT ;  /* 0x00000005e9e97c10 */ /* 0x000fc6000b7fe4ff */
[----:B0-----:R-:W2:Y:S04]  /*1fa10*/  LDL.LU R232, [R1+0xfe0] ;  /* 0x000fe00001e87983 */ /* 0x001ea80000300800 */
[----:B------:R0:W-:Y:S04]  /*1fa20*/  STL [R1+0x1010], R233 ;  /* 0x001010e901007387 */ /* 0x0001e80000100800 */
[----:B0-----:R-:W2:Y:S01]  /*1fa30*/  LDL.LU R233, [R1+0xfb4] ;  /* 0x000fb40001e97983 */ /* 0x001ea20000300800 */
[----:B---3--:R-:W-:-:S05]  /*1fa40*/  IADD3 R234, P6, R234, UR8, RZ ;  /* 0x00000008eaea7c10 */ /* 0x008fca000ffde0ff */
[----:B------:R-:W-:Y:S01]  /*1fa50*/  STL [R1+0xfe4], R234 ;  /* 0x000fe4ea01007387 */ /* 0x000fe20000100800 */
[----:B----4-:R-:W-:Y:S02]  /*1fa60*/  IADD3.X R223, R223, UR5, RZ, P1, !PT ;  /* 0x00000005dfdf7c10 */ /* 0x010fe40008ffe4ff */
[----:B------:R-:W-:-:S03]  /*1fa70*/  IADD3 R4, P1, R4, UR8, RZ ;  /* 0x0000000804047c10 */ /* 0x000fc6000ff3e0ff */
[----:B------:R0:W-:Y:S04]  /*1fa80*/  STL [R1+0x1008], R223 ;  /* 0x001008df01007387 */ /* 0x0001e80000100800 */
[----:B0-----:R-:W3:Y:S04]  /*1fa90*/  LDL.LU R223, [R1+0xfd8] ;  /* 0x000fd80001df7983 */ /* 0x001ee80000300800 */
[----:B------:R-:W-:Y:S01]  /*1faa0*/  STL [R1+0xfdc], R4 ;  /* 0x000fdc0401007387 */ /* 0x000fe20000100800 */
[----:B--2---:R-:W-:Y:S02]  /*1fab0*/  IADD3.X R224, R224, UR5, RZ, P2, !PT ;  /* 0x00000005e0e07c10 */ /* 0x004fe400097fe4ff */
[----:B------:R-:W-:-:S03]  /*1fac0*/  IADD3 R225, P2, R225, UR8, RZ ;  /* 0x00000008e1e17c10 */ /* 0x000fc6000ff5e0ff */
[----:B------:R0:W-:Y:S01]  /*1fad0*/  STL [R1+0x1000], R224 ;  /* 0x001000e001007387 */ /* 0x0001e20000100800 */
[----:B------:R-:W-:-:S03]  /*1fae0*/  IADD3.X R5, R5, UR5, RZ, P3, !PT ;  /* 0x0000000505057c10 */ /* 0x000fc60009ffe4ff */
[----:B0-----:R-:W2:Y:S01]  /*1faf0*/  LDL.LU R224, [R1+0xfac] ;  /* 0x000fac0001e07983 */ /* 0x001ea20000300800 */
[----:B------:R-:W-:-:S03]  /*1fb00*/  IADD3 R230, P3, R230, UR8, RZ ;  /* 0x00000008e6e67c10 */ /* 0x000fc6000ff7e0ff */
[----:B------:R0:W-:Y:S04]  /*1fb10*/  STL [R1+0xfd4], R225 ;  /* 0x000fd4e101007387 */ /* 0x0001e80000100800 */
[----:B0-----:R-:W4:Y:S01]  /*1fb20*/  LDL.LU R225, [R1+0xfd0] ;  /* 0x000fd00001e17983 */ /* 0x001f220000300800 */
[----:B------:R-:W-:-:S03]  /*1fb30*/  IADD3.X R226, R226, UR5, RZ, P4, !PT ;  /* 0x00000005e2e27c10 */ /* 0x000fc6000a7fe4ff */
[----:B------:R-:W-:Y:S01]  /*1fb40*/  STL [R1+0xff8], R5 ;  /* 0x000ff80501007387 */ /* 0x000fe20000100800 */
[----:B------:R-:W-:-:S03]  /*1fb50*/  IADD3 R227, P4, R227, UR8, RZ ;  /* 0x00000008e3e37c10 */ /* 0x000fc6000ff9e0ff */
[----:B------:R-:W-:Y:S04]  /*1fb60*/  STL [R1+0xfcc], R230 ;  /* 0x000fcce601007387 */ /* 0x000fe80000100800 */
[----:B------:R0:W-:Y:S04]  /*1fb70*/  STL [R1+0xff0], R226 ;  /* 0x000ff0e201007387 */ /* 0x0001e80000100800 */
[----:B0-----:R-:W4:Y:S04]  /*1fb80*/  LDL.LU R226, [R1+0xfa4] ;  /* 0x000fa40001e27983 */ /* 0x001f280000300800 */
[----:B------:R0:W-:Y:S04]  /*1fb90*/  STL [R1+0xfc4], R227 ;  /* 0x000fc4e301007387 */ /* 0x0001e80000100800 */
[----:B0-----:R-:W4:Y:S01]  /*1fba0*/  LDL.LU R227, [R1+0xfc8] ;  /* 0x000fc80001e37983 */ /* 0x001f220000300800 */
[----:B------:R-:W-:-:S05]  /*1fbb0*/  IADD3.X R231, R231, UR5, RZ, P5, !PT ;  /* 0x00000005e7e77c10 */ /* 0x000fca000affe4ff */
[----:B------:R0:W-:Y:S01]  /*1fbc0*/  STL [R1+0xfe8], R231 ;  /* 0x000fe8e701007387 */ /* 0x0001e20000100800 */
[----:B------:R-:W-:-:S03]  /*1fbd0*/  IADD3 R228, P5, R228, UR8, RZ ;  /* 0x00000008e4e47c10 */ /* 0x000fc6000ffbe0ff */
[----:B0-----:R-:W4:Y:S04]  /*1fbe0*/  LDL.LU R231, [R1+0xf9c] ;  /* 0x000f9c0001e77983 */ /* 0x001f280000300800 */
[----:B------:R0:W-:Y:S04]  /*1fbf0*/  STL [R1+0xfbc], R228 ;  /* 0x000fbce401007387 */ /* 0x0001e80000100800 */
[----:B0-----:R-:W4:Y:S01]  /*1fc00*/  LDL.LU R228, [R1+0xfc0] ;  /* 0x000fc00001e47983 */ /* 0x001f220000300800 */
[----:B------:R-:W-:-:S05]  /*1fc10*/  IADD3.X R232, R232, UR5, RZ, P6, !PT ;  /* 0x00000005e8e87c10 */ /* 0x000fca000b7fe4ff */
[----:B------:R0:W-:Y:S04]  /*1fc20*/  STL [R1+0xfe0], R232 ;  /* 0x000fe0e801007387 */ /* 0x0001e80000100800 */
[----:B------:R-:W4:Y:S01]  /*1fc30*/  LDL.LU R234, [R1+0xf94] ;  /* 0x000f940001ea7983 */ /* 0x000f220000300800 */
[----:B------:R-:W-:-:S05]  /*1fc40*/  IADD3 R233, P6, R233, UR8, RZ ;  /* 0x00000008e9e97c10 */ /* 0x000fca000ffde0ff */
[----:B------:R1:W-:Y:S04]  /*1fc50*/  STL [R1+0xfb4], R233 ;  /* 0x000fb4e901007387 */ /* 0x0003e80000100800 */
[----:B0-----:R-:W4:Y:S04]  /*1fc60*/  LDL.LU R232, [R1+0xfb8] ;  /* 0x000fb80001e87983 */ /* 0x001f280000300800 */
[----:B------:R-:W4:Y:S01]  /*1fc70*/  LDL.LU R4, [R1+0xf8c] ;  /* 0x000f8c0001047983 */ /* 0x000f220000300800 */
[----:B---3--:R-:W-:-:S05]  /*1fc80*/  IADD3.X R223, R223, UR5, RZ, P1, !PT ;  /* 0x00000005dfdf7c10 */ /* 0x008fca0008ffe4ff */
[----:B------:R0:W-:Y:S04]  /*1fc90*/  STL [R1+0xfd8], R223 ;  /* 0x000fd8df01007387 */ /* 0x0001e80000100800 */
[----:B-1----:R-:W3:Y:S04]  /*1fca0*/  LDL.LU R233, [R1+0xfb0] ;  /* 0x000fb00001e97983 */ /* 0x002ee80000300800 */
[----:B0-----:R-:W3:Y:S04]  /*1fcb0*/  LDL.LU R223, [R1+0xf84] ;  /* 0x000f840001df7983 */ /* 0x001ee80000300800 */
[----:B------:R-:W3:Y:S01]  /*1fcc0*/  LDL.LU R5, [R1+0xfa8] ;  /* 0x000fa80001057983 */ /* 0x000ee20000300800 */
[----:B--2---:R-:W-:-:S05]  /*1fcd0*/  IADD3 R224, P1, R224, UR8, RZ ;  /* 0x00000008e0e07c10 */ /* 0x004fca000ff3e0ff */
[----:B------:R0:W-:Y:S04]  /*1fce0*/  STL [R1+0xfac], R224 ;  /* 0x000face001007387 */ /* 0x0001e80000100800 */
[----:B------:R-:W2:Y:S01]  /*1fcf0*/  LDL.LU R230, [R1+0xf7c] ;  /* 0x000f7c0001e67983 */ /* 0x000ea20000300800 */
[----:B----4-:R-:W-:-:S05]  /*1fd00*/  IADD3.X R225, R225, UR5, RZ, P2, !PT ;  /* 0x00000005e1e17c10 */ /* 0x010fca00097fe4ff */
[----:B------:R1:W-:Y:S04]  /*1fd10*/  STL [R1+0xfd0], R225 ;  /* 0x000fd0e101007387 */ /* 0x0003e80000100800 */
[----:B0-----:R-:W4:Y:S04]  /*1fd20*/  LDL.LU R224, [R1+0xfa0] ;  /* 0x000fa00001e07983 */ /* 0x001f280000300800 */
[----:B-1----:R-:W4:Y:S01]  /*1fd30*/  LDL.LU R225, [R1+0xf74] ;  /* 0x000f740001e17983 */ /* 0x002f220000300800 */
[----:B------:R-:W-:-:S05]  /*1fd40*/  IADD3 R226, P2, R226, UR8, RZ ;  /* 0x00000008e2e27c10 */ /* 0x000fca000ff5e0ff */
[----:B------:R0:W-:Y:S01]  /*1fd50*/  STL [R1+0xfa4], R226 ;  /* 0x000fa4e201007387 */ /* 0x0001e20000100800 */
[----:B------:R-:W-:-:S03]  /*1fd60*/  IADD3.X R227, R227, UR5, RZ, P3, !PT ;  /* 0x00000005e3e37c10 */ /* 0x000fc60009ffe4ff */
[----:B0-----:R-:W4:Y:S04]  /*1fd70*/  LDL.LU R226, [R1+0xf98] ;  /* 0x000f980001e27983 */ /* 0x001f280000300800 */
[----:B------:R0:W-:Y:S04]  /*1fd80*/  STL [R1+0xfc8], R227 ;  /* 0x000fc8e301007387 */ /* 0x0001e80000100800 */
[----:B0-----:R-:W4:Y:S01]  /*1fd90*/  LDL.LU R227, [R1+0xf6c] ;  /* 0x000f6c0001e37983 */ /* 0x001f220000300800 */
[----:B------:R-:W-:-:S05]  /*1fda0*/  IADD3 R231, P3, R231, UR8, RZ ;  /* 0x00000008e7e77c10 */ /* 0x000fca000ff7e0ff */
[----:B------:R0:W-:Y:S01]  /*1fdb0*/  STL [R1+0xf9c], R231 ;  /* 0x000f9ce701007387 */ /* 0x0001e20000100800 */
[----:B------:R-:W-:-:S03]  /*1fdc0*/  IADD3.X R228, R228, UR5, RZ, P4, !PT ;  /* 0x00000005e4e47c10 */ /* 0x000fc6000a7fe4ff */
[----:B0-----:R-:W4:Y:S04]  /*1fdd0*/  LDL.LU R231, [R1+0xf90] ;  /* 0x000f900001e77983 */ /* 0x001f280000300800 */
[----:B------:R0:W-:Y:S04]  /*1fde0*/  STL [R1+0xfc0], R228 ;  /* 0x000fc0e401007387 */ /* 0x0001e80000100800 */
[----:B0-----:R-:W4:Y:S01]  /*1fdf0*/  LDL.LU R228, [R1+0xf64] ;  /* 0x000f640001e47983 */ /* 0x001f220000300800 */
[----:B------:R-:W-:Y:S02]  /*1fe00*/  IADD3 R234, P4, R234, UR8, RZ ;  /* 0x00000008eaea7c10 */ /* 0x000fe4000ff9e0ff */
[----:B------:R-:W-:-:S03]  /*1fe10*/  IADD3.X R232, R232, UR5, RZ, P5, !PT ;  /* 0x00000005e8e87c10 */ /* 0x000fc6000affe4ff */
[----:B------:R-:W-:Y:S01]  /*1fe20*/  STL [R1+0xf94], R234 ;  /* 0x000f94ea01007387 */ /* 0x000fe20000100800 */
[----:B------:R-:W-:-:S03]  /*1fe30*/  IADD3 R4, P5, R4, UR8, RZ ;  /* 0x0000000804047c10 */ /* 0x000fc6000ffbe0ff */
[----:B------:R0:W-:Y:S04]  /*1fe40*/  STL [R1+0xfb8], R232 ;  /* 0x000fb8e801007387 */ /* 0x0001e80000100800 */
[----:B0-----:R-:W4:Y:S04]  /*1fe50*/  LDL.LU R232, [R1+0xf88] ;  /* 0x000f880001e87983 */ /* 0x001f280000300800 */
[----:B------:R-:W-:Y:S01]  /*1fe60*/  STL [R1+0xf8c], R4 ;  /* 0x000f8c0401007387 */ /* 0x000fe20000100800 */
[----:B---3--:R-:W-:Y:S02]  /*1fe70*/  IADD3.X R233, R233, UR5, RZ, P6, !PT ;  /* 0x00000005e9e97c10 */ /* 0x008fe4000b7fe4ff */
[----:B------:R-:W-:-:S03]  /*1fe80*/  IADD3 R223, P6, R223, UR8, RZ ;  /* 0x00000008dfdf7c10 */ /* 0x000fc6000ffde0ff */
[----:B------:R0:W-:Y:S01]  /*1fe90*/  STL [R1+0xfb0], R233 ;  /* 0x000fb0e901007387 */ /* 0x0001e20000100800 */
[----:B------:R-:W-:-:S03]  /*1fea0*/  IADD3.X R5, R5, UR5, RZ, P1, !PT ;  /* 0x0000000505057c10 */ /* 0x000fc60008ffe4ff */
[----:B0-----:R-:W3:Y:S04]  /*1feb0*/  LDL.LU R233, [R1+0xf5c] ;  /* 0x000f5c0001e97983 */ /* 0x001ee80000300800 */
[----:B------:R0:W-:Y:S04]  /*1fec0*/  STL [R1+0xf84], R223 ;  /* 0x000f84df01007387 */ /* 0x0001e80000100800 */
[----:B0-----:R-:W3:Y:S04]  /*1fed0*/  LDL.LU R223, [R1+0xf80] ;  /* 0x000f800001df7983 */ /* 0x001ee80000300800 */
[----:B------:R-:W-:Y:S01]  /*1fee0*/  STL [R1+0xfa8], R5 ;  /* 0x000fa80501007387 */ /* 0x000fe20000100800 */
[----:B--2---:R-:W-:-:S05]  /*1fef0*/  IADD3 R230, P1, R230, UR8, RZ ;  /* 0x00000008e6e67c10 */ /* 0x004fca000ff3e0ff */
[----:B------:R-:W-:Y:S01]  /*1ff00*/  STL [R1+0xf7c], R230 ;  /* 0x000f7ce601007387 */ /* 0x000fe20000100800 */
[----:B----4-:R-:W-:Y:S02]  /*1ff10*/  IADD3.X R224, R224, UR5, RZ, P2, !PT ;  /* 0x00000005e0e07c10 */ /* 0x010fe400097fe4ff */
[----:B------:R-:W-:-:S03]  /*1ff20*/  IADD3 R225, P2, R225, UR8, RZ ;  /* 0x00000008e1e17c10 */ /* 0x000fc6000ff5e0ff */
[----:B------:R0:W-:Y:S04]  /*1ff30*/  STL [R1+0xfa0], R224 ;  /* 0x000fa0e001007387 */ /* 0x0001e80000100800 */
[----:B0-----:R-:W2:Y:S04]  /*1ff40*/  LDL.LU R224, [R1+0xf54] ;  /* 0x000f540001e07983 */ /* 0x001ea80000300800 */
[----:B------:R0:W-:Y:S01]  /*1ff50*/  STL [R1+0xf74], R225 ;  /* 0x000f74e101007387 */ /* 0x0001e20000100800 */
[----:B------:R-:W-:-:S03]  /*1ff60*/  IADD3.X R226, R226, UR5, RZ, P3, !PT ;  /* 0x00000005e2e27c10 */ /* 0x000fc60009ffe4ff */
[----:B0-----:R-:W4:Y:S04]  /*1ff70*/  LDL.LU R225, [R1+0xf78] ;  /* 0x000f780001e17983 */ /* 0x001f280000300800 */
[----:B------:R0:W-:Y:S01]  /*1ff80*/  STL [R1+0xf98], R226 ;  /* 0x000f98e201007387 */ /* 0x0001e20000100800 */
[----:B------:R-:W-:-:S03]  /*1ff90*/  IADD3 R227, P3, R227, UR8, RZ ;  /* 0x00000008e3e37c10 */ /* 0x000fc6000ff7e0ff */
[----:B0-----:R-:W4:Y:S04]  /*1ffa0*/  LDL.LU R226, [R1+0xf4c] ;  /* 0x000f4c0001e27983 */ /* 0x001f280000300800 */
[----:B------:R0:W-:Y:S04]  /*1ffb0*/  STL [R1+0xf6c], R227 ;  /* 0x000f6ce301007387 */ /* 0x0001e80000100800 */
[----:B0-----:R-:W4:Y:S01]  /*1ffc0*/  LDL.LU R227, [R1+0xf70] ;  /* 0x000f700001e37983 */ /* 0x001f220000300800 */
[----:B------:R-:W-:-:S05]  /*1ffd0*/  IADD3.X R231, R231, UR5, RZ, P4, !PT ;  /* 0x00000005e7e77c10 */ /* 0x000fca000a7fe4ff */
[----:B------:R-:W-:Y:S04]  /*1ffe0*/  STL [R1+0xf90], R231 ;  /* 0x000f90e701007387 */ /* 0x000fe80000100800 */
[----:B------:R-:W4:Y:S01]  /*1fff0*/  LDL.LU R234, [R1+0xf44] ;  /* 0x000f440001ea7983 */ /* 0x000f220000300800 */
[----:B------:R-:W-:-:S05]  /*20000*/  IADD3 R228, P4, R228, UR8, RZ ;  /* 0x00000008e4e47c10 */ /* 0x000fca000ff9e0ff */
[----:B------:R0:W-:Y:S04]  /*20010*/  STL [R1+0xf64], R228 ;  /* 0x000f64e401007387 */ /* 0x0001e80000100800 */
[----:B0-----:R-:W4:Y:S04]  /*20020*/  LDL.LU R228, [R1+0xf68] ;  /* 0x000f680001e47983 */ /* 0x001f280000300800 */
[----:B------:R-:W4:Y:S01]  /*20030*/  LDL.LU R4, [R1+0xf3c] ;  /* 0x000f3c0001047983 */ /* 0x000f220000300800 */
[----:B------:R-:W-:-:S05]  /*20040*/  IADD3.X R232, R232, UR5, RZ, P5, !PT ;  /* 0x00000005e8e87c10 */ /* 0x000fca000affe4ff */
[----:B------:R0:W-:Y:S04]  /*20050*/  STL [R1+0xf88], R232 ;  /* 0x000f88e801007387 */ /* 0x0001e80000100800 */
[----:B------:R-:W4:Y:S04]  /*20060*/  LDL.LU R231, [R1+0xf60] ;  /* 0x000f600001e77983 */ /* 0x000f280000300800 */
[----:B0-----:R-:W4:Y:S04]  /*20070*/  LDL.LU R232, [R1+0xf34] ;  /* 0x000f340001e87983 */ /* 0x001f280000300800 */
[----:B------:R-:W4:Y:S01]  /*20080*/  LDL.LU R5, [R1+0xf58] ;  /* 0x000f580001057983 */ /* 0x000f220000300800 */
[----:B---3--:R-:W-:-:S05]  /*20090*/  IADD3 R233, P5, R233, UR8, RZ ;  /* 0x00000008e9e97c10 */ /* 0x008fca000ffbe0ff */
[----:B------:R0:W-:Y:S04]  /*200a0*/  STL [R1+0xf5c], R233 ;  /* 0x000f5ce901007387 */ /* 0x0001e80000100800 */
[----:B------:R-:W3:Y:S01]  /*200b0*/  LDL.LU R230, [R1+0xf2c] ;  /* 0x000f2c0001e67983 */ /* 0x000ee20000300800 */
[----:B------:R-:W-:-:S05]  /*200c0*/  IADD3.X R223, R223, UR5, RZ, P6, !PT ;  /* 0x00000005dfdf7c10 */ /* 0x000fca000b7fe4ff */
[----:B------:R1:W-:Y:S04]  /*200d0*/  STL [R1+0xf80], R223 ;  /* 0x000f80df01007387 */ /* 0x0003e80000100800 */
[----:B0-----:R-:W3:Y:S04]  /*200e0*/  LDL.LU R233, [R1+0xf50] ;  /* 0x000f500001e97983 */ /* 0x001ee80000300800 */
[----:B-1----:R-:W3:Y:S01]  /*200f0*/  LDL.LU R223, [R1+0xf24] ;  /* 0x000f240001df7983 */ /* 0x002ee20000300800 */
[----:B--2---:R-:W-:-:S05]  /*20100*/  IADD3 R224, P6, R224, UR8, RZ ;  /* 0x00000008e0e07c10 */ /* 0x004fca000ffde0ff */
[----:B------:R0:W-:Y:S01]  /*20110*/  STL [R1+0xf54], R224 ;  /* 0x000f54e001007387 */ /* 0x0001e20000100800 */
[----:B----4-:R-:W-:-:S03]  /*20120*/  IADD3.X R225, R225, UR5, RZ, P1, !PT ;  /* 0x00000005e1e17c10 */ /* 0x010fc60008ffe4ff */
[----:B0-----:R-:W2:Y:S04]  /*20130*/  LDL.LU R224, [R1+0xf48] ;  /* 0x000f480001e07983 */ /* 0x001ea80000300800 */
[----:B------:R0:W-:Y:S01]  /*20140*/  STL [R1+0xf78], R225 ;  /* 0x000f78e101007387 */ /* 0x0001e20000100800 */
[----:B------:R-:W-:-:S03]  /*20150*/  IADD3 R226, P1, R226, UR8, RZ ;  /* 0x00000008e2e27c10 */ /* 0x000fc6000ff3e0ff */
[----:B0-----:R-:W4:Y:S04]  /*20160*/  LDL.LU R225, [R1+0xf1c] ;  /* 0x000f1c0001e17983 */ /* 0x001f280000300800 */
[----:B------:R0:W-:Y:S01]  /*20170*/  STL [R1+0xf4c], R226 ;  /* 0x000f4ce201007387 */ /* 0x0001e20000100800 */
[----:B------:R-:W-:-:S03]  /*20180*/  IADD3.X R227, R227, UR5, RZ, P2, !PT ;  /* 0x00000005e3e37c10 */ /* 0x000fc600097fe4ff */
[----:B0-----:R-:W4:Y:S04]  /*20190*/  LDL.LU R226, [R1+0xf40] ;  /* 0x000f400001e27983 */ /* 0x001f280000300800 */
[----:B------:R0:W-:Y:S04]  /*201a0*/  STL [R1+0xf70], R227 ;  /* 0x000f70e301007387 */ /* 0x0001e80000100800 */
[----:B0-----:R-:W4:Y:S01]  /*201b0*/  LDL.LU R227, [R1+0xf14] ;  /* 0x000f140001e37983 */ /* 0x001f220000300800 */
[----:B------:R-:W-:-:S05]  /*201c0*/  IADD3 R234, P2, R234, UR8, RZ ;  /* 0x00000008eaea7c10 */ /* 0x000fca000ff5e0ff */
[----:B------:R-:W-:Y:S01]  /*201d0*/  STL [R1+0xf44], R234 ;  /* 0x000f44ea01007387 */ /* 0x000fe20000100800 */
[----:B------:R-:W-:-:S05]  /*201e0*/  IADD3.X R228, R228, UR5, RZ, P3, !PT ;  /* 0x00000005e4e47c10 */ /* 0x000fca0009ffe4ff */
[----:B------:R0:W-:Y:S04]  /*201f0*/  STL [R1+0xf68], R228 ;  /* 0x000f68e401007387 */ /* 0x0001e80000100800 */
[----:B0-----:R-:W4:Y:S01]  /*20200*/  LDL.LU R228, [R1+0xf38] ;  /* 0x000f380001e47983 */ /* 0x001f220000300800 */
[----:B------:R-:W-:Y:S02]  /*20210*/  IADD3 R4, P3, R4, UR8, RZ ;  /* 0x0000000804047c10 */ /* 0x000fe4000ff7e0ff */
[----:B------:R-:W-:-:S03]  /*20220*/  IADD3.X R231, R231, UR5, RZ, P4, !PT ;  /* 0x00000005e7e77c10 */ /* 0x000fc6000a7fe4ff */
[----:B------:R-:W-:Y:S01]  /*20230*/  STL [R1+0xf3c], R4 ;  /* 0x000f3c0401007387 */ /* 0x000fe20000100800 */
[----:B------:R-:W-:-:S03]  /*20240*/  IADD3 R232, P4, R232, UR8, RZ ;  /* 0x00000008e8e87c10 */ /* 0x000fc6000ff9e0ff */
[----:B------:R0:W-:Y:S01]  /*20250*/  STL [R1+0xf60], R231 ;  /* 0x000f60e701007387 */ /* 0x0001e20000100800 */
[----:B------:R-:W-:-:S03]  /*20260*/  IADD3.X R5, R5, UR5, RZ, P5, !PT ;  /* 0x0000000505057c10 */ /* 0x000fc6000affe4ff */
[----:B0-----:R-:W4:Y:S04]  /*20270*/  LDL.LU R231, [R1+0xf0c] ;  /* 0x000f0c0001e77983 */ /* 0x001f280000300800 */
[----:B------:R0:W-:Y:S04]  /*20280*/  STL [R1+0xf34], R232 ;  /* 0x000f34e801007387 */ /* 0x0001e80000100800 */
[----:B0-----:R-:W4:Y:S04]  /*20290*/  LDL.LU R232, [R1+0xf30] ;  /* 0x000f300001e87983 */ /* 0x001f280000300800 */
[----:B------:R-:W-:Y:S01]  /*202a0*/  STL [R1+0xf58], R5 ;  /* 0x000f580501007387 */ /* 0x000fe20000100800 */
[----:B---3--:R-:W-:-:S05]  /*202b0*/  IADD3 R230, P5, R230, UR8, RZ ;  /* 0x00000008e6e67c10 */ /* 0x008fca000ffbe0ff */
[----:B------:R-:W-:Y:S01]  /*202c0*/  STL [R1+0xf2c], R230 ;  /* 0x000f2ce601007387 */ /* 0x000fe20000100800 */
[----:B------:R-:W-:Y:S02]  /*202d0*/  IADD3.X R233, R233, UR5, RZ, P6, !PT ;  /* 0x00000005e9e97c10 */ /* 0x000fe4000b7fe4ff */
[----:B------:R-:W-:-:S03]  /*202e0*/  IADD3 R223, P6, R223, UR8, RZ ;  /* 0x00000008dfdf7c10 */ /* 0x000fc6000ffde0ff */
[----:B------:R0:W-:Y:S04]  /*202f0*/  STL [R1+0xf50], R233 ;  /* 0x000f50e901007387 */ /* 0x0001e80000100800 */
[----:B0-----:R-:W3:Y:S04]  /*20300*/  LDL.LU R233, [R1+0xf04] ;  /* 0x000f040001e97983 */ /* 0x001ee80000300800 */
[----:B------:R0:W-:Y:S04]  /*20310*/  STL [R1+0xf24], R223 ;  /* 0x000f24df01007387 */ /* 0x0001e80000100800 */
[----:B0-----:R-:W3:Y:S01]  /*20320*/  LDL.LU R223, [R1+0xf28] ;  /* 0x000f280001df7983 */ /* 0x001ee20000300800 */
[----:B--2---:R-:W-:-:S05]  /*20330*/  IADD3.X R224, R224, UR5, RZ, P1, !PT ;  /* 0x00000005e0e07c10 */ /* 0x004fca0008ffe4ff */
[----:B------:R0:W-:Y:S01]  /*20340*/  STL [R1+0xf48], R224 ;  /* 0x000f48e001007387 */ /* 0x0001e20000100800 */
[----:B----4-:R-:W-:-:S03]  /*20350*/  IADD3 R225, P1, R225, UR8, RZ ;  /* 0x00000008e1e17c10 */ /* 0x010fc6000ff3e0ff */
[----:B0-----:R-:W2:Y:S04]  /*20360*/  LDL.LU R224, [R1+0xefc] ;  /* 0x000efc0001e07983 */ /* 0x001ea80000300800 */
[----:B------:R0:W-:Y:S01]  /*20370*/  STL [R1+0xf1c], R225 ;  /* 0x000f1ce101007387 */ /* 0x0001e20000100800 */
[----:B------:R-:W-:-:S03]  /*20380*/  IADD3.X R226, R226, UR5, RZ, P2, !PT ;  /* 0x00000005e2e27c10 */ /* 0x000fc600097fe4ff */
[----:B0-----:R-:W4:Y:S04]  /*20390*/  LDL.LU R225, [R1+0xf20] ;  /* 0x000f200001e17983 */ /* 0x001f280000300800 */
[----:B------:R0:W-:Y:S04]  /*203a0*/  STL [R1+0xf40], R226 ;  /* 0x000f40e201007387 */ /* 0x0001e80000100800 */
[----:B------:R-:W4:Y:S01]  /*203b0*/  LDL.LU R234, [R1+0xef4] ;  /* 0x000ef40001ea7983 */ /* 0x000f220000300800 */
[----:B------:R-:W-:-:S05]  /*203c0*/  IADD3 R227, P2, R227, UR8, RZ ;  /* 0x00000008e3e37c10 */ /* 0x000fca000ff5e0ff */
[----:B------:R1:W-:Y:S04]  /*203d0*/  STL [R1+0xf14], R227 ;  /* 0x000f14e301007387 */ /* 0x0003e80000100800 */
[----:B0-----:R-:W4:Y:S04]  /*203e0*/  LDL.LU R226, [R1+0xf18] ;  /* 0x000f180001e27983 */ /* 0x001f280000300800 */
[----:B------:R-:W4:Y:S01]  /*203f0*/  LDL.LU R4, [R1+0xeec] ;  /* 0x000eec0001047983 */ /* 0x000f220000300800 */
[----:B------:R-:W-:-:S05]  /*20400*/  IADD3.X R228, R228, UR5, RZ, P3, !PT ;  /* 0x00000005e4e47c10 */ /* 0x000fca0009ffe4ff */
[----:B------:R0:W-:Y:S04]  /*20410*/  STL [R1+0xf38], R228 ;  /* 0x000f38e401007387 */ /* 0x0001e80000100800 */
[----:B-1----:R-:W4:Y:S04]  /*20420*/  LDL.LU R227, [R1+0xf10] ;  /* 0x000f100001e37983 */ /* 0x002f280000300800 */
[----:B0-----:R-:W4:Y:S04]  /*20430*/  LDL.LU R228, [R1+0xee4] ;  /* 0x000ee40001e47983 */ /* 0x001f280000300800 */
[----:B------:R-:W4:Y:S01]  /*20440*/  LDL.LU R5, [R1+0xf08] ;  /* 0x000f080001057983 */ /* 0x000f220000300800 */
[----:B------:R-:W-:-:S05]  /*20450*/  IADD3 R231, P3, R231, UR8, RZ ;  /* 0x00000008e7e77c10 */ /* 0x000fca000ff7e0ff */
[----:B------:R0:W-:Y:S04]  /*20460*/  STL [R1+0xf0c], R231 ;  /* 0x000f0ce701007387 */ /* 0x0001e80000100800 */
[----:B------:R-:W4:Y:S01]  /*20470*/  LDL.LU R230, [R1+0xedc] ;  /* 0x000edc0001e67983 */ /* 0x000f220000300800 */
[----:B------:R-:W-:-:S05]  /*20480*/  IADD3.X R232, R232, UR5, RZ, P4, !PT ;  /* 0x00000005e8e87c10 */ /* 0x000fca000a7fe4ff */
[----:B------:R1:W-:Y:S04]  /*20490*/  STL [R1+0xf30], R232 ;  /* 0x000f30e801007387 */ /* 0x0003e80000100800 */
[----:B0-----:R-:W4:Y:S04]  /*204a0*/  LDL.LU R231, [R1+0xf00] ;  /* 0x000f000001e77983 */ /* 0x001f280000300800 */
[----:B-1----:R-:W4:Y:S01]  /*204b0*/  LDL.LU R232, [R1+0xed4] ;  /* 0x000ed40001e87983 */ /* 0x002f220000300800 */
[----:B---3--:R-:W-:-:S05]  /*204c0*/  IADD3 R233, P4, R233, UR8, RZ ;  /* 0x00000008e9e97c10 */ /* 0x008fca000ff9e0ff */
[----:B------:R0:W-:Y:S01]  /*204d0*/  STL [R1+0xf04], R233 ;  /* 0x000f04e901007387 */ /* 0x0001e20000100800 */
[----:B------:R-:W-:-:S03]  /*204e0*/  IADD3.X R223, R223, UR5, RZ, P5, !PT ;  /* 0x00000005dfdf7c10 */ /* 0x000fc6000affe4ff */
[----:B0-----:R-:W3:Y:S04]  /*204f0*/  LDL.LU R233, [R1+0xef8] ;  /* 0x000ef80001e97983 */ /* 0x001ee80000300800 */
[----:B------:R0:W-:Y:S04]  /*20500*/  STL [R1+0xf28], R223 ;  /* 0x000f28df01007387 */ /* 0x0001e80000100800 */
[----:B0-----:R-:W3:Y:S01]  /*20510*/  LDL.LU R223, [R1+0xecc] ;  /* 0x000ecc0001df7983 */ /* 0x001ee20000300800 */
[----:B--2---:R-:W-:-:S05]  /*20520*/  IADD3 R224, P5, R224, UR8, RZ ;  /* 0x00000008e0e07c10 */ /* 0x004fca000ffbe0ff */
[----:B------:R0:W-:Y:S01]  /*20530*/  STL [R1+0xefc], R224 ;  /* 0x000efce001007387 */ /* 0x0001e20000100800 */
[----:B----4-:R-:W-:-:S03]  /*20540*/  IADD3.X R225, R225, UR5, RZ, P6, !PT ;  /* 0x00000005e1e17c10 */ /* 0x010fc6000b7fe4ff */
[----:B0-----:R-:W2:Y:S04]  /*20550*/  LDL.LU R224, [R1+0xef0] ;  /* 0x000ef00001e07983 */ /* 0x001ea80000300800 */
[----:B------:R0:W-:Y:S01]  /*20560*/  STL [R1+0xf20], R225 ;  /* 0x000f20e101007387 */ /* 0x0001e20000100800 */
[----:B------:R-:W-:-:S03]  /*20570*/  IADD3 R234, P6, R234, UR8, RZ ;  /* 0x00000008eaea7c10 */ /* 0x000fc6000ffde0ff */
[----:B0-----:R-:W4:Y:S01]  /*20580*/  LDL.LU R225, [R1+0xec4] ;  /* 0x000ec40001e17983 */ /* 0x001f220000300800 */
[----:B------:R-:W-:-:S03]  /*20590*/  IADD3.X R226, R226, UR5, RZ, P1, !PT ;  /* 0x00000005e2e27c10 */ /* 0x000fc60008ffe4ff */
[----:B------:R-:W-:Y:S04]  /*205a0*/  STL [R1+0xef4], R234 ;  /* 0x000ef4ea01007387 */ /* 0x000fe80000100800 */
        /* <DEDUP_REMOVED lines=8> */
[----:B------:R-:W-:Y:S02]  /*20630*/  IADD3.X R5, R5, UR5, RZ, P3, !PT ;  /* 0x0000000505057c10 */ /* 0x000fe40009ffe4ff */
[----:B------:R-:W-:Y:S01]  /*20640*/  IADD3 R230, P3, R230, UR8, RZ ;  /* 0x00000008e6e67c10 */ /* 0x000fe2000ff7e0ff */
[----:B------:R0:W-:Y:S04]  /*20650*/  STL [R1+0xee4], R228 ;  /* 0x000ee4e401007387 */ /* 0x0001e80000100800 */
[----:B0-----:R-:W4:Y:S01]  /*20660*/  LDL.LU R228, [R1+0xeb4] ;  /* 0x000eb40001e47983 */ /* 0x001f220000300800 */
[----:B------:R-:W-:-:S03]  /*20670*/  IADD3.X R231, R231, UR5, RZ, P4, !PT ;  /* 0x00000005e7e77c10 */ /* 0x000fc6000a7fe4ff */
[----:B------:R-:W-:Y:S04]  /*20680*/  STL [R1+0xf08], R5 ;  /* 0x000f080501007387 */ /* 0x000fe80000100800 */
[----:B------:R0:W-:Y:S01]  /*20690*/  STL [R1+0xedc], R230 ;  /* 0x000edce601007387 */ /* 0x0001e20000100800 */
[----:B------:R-:W-:-:S03]  /*206a0*/  IADD3 R232, P4, R232, UR8, RZ ;  /* 0x00000008e8e87c10 */ /* 0x000fc6000ff9e0ff */
[----:B0-----:R-:W4:Y:S04]  /*206b0*/  LDL.LU R230, [R1+0xed0] ;  /* 0x000ed00001e67983 */ /* 0x001f280000300800 */
[----:B------:R0:W-:Y:S04]  /*206c0*/  STL [R1+0xf00], R231 ;  /* 0x000f00e701007387 */ /* 0x0001e80000100800 */
[----:B0-----:R-:W4:Y:S04]  /*206d0*/  LDL.LU R231, [R1+0xea4] ;  /* 0x000ea40001e77983 */ /* 0x001f280000300800 */
[----:B------:R0:W-:Y:S04]  /*206e0*/  STL [R1+0xed4], R232 ;  /* 0x000ed4e801007387 */ /* 0x0001e80000100800 */
[----:B0-----:R-:W4:Y:S01]  /*206f0*/  LDL.LU R232, [R1+0xec0] ;  /* 0x000ec00001e87983 */ /* 0x001f220000300800 */
[----:B---3--:R-:W-:-:S05]  /*20700*/  IADD3.X R233, R233, UR5, RZ, P5, !PT ;  /* 0x00000005e9e97c10 */ /* 0x008fca000affe4ff */
[----:B------:R0:W-:Y:S01]  /*20710*/  STL [R1+0xef8], R233 ;  /* 0x000ef8e901007387 */ /* 0x0001e20000100800 */
[----:B------:R-:W-:-:S03]  /*20720*/  IADD3 R223, P5, R223, UR8, RZ ;  /* 0x00000008dfdf7c10 */ /* 0x000fc6000ffbe0ff */
[----:B0-----:R-:W3:Y:S04]  /*20730*/  LDL.LU R233, [R1+0xe94] ;  /* 0x000e940001e97983 */ /* 0x001ee80000300800 */
[----:B------:R0:W-:Y:S01]  /*20740*/  STL [R1+0xecc], R223 ;  /* 0x000eccdf01007387 */ /* 0x0001e20000100800 */
[----:B--2---:R-:W-:-:S05]  /*20750*/  IADD3.X R224, R224, UR5, RZ, P6, !PT ;  /* 0x00000005e0e07c10 */ /* 0x004fca000b7fe4ff */
[----:B------:R1:W-:Y:S04]  /*20760*/  STL [R1+0xef0], R224 ;  /* 0x000ef0e001007387 */ /* 0x0003e80000100800 */
[----:B0-----:R-:W2:Y:S01]  /*20770*/  LDL.LU R223, [R1+0xeb0] ;  /* 0x000eb00001df7983 */ /* 0x001ea20000300800 */
[----:B----4-:R-:W-:-:S05]  /*20780*/  IADD3 R225, P6, R225, UR8, RZ ;  /* 0x00000008e1e17c10 */ /* 0x010fca000ffde0ff */
[----:B------:R-:W-:Y:S04]  /*20790*/  STL [R1+0xec4], R225 ;  /* 0x000ec4e101007387 */ /* 0x000fe80000100800 */
[----:B-1----:R-:W4:Y:S01]  /*207a0*/  LDL.LU R224, [R1+0xe84] ;  /* 0x000e840001e07983 */ /* 0x002f220000300800 */
[----:B------:R-:W-:Y:S02]  /*207b0*/  IADD3.X R226, R226, UR5, RZ, P1, !PT ;  /* 0x00000005e2e27c10 */ /* 0x000fe40008ffe4ff */
[----:B------:R-:W-:-:S05]  /*207c0*/  IADD3 R238, P1, R238, UR8, RZ ;  /* 0x00000008eeee7c10 */ /* 0x000fca000ff3e0ff */
[----:B------:R0:W-:Y:S04]  /*207d0*/  STL [R1+0xebc], R238 ;  /* 0x000ebcee01007387 */ /* 0x0001e80000100800 */
[----:B0-----:R-:W4:Y:S04]  /*207e0*/  LDL.LU R238, [R1+0x13f8] ;  /* 0x0013f80001ee7983 */ /* 0x001f280000300800 */
[----:B------:R0:W-:Y:S04]  /*207f0*/  STL [R1+0xee8], R226 ;  /* 0x000ee8e201007387 */ /* 0x0001e80000100800 */
[----:B------:R-:W4:Y:S04]  /*20800*/  LDL.LU R225, [R1+0xea0] ;  /* 0x000ea00001e17983 */ /* 0x000f280000300800 */
[----:B0-----:R-:W4:Y:S01]  /*20810*/  LDL.LU R226, [R1+0xe74] ;  /* 0x000e740001e27983 */ /* 0x001f220000300800 */
[----:B------:R-:W-:-:S05]  /*20820*/  IADD3.X R227, R227, UR5, RZ, P2, !PT ;  /* 0x00000005e3e37c10 */ /* 0x000fca00097fe4ff */
[----:B------:R0:W-:Y:S04]  /*20830*/  STL [R1+0xee0], R227 ;  /* 0x000ee0e301007387 */ /* 0x0001e80000100800 */
[----:B0-----:R-:W4:Y:S01]  /*20840*/  LDL.LU R227, [R1+0xe90] ;  /* 0x000e900001e37983 */ /* 0x001f220000300800 */
[----:B------:R-:W-:Y:S02]  /*20850*/  IADD3 R228, P2, R228, UR8, RZ ;  /* 0x00000008e4e47c10 */ /* 0x000fe4000ff5e0ff */
[----:B------:R-:W-:Y:S02]  /*20860*/  IADD3.X R237, R237, UR5, RZ, P3, !PT ;  /* 0x00000005eded7c10 */ /* 0x000fe40009ffe4ff */
[----:B------:R-:W-:Y:S01]  /*20870*/  IADD3 R242, P3, R242, UR8, RZ ;  /* 0x00000008f2f27c10 */ /* 0x000fe2000ff7e0ff */
[----:B------:R0:W-:Y:S01]  /*20880*/  STL [R1+0xeb4], R228 ;  /* 0x000eb4e401007387 */ /* 0x0001e20000100800 */
[----:B------:R-:W-:-:S02]  /*20890*/  IADD3.X R241, R241, UR5, RZ, P5, !PT ;  /* 0x00000005f1f17c10 */ /* 0x000fc4000affe4ff */
[----:B------:R-:W-:Y:S01]  /*208a0*/  IADD3 R246, P5, R246, UR8, RZ ;  /* 0x00000008f6f67c10 */ /* 0x000fe2000ffbe0ff */
[----:B0-----:R-:W4:Y:S01]  /*208b0*/  LDL.LU R228, [R1+0xe64] ;  /* 0x000e640001e47983 */ /* 0x001f220000300800 */
[----:B------:R-:W-:-:S03]  /*208c0*/  IADD3.X R230, R230, UR5, RZ, P4, !PT ;  /* 0x00000005e6e67c10 */ /* 0x000fc6000a7fe4ff */
[----:B------:R0:W-:Y:S01]  /*208d0*/  STL [R1+0xed8], R237 ;  /* 0x000ed8ed01007387 */ /* 0x0001e20000100800 */
[----:B------:R-:W-:-:S03]  /*208e0*/  IADD3.X R245, R245, UR5, RZ, P1, !PT ;  /* 0x00000005f5f57c10 */ /* 0x000fc60008ffe4ff */
[----:B0-----:R-:W4:Y:S01]  /*208f0*/  LDL.LU R237, [R1+0x13f4] ;  /* 0x0013f40001ed7983 */ /* 0x001f220000300800 */
[----:B------:R-:W-:-:S03]  /*20900*/  IADD3 R231, P4, R231, UR8, RZ ;  /* 0x00000008e7e77c10 */ /* 0x000fc6000ff9e0ff */
[----:B------:R0:W-:Y:S01]  /*20910*/  STL [R1+0xeac], R242 ;  /* 0x000eacf201007387 */ /* 0x0001e20000100800 */
[----:B------:R-:W-:-:S03]  /*20920*/  IADD3 R250, P1, R250, UR8, RZ ;  /* 0x00000008fafa7c10 */ /* 0x000fc6000ff3e0ff */
[----:B0-----:R-:W4:Y:S04]  /*20930*/  LDL.LU R242, [R1+0x13f0] ;  /* 0x0013f00001f27983 */ /* 0x001f280000300800 */
[----:B------:R-:W-:Y:S01]  /*20940*/  STL [R1+0xed0], R230 ;  /* 0x000ed0e601007387 */ /* 0x000fe20000100800 */
[----:B------:R-:W-:-:S03]  /*20950*/  IADD3.X R232, R232, UR5, RZ, P6, !PT ;  /* 0x00000005e8e87c10 */ /* 0x000fc6000b7fe4ff */
[----:B------:R0:W-:Y:S04]  /*20960*/  STL [R1+0xec8], R241 ;  /* 0x000ec8f101007387 */ /* 0x0001e80000100800 */
[----:B------:R-:W-:Y:S04]  /*20970*/  STL [R1+0xea4], R231 ;  /* 0x000ea4e701007387 */ /* 0x000fe80000100800 */
[----:B0-----:R-:W4:Y:S04]  /*20980*/  LDL.LU R241, [R1+0x13ec] ;  /* 0x0013ec0001f17983 */ /* 0x001f280000300800 */
[----:B------:R0:W-:Y:S01]  /*20990*/  STL [R1+0xe9c], R246 ;  /* 0x000e9cf601007387 */ /* 0x0001e20000100800 */
[----:B------:R-:W-:-:S02]  /*209a0*/  IADD3.X R249, R249, UR5, RZ, P3, !PT ;  /* 0x00000005f9f97c10 */ /* 0x000fc40009ffe4ff */
[----:B------:R-:W-:Y:S01]  /*209b0*/  IADD3 R0, P3, R0, UR8, RZ ;  /* 0x0000000800007c10 */ /* 0x000fe2000ff7e0ff */
[----:B0-----:R-:W4:Y:S04]  /*209c0*/  LDL.LU R246, [R1+0x13e8] ;  /* 0x0013e80001f67983 */ /* 0x001f280000300800 */
[----:B------:R0:W-:Y:S04]  /*209d0*/  STL [R1+0xeb8], R245 ;  /* 0x000eb8f501007387 */ /* 0x0001e80000100800 */
[----:B------:R-:W-:Y:S04]  /*209e0*/  STL [R1+0xec0], R232 ;  /* 0x000ec0e801007387 */ /* 0x000fe80000100800 */
[----:B0-----:R-:W4:Y:S01]  /*209f0*/  LDL.LU R245, [R1+0x13e4] ;  /* 0x0013e40001f57983 */ /* 0x001f220000300800 */
[----:B------:R-:W-:-:S02]  /*20a00*/  IADD3.X R235, R235, UR5, RZ, P5, !PT ;  /* 0x00000005ebeb7c10 */ /* 0x000fc4000affe4ff */
[----:B------:R-:W-:Y:S02]  /*20a10*/  IADD3 R236, P5, R236, UR8, RZ ;  /* 0x00000008ecec7c10 */ /* 0x000fe4000ffbe0ff */
[----:B---3--:R-:W-:-:S05]  /*20a20*/  IADD3 R233, P6, R233, UR8, RZ ;  /* 0x00000008e9e97c10 */ /* 0x008fca000ffde0ff */
[----:B------:R-:W-:Y:S04]  /*20a30*/  STL [R1+0xe94], R233 ;  /* 0x000e94e901007387 */ /* 0x000fe80000100800 */
[----:B------:R0:W-:Y:S04]  /*20a40*/  STL [R1+0xe8c], R250 ;  /* 0x000e8cfa01007387 */ /* 0x0001e80000100800 */
[----:B0-----:R-:W3:Y:S01]  /*20a50*/  LDL.LU R250, [R1+0x13e0] ;  /* 0x0013e00001fa7983 */ /* 0x001ee20000300800 */
[----:B--2---:R-:W-:-:S05]  /*20a60*/  IADD3.X R223, R223, UR5, RZ, P2, !PT ;  /* 0x00000005dfdf7c10 */ /* 0x004fca00097fe4ff */
[----:B------:R-:W-:Y:S01]  /*20a70*/  STL [R1+0xeb0], R223 ;  /* 0x000eb0df01007387 */ /* 0x000fe20000100800 */
[----:B----4-:R-:W-:-:S05]  /*20a80*/  IADD3 R224, P2, R224, UR8, RZ ;  /* 0x00000008e0e07c10 */ /* 0x010fca000ff5e0ff */
[----:B------:R-:W-:Y:S04]  /*20a90*/  STL [R1+0xe84], R224 ;  /* 0x000e84e001007387 */ /* 0x000fe80000100800 */
[----:B------:R0:W-:Y:S04]  /*20aa0*/  STL [R1+0xea8], R249 ;  /* 0x000ea8f901007387 */ /* 0x0001e80000100800 */
[----:B0-----:R-:W2:Y:S04]  /*20ab0*/  LDL.LU R249, [R1+0x13dc] ;  /* 0x0013dc0001f97983 */ /* 0x001ea80000300800 */
[----:B------:R0:W-:Y:S04]  /*20ac0*/  STL [R1+0xe7c], R0 ;  /* 0x000e7c0001007387 */ /* 0x0001e80000100800 */
[----:B0-----:R-:W4:Y:S01]  /*20ad0*/  LDL.LU R0, [R1+0x13d8] ;  /* 0x0013d80001007983 */ /* 0x001f220000300800 */
[----:B------:R-:W-:-:S02]  /*20ae0*/  IADD3.X R225, R225, UR5, RZ, P4, !PT ;  /* 0x00000005e1e17c10 */ /* 0x000fc4000a7fe4ff */
[----:B------:R-:W-:-:S03]  /*20af0*/  IADD3 R226, P4, R226, UR8, RZ ;  /* 0x00000008e2e27c10 */ /* 0x000fc6000ff9e0ff */
[----:B------:R-:W-:Y:S04]  /*20b00*/  STL [R1+0xea0], R225 ;  /* 0x000ea0e101007387 */ /* 0x000fe80000100800 */
[----:B------:R-:W-:Y:S04]  /*20b10*/  STL [R1+0xe74], R226 ;  /* 0x000e74e201007387 */ /* 0x000fe80000100800 */
[----:B------:R0:W-:Y:S04]  /*20b20*/  STL [R1+0xe98], R235 ;  /* 0x000e98eb01007387 */ /* 0x0001e80000100800 */
[----:B0-----:R-:W3:Y:S04]  /*20b30*/  LDL.LU R235, [R1+0x13d4] ;  /* 0x0013d40001eb7983 */ /* 0x001ee80000300800 */
[----:B------:R0:W-:Y:S04]  /*20b40*/  STL [R1+0xe6c], R236 ;  /* 0x000e6cec01007387 */ /* 0x0001e80000100800 */
[----:B0-----:R-:W2:Y:S01]  /*20b50*/  LDL.LU R236, [R1+0x13d0] ;  /* 0x0013d00001ec7983 */ /* 0x001ea20000300800 */
[----:B------:R-:W-:-:S02]  /*20b60*/  IADD3.X R2, R2, UR5, RZ, P1, !PT ;  /* 0x0000000502027c10 */ /* 0x000fc40008ffe4ff */
[----:B------:R-:W-:-:S03]  /*20b70*/  IADD3.X R227, R227, UR5, RZ, P6, !PT ;  /* 0x00000005e3e37c10 */ /* 0x000fc6000b7fe4ff */
[----:B------:R0:W-:Y:S04]  /*20b80*/  STL [R1+0xe88], R2 ;  /* 0x000e880201007387 */ /* 0x0001e80000100800 */
[----:B------:R-:W-:Y:S04]  /*20b90*/  STL [R1+0xe90], R227 ;  /* 0x000e90e301007387 */ /* 0x000fe80000100800 */
[----:B0-----:R-:W4:Y:S01]  /*20ba0*/  LDL.LU R2, [R1+0x13cc] ;  /* 0x0013cc0001027983 */ /* 0x001f220000300800 */
[----:B------:R-:W-:Y:S02]  /*20bb0*/  IADD3 R228, P6, R228, UR8, RZ ;  /* 0x00000008e4e47c10 */ /* 0x000fe4000ffde0ff */
[----:B------:R-:W-:-:S03]  /*20bc0*/  IADD3 R222, P1, R222, UR8, RZ ;  /* 0x00000008dede7c10 */ /* 0x000fc6000ff3e0ff */
[----:B------:R-:W-:Y:S01]  /*20bd0*/  STL [R1+0xe64], R228 ;  /* 0x000e64e401007387 */ /* 0x000fe20000100800 */
[----:B------:R-:W-:Y:S01]  /*20be0*/  WARPGROUP.ARRIVE ;  /* 0x00000000000079c5 */ /* 0x000fe20000000000 */
[----:B------:R-:W-:Y:S01]  /*20bf0*/  UMOV UR40, UR16 ;  /* 0x0000001000287c82 */ /* 0x000fe20008000000 */
[----:B------:R-:W-:Y:S01]  /*20c00*/  UMOV UR41, UR17 ;  /* 0x0000001100297c82 */ /* 0x000fe20008000000 */
[----:B------:R-:W-:Y:S01]  /*20c10*/  UMOV UR42, UR14 ;  /* 0x0000000e002a7c82 */ /* 0x000fe20008000000 */
[----:B------:R-:W-:Y:S02]  /*20c20*/  UMOV UR43, UR15 ;  /* 0x0000000f002b7c82 */ /* 0x000fe40008000000 */
[----:B------:R-:W-:Y:S01]  /*20c30*/  QGMMA.64x256x32.F32.E4M3.E4M3 R24, gdesc[UR40], R24, gsb0 ;  /* 0x03e00000281879f3 */ /* 0x000fe20008000818 */
[----:B------:R-:W-:Y:S02]  /*20c40*/  IADD3.X R3, R3, UR5, RZ, P3, !PT ;  /* 0x0000000503037c10 */ /* 0x000fe40009ffe4ff */
[----:B------:R-:W-:-:S02]  /*20c50*/  IADD3 R221, P3, R221, UR8, RZ ;  /* 0x00000008dddd7c10 */ /* 0x000fc4000ff7e0ff */
[----:B--2---:R-:W-:Y:S02]  /*20c60*/  IADD3.X R236, R236, UR5, RZ, P2, !PT ;  /* 0x00000005ecec7c10 */ /* 0x004fe400097fe4ff */
[----:B---3--:R-:W-:-:S03]  /*20c70*/  IADD3 R235, P2, R235, UR8, RZ ;  /* 0x00000008ebeb7c10 */ /* 0x008fc6000ff5e0ff */
[----:B------:R0:W-:Y:S04]  /*20c80*/  STL [R1+0xe80], R236 ;  /* 0x000e80ec01007387 */ /* 0x0001e80000100800 */
[----:B0-----:R-:W2:Y:S04]  /*20c90*/  LDL.LU R236, [R1+0x13c8] ;  /* 0x0013c80001ec7983 */ /* 0x001ea80000300800 */
[----:B------:R-:W-:Y:S04]  /*20ca0*/  STL [R1+0xe5c], R222 ;  /* 0x000e5cde01007387 */ /* 0x000fe80000100800 */
[----:B------:R0:W-:Y:S04]  /*20cb0*/  STL [R1+0xe54], R235 ;  /* 0x000e54eb01007387 */ /* 0x0001e80000100800 */
[----:B0-----:R-:W3:Y:S01]  /*20cc0*/  LDL.LU R235, [R1+0x13c4] ;  /* 0x0013c40001eb7983 */ /* 0x001ee20000300800 */
[----:B----4-:R-:W-:-:S02]  /*20cd0*/  IADD3.X R2, R2, UR5, RZ, P4, !PT ;  /* 0x0000000502027c10 */ /* 0x010fc4000a7fe4ff */
[----:B------:R-:W-:Y:S01]  /*20ce0*/  IADD3 R0, P4, R0, UR8, RZ ;  /* 0x0000000800007c10 */ /* 0x000fe2000ff9e0ff */
[----:B------:R0:W-:Y:S01]  /*20cf0*/  STL [R1+0xe78], R3 ;  /* 0x000e780301007387 */ /* 0x0001e20000100800 */
[----:B------:R-:W-:Y:S02]  /*20d00*/  IADD3.X R219, R219, UR5, RZ, P5, !PT ;  /* 0x00000005dbdb7c10 */ /* 0x000fe4000affe4ff */
[----:B------:R-:W-:Y:S02]  /*20d10*/  IADD3 R218, P5, R218, UR8, RZ ;  /* 0x00000008dada7c10 */ /* 0x000fe4000ffbe0ff */
[----:B------:R-:W-:Y:S01]  /*20d20*/  IADD3.X R217, R217, UR5, RZ, P6, !PT ;  /* 0x00000005d9d97c10 */ /* 0x000fe2000b7fe4ff */
[----:B0-----:R0:W5:Y:S01]  /*20d30*/  LDL.LU R3, [R1+0x13c0] ;  /* 0x0013c00001037983 */ /* 0x0011620000300800 */
[----:B------:R-:W-:-:S03]  /*20d40*/  IADD3 R215, P6, R215, UR8, RZ ;  /* 0x00000008d7d77c10 */ /* 0x000fc6000ffde0ff */
[----:B------:R1:W-:Y:S01]  /*20d50*/  STL [R1+0xe70], R2 ;  /* 0x000e700201007387 */ /* 0x0003e20000100800 */
[----:B------:R-:W-:Y:S02]  /*20d60*/  IADD3.X R214, R214, UR5, RZ, P1, !PT ;  /* 0x00000005d6d67c10 */ /* 0x000fe40008ffe4ff */
[----:B------:R-:W-:Y:S02]  /*20d70*/  IADD3 R213, P1, R213, UR8, RZ ;  /* 0x00000008d5d57c10 */ /* 0x000fe4000ff3e0ff */
[----:B------:R-:W-:Y:S01]  /*20d80*/  IADD3.X R211, R211, UR5, RZ, P2, !PT ;  /* 0x00000005d3d37c10 */ /* 0x000fe200097fe4ff */
[----:B-1----:R0:W5:Y:S04]  /*20d90*/  LDL.LU R2, [R1+0x13bc] ;  /* 0x0013bc0001027983 */ /* 0x0021680000300800 */
[----:B------:R-:W-:Y:S04]  /*20da0*/  STL [R1+0xe4c], R221 ;  /* 0x000e4cdd01007387 */ /* 0x000fe80000100800 */
[----:B------:R1:W-:Y:S01]  /*20db0*/  STL [R1+0xe44], R0 ;  /* 0x000e440001007387 */ /* 0x0003e20000100800 */
[----:B------:R-:W-:-:S02]  /*20dc0*/  IADD3 R210, P2, R210, UR8, RZ ;  /* 0x00000008d2d27c10 */ /* 0x000fc4000ff5e0ff */
[----:B------:R-:W-:Y:S02]  /*20dd0*/  IADD3.X R209, R209, UR5, RZ, P3, !PT ;  /* 0x00000005d1d17c10 */ /* 0x000fe40009ffe4ff */
[----:B------:R-:W-:Y:S01]  /*20de0*/  IADD3 R207, P3, R207, UR8, RZ ;  /* 0x00000008cfcf7c10 */ /* 0x000fe2000ff7e0ff */
[----:B-1----:R0:W5:Y:S04]  /*20df0*/  LDL.LU R0, [R1+0x13b8] ;  /* 0x0013b80001007983 */ /* 0x0021680000300800 */
[----:B------:R0:W-:Y:S04]  /*20e00*/  STL [R1+0xe68], R219 ;  /* 0x000e68db01007387 */ /* 0x0001e80000100800 */
[----:B------:R0:W-:Y:S01]  /*20e10*/  STL [R1+0xe3c], R218 ;  /* 0x000e3cda01007387 */ /* 0x0001e20000100800 */
[----:B------:R-:W-:-:S03]  /*20e20*/  IADD3.X R206, R206, UR5, RZ, P4, !PT ;  /* 0x00000005cece7c10 */ /* 0x000fc6000a7fe4ff */
[----:B------:R0:W-:Y:S01]  /*20e30*/  STL [R1+0xe60], R217 ;  /* 0x000e60d901007387 */ /* 0x0001e20000100800 */
[----:B------:R-:W-:-:S03]  /*20e40*/  IADD3 R205, P4, R205, UR8, RZ ;  /* 0x00000008cdcd7c10 */ /* 0x000fc6000ff9e0ff */
        /* <DEDUP_REMOVED lines=20> */
[----:B------:R0:W-:Y:S04]  /*20f90*/  STL [R1+0xe0c], R202 ;  /* 0x000e0cca01007387 */ /* 0x0001e80000100800 */
[----:B------:R0:W-:Y:S04]  /*20fa0*/  STL [R1+0xe30], R201 ;  /* 0x000e30c901007387 */ /* 0x0001e80000100800 */
[----:B------:R0:W-:Y:S04]  /*20fb0*/  STL [R1+0xe04], R199 ;  /* 0x000e04c701007387 */ /* 0x0001e80000100800 */
[----:B------:R0:W-:Y:S04]  /*20fc0*/  STL [R1+0xe28], R198 ;  /* 0x000e28c601007387 */ /* 0x0001e80000100800 */
[----:B------:R0:W-:Y:S04]  /*20fd0*/  STL [R1+0xe20], R197 ;  /* 0x000e20c501007387 */ /* 0x0001e80000100800 */
[----:B------:R0:W-:Y:S04]  /*20fe0*/  STL [R1+0xe18], R195 ;  /* 0x000e18c301007387 */ /* 0x0001e80000100800 */
[----:B------:R0:W-:Y:S04]  /*20ff0*/  STL [R1+0xe10], R194 ;  /* 0x000e10c201007387 */ /* 0x0001e80000100800 */
[----:B------:R0:W-:Y:S04]  /*21000*/  STL [R1+0xe08], R193 ;  /* 0x000e08c101007387 */ /* 0x0001e80000100800 */
[----:B------:R0:W-:Y:S01]  /*21010*/  STL [R1+0xe00], R191 ;  /* 0x000e00bf01007387 */ /* 0x0001e20000100800 */
[----:B------:R-:W-:-:S02]  /*21020*/  IADD3 R252, P1, R252, UR8, RZ ;  /* 0x00000008fcfc7c10 */ /* 0x000fc4000ff3e0ff */
[----:B------:R-:W-:Y:S02]  /*21030*/  IADD3 R250, P2, R250, UR8, RZ ;  /* 0x00000008fafa7c10 */ /* 0x000fe4000ff5e0ff */
[----:B------:R-:W-:Y:S02]  /*21040*/  IADD3 R248, P3, R248, UR8, RZ ;  /* 0x00000008f8f87c10 */ /* 0x000fe4000ff7e0ff */
[----:B------:R-:W-:Y:S02]  /*21050*/  IADD3.X R251, R251, UR5, RZ, P1, !PT ;  /* 0x00000005fbfb7c10 */ /* 0x000fe40008ffe4ff */
[----:B------:R-:W-:Y:S02]  /*21060*/  IADD3.X R249, R249, UR5, RZ, P2, !PT ;  /* 0x00000005f9f97c10 */ /* 0x000fe400097fe4ff */
[----:B------:R-:W-:Y:S02]  /*21070*/  IADD3.X R247, R247, UR5, RZ, P3, !PT ;  /* 0x00000005f7f77c10 */ /* 0x000fe40009ffe4ff */
[----:B------:R-:W-:-:S02]  /*21080*/  IADD3 R246, P4, R246, UR8, RZ ;  /* 0x00000008f6f67c10 */ /* 0x000fc4000ff9e0ff */
[----:B------:R-:W-:Y:S02]  /*21090*/  IADD3 R244, P5, R244, UR8, RZ ;  /* 0x00000008f4f47c10 */ /* 0x000fe4000ffbe0ff */
[----:B------:R-:W-:Y:S02]  /*210a0*/  IADD3 R242, P6, R242, UR8, RZ ;  /* 0x00000008f2f27c10 */ /* 0x000fe4000ffde0ff */
[----:B------:R-:W-:Y:S02]  /*210b0*/  IADD3 R240, P1, R240, UR8, RZ ;  /* 0x00000008f0f07c10 */ /* 0x000fe4000ff3e0ff */
[----:B------:R-:W-:Y:S01]  /*210c0*/  IADD3 R238, P2, R238, UR8, RZ ;  /* 0x00000008eeee7c10 */ /* 0x000fe2000ff5e0ff */
[----:B------:R-:W-:Y:S02]  /*210d0*/  WARPGROUP.DEPBAR.LE gsb0, 0x0 ;  /* 0x00008000000079c5 */ /* 0x000fe40000010000 */
[----:B------:R-:W-:Y:S02]  /*210e0*/  IADD3.X R245, R245, UR5, RZ, P4, !PT ;  /* 0x00000005f5f57c10 */ /* 0x000fe4000a7fe4ff */
[----:B------:R-:W-:-:S02]  /*210f0*/  IADD3.X R243, R243, UR5, RZ, P5, !PT ;  /* 0x00000005f3f37c10 */ /* 0x000fc4000affe4ff */
[----:B------:R-:W-:Y:S02]  /*21100*/  IADD3.X R241, R241, UR5, RZ, P6, !PT ;  /* 0x00000005f1f17c10 */ /* 0x000fe4000b7fe4ff */
[----:B------:R-:W-:Y:S02]  /*21110*/  IADD3.X R239, R239, UR5, RZ, P1, !PT ;  /* 0x00000005efef7c10 */ /* 0x000fe40008ffe4ff */
[----:B------:R-:W-:Y:S02]  /*21120*/  IADD3.X R237, R237, UR5, RZ, P2, !PT ;  /* 0x00000005eded7c10 */ /* 0x000fe400097fe4ff */
[----:B--2---:R-:W-:-:S04]  /*21130*/  IADD3 R236, P3, R236, UR8, RZ ;  /* 0x00000008ecec7c10 */ /* 0x004fc8000ff7e0ff */
[----:B---3--:R-:W-:Y:S01]  /*21140*/  IADD3.X R235, R235, UR5, RZ, P3, !PT ;  /* 0x00000005ebeb7c10 */ /* 0x008fe20009ffe4ff */
[----:B0-----:R-:W-:Y:S08]  /*21150*/  @P0 BRA `(.L_x_1) ;  /* 0xffffff0c00240947 */ /* 0x001ff0000383ffff */
.L_x_0:
[----:B------:R-:W3:Y:S01]  /*21160*/  LDL.LU R167, [R1+0xc3c] ;  /* 0x000c3c0001a77983 */ /* 0x000ee20000300800 */
[----:B------:R-:W-:Y:S01]  /*21170*/  MOV R9, UR59 ;  /* 0x0000003b00097c02 */ /* 0x000fe20008000f00 */
[----:B------:R-:W-:Y:S01]  /*21180*/  ULDC UR5, c[0x0][0x244] ;  /* 0x0000910000057ab9 */ /* 0x000fe20000000800 */
[----:B------:R-:W-:Y:S01]  /*21190*/  ULDC.64 UR10, c[0x0][0x228] ;  /* 0x00008a00000a7ab9 */ /* 0x000fe20000000a00 */
[----:B------:R-:W4:Y:S01]  /*211a0*/  LDL.LU R166, [R1+0xc40] ;  /* 0x000c400001a67983 */ /* 0x000f220000300800 */
[----:B------:R-:W-:Y:S01]  /*211b0*/  ULDC.64 UR6, c[0x0][0x228] ;  /* 0x00008a0000067ab9 */ /* 0x000fe20000000a00 */
[----:B------:R-:W-:Y:S01]  /*211c0*/  ULDC.64 UR8, c[0x0][0x228] ;  /* 0x00008a0000087ab9 */ /* 0x000fe20000000a00 */
[----:B------:R-:W-:Y:S01]  /*211d0*/  ULDC.64 UR12, c[0x0][0x220] ;  /* 0x00008800000c7ab9 */ /* 0x000fe20000000a00 */
[----:B------:R-:W4:Y:S01]  /*211e0*/  LDL.LU R165, [R1+0xc44] ;  /* 0x000c440001a57983 */ /* 0x000f220000300800 */
[----:B------:R-:W-:Y:S01]  /*211f0*/  MOV R14, UR4 ;  /* 0x00000004000e7c02 */ /* 0x000fe20008000f00 */
[----:B------:R-:W-:Y:S01]  /*21200*/  ULDC.64 UR14, c[0x0][0x228] ;  /* 0x00008a00000e7ab9 */ /* 0x000fe20000000a00 */
[----:B------:R-:W-:Y:S01]  /*21210*/  MOV R10, UR58 ;  /* 0x0000003a000a7c02 */ /* 0x000fe20008000f00 */
[----:B------:R-:W4:Y:S01]  /*21220*/  LDL.LU R164, [R1+0xc48] ;  /* 0x000c480001a47983 */ /* 0x000f220000300800 */
[----:B------:R-:W-:Y:S01]  /*21230*/  LOP3.LUT R250, R250, 0xfffffdff, RZ, 0xc0, !PT ;  /* 0xfffffdfffafa7812 */ /* 0x000fe200078ec0ff */
[----:B------:R-:W-:Y:S01]  /*21240*/  ULDC.64 UR18, c[0x0][0x228] ;  /* 0x00008a0000127ab9 */ /* 0x000fe20000000a00 */
[----:B------:R-:W-:Y:S01]  /*21250*/  ULDC.64 UR16, c[0x0][0x228] ;  /* 0x00008a0000107ab9 */ /* 0x000fe20000000a00 */
[----:B------:R-:W4:Y:S01]  /*21260*/  LDL.LU R163, [R1+0xc4c] ;  /* 0x000c4c0001a37983 */ /* 0x000f220000300800 */
[----:B------:R-:W-:Y:S01]  /*21270*/  ULDC.64 UR36, c[0x0][0x228] ;  /* 0x00008a0000247ab9 */ /* 0x000fe20000000a00 */
[----:B------:R-:W-:Y:S01]  /*21280*/  ULDC.64 UR28, c[0x0][0x228] ;  /* 0x00008a00001c7ab9 */ /* 0x000fe20000000a00 */
[C---:B-----5:R-:W-:Y:S01]  /*21290*/  VIADD R185, R0.reuse, 0x13c ;  /* 0x0000013c00b97836 */ /* 0x060fe20000000000 */
[----:B------:R-:W4:Y:S01]  /*212a0*/  LDL.LU R162, [R1+0xc50] ;  /* 0x000c500001a27983 */ /* 0x000f220000300800 */
[----:B------:R-:W-:Y:S01]  /*212b0*/  ULDC.64 UR22, c[0x0][0x228] ;  /* 0x00008a0000167ab9 */ /* 0x000fe20000000a00 */
[C---:B------:R-:W-:Y:S01]  /*212c0*/  VIADD R184, R0.reuse, 0x13a ;  /* 0x0000013a00b87836 */ /* 0x040fe20000000000 */
[----:B------:R-:W-:Y:S01]  /*212d0*/  ULDC.64 UR34, c[0x0][0x228] ;  /* 0x00008a0000227ab9 */ /* 0x000fe20000000a00 */
[----:B------:R-:W4:Y:S01]  /*212e0*/  LDL.LU R161, [R1+0xc54] ;  /* 0x000c540001a17983 */ /* 0x000f220000300800 */
[C---:B------:R-:W-:Y:S01]  /*212f0*/  VIADD R183, R0.reuse, 0x138 ;  /* 0x0000013800b77836 */ /* 0x040fe20000000000 */
[----:B------:R-:W-:Y:S01]  /*21300*/  ULDC.64 UR26, c[0x0][0x228] ;  /* 0x00008a00001a7ab9 */ /* 0x000fe20000000a00 */
[C---:B------:R-:W-:Y:S01]  /*21310*/  VIADD R182, R0.reuse, 0x136 ;  /* 0x0000013600b67836 */ /* 0x040fe20000000000 */
        /* <DEDUP_REMOVED lines=13> */
[----:B------:R-:W-:Y:S01]  /*213f0*/  VIADD R175, R0, 0x128 ;  /* 0x0000012800af7836 */ /* 0x000fe20000000000 */
[----:B------:R-:W-:-:S02]  /*21400*/  ULDC.64 UR30, c[0x0][0x228] ;  /* 0x00008a00001e7ab9 */ /* 0x000fc40000000a00 */
[----:B------:R-:W4:Y:S04]  /*21410*/  LDL.LU R156, [R1+0xc68] ;  /* 0x000c6800019c7983 */ /* 0x000f280000300800 */
        /* <DEDUP_REMOVED lines=13> */
[----:B--2---:R-:W2:Y:S04]  /*214f0*/  LDL.LU R7, [R1+0xc04] ;  /* 0x000c040001077983 */ /* 0x004ea80000300800 */
[----:B------:R-:W2:Y:S04]  /*21500*/  LDL.LU R6, [R1+0xc30] ;  /* 0x000c300001067983 */ /* 0x000ea80000300800 */
[----:B------:R-:W2:Y:S04]  /*21510*/  LDL.LU R5, [R1+0xc34] ;  /* 0x000c340001057983 */ /* 0x000ea80000300800 */
[----:B------:R-:W2:Y:S04]  /*21520*/  LDL.LU R4, [R1+0xc38] ;  /* 0x000c380001047983 */ /* 0x000ea80000300800 */
        /* <DEDUP_REMOVED lines=25> */
[----:B------:R0:W-:Y:S04]  /*216c0*/  STL [R1+0xfe4], R9 ;  /* 0x000fe40901007387 */ /* 0x0001e80000100800 */
[----:B0-----:R-:W2:Y:S01]  /*216d0*/  LDL.LU R9, [R1+0x13b4] ;  /* 0x0013b40001097983 */ /* 0x001ea20000300800 */
[----:B------:R-:W-:Y:S01]  /*216e0*/  UMOV UR4, UR7 ;  /* 0x0000000700047c82 */ /* 0x000fe20008000000 */
[----:B------:R-:W-:Y:S01]  /*216f0*/  UMOV UR60, UR6 ;  /* 0x00000006003c7c82 */ /* 0x000fe20008000000 */
[----:B------:R-:W-:Y:S01]  /*21700*/  ULDC.64 UR6, c[0x0][0x220] ;  /* 0x0000880000067ab9 */ /* 0x000fe20000000a00 */
[----:B------:R0:W-:Y:S01]  /*21710*/  STL [R1+0xfe8], R10 ;  /* 0x000fe80a01007387 */ /* 0x0001e20000100800 */
[----:B------:R-:W-:Y:S01]  /*21720*/  LOP3.LUT R236, R236, 0x7fffffff, RZ, 0xc0, !PT ;  /* 0x7fffffffecec7812 */ /* 0x000fe200078ec0ff */
[----:B------:R-:W-:Y:S01]  /*21730*/  UMOV UR61, UR17 ;  /* 0x00000011003d7c82 */ /* 0x000fe20008000000 */
[----:B------:R-:W-:Y:S01]  /*21740*/  LOP3.LUT R235, R235, 0x7fffffff, RZ, 0xc0, !PT ;  /* 0x7fffffffebeb7812 */ /* 0x000fe200078ec0ff */
[----:B------:R1:W-:Y:S01]  /*21750*/  STL [R1+0x13b8], R14 ;  /* 0x0013b80e01007387 */ /* 0x0003e20000100800 */
[C---:B------:R-:W-:Y:S01]  /*21760*/  VIADD R174, R0.reuse, 0x126 ;  /* 0x0000012600ae7836 */ /* 0x040fe20000000000 */
[----:B------:R-:W-:Y:S01]  /*21770*/  MOV R187, UR61 ;  /* 0x0000003d00bb7c02 */ /* 0x000fe20008000f00 */
[----:B------:R-:W-:Y:S01]  /*21780*/  VIADD R173, R0, 0x124 ;  /* 0x0000012400ad7836 */ /* 0x000fe20000000000 */
[----:B------:R-:W-:Y:S01]  /*21790*/  LOP3.LUT R234, R234, 0x7fffffff, RZ, 0xc0, !PT ;  /* 0x7fffffffeaea7812 */ /* 0x000fe200078ec0ff */
[C---:B------:R-:W-:Y:S01]  /*217a0*/  VIADD R172, R0.reuse, 0x122 ;  /* 0x0000012200ac7836 */ /* 0x040fe20000000000 */
[----:B------:R-:W-:Y:S01]  /*217b0*/  MOV R186, UR60 ;  /* 0x0000003c00ba7c02 */ /* 0x000fe20008000f00 */
[C---:B------:R-:W-:Y:S01]  /*217c0*/  VIADD R15, R0.reuse, 0xe8 ;  /* 0x000000e8000f7836 */ /* 0x040fe20000000000 */
[----:B------:R-:W-:Y:S01]  /*217d0*/  LOP3.LUT R233, R233, 0xbfffffff, RZ, 0xc0, !PT ;  /* 0xbfffffffe9e97812 */ /* 0x000fe200078ec0ff */
[----:B------:R-:W-:Y:S01]  /*217e0*/  VIADD R13, R0, 0xe6 ;  /* 0x000000e6000d7836 */ /* 0x000fe20000000000 */
[----:B------:R-:W-:Y:S01]  /*217f0*/  LOP3.LUT R232, R232, 0xbfffffff, RZ, 0xc0, !PT ;  /* 0xbfffffffe8e87812 */ /* 0x000fe200078ec0ff */
[C---:B------:R-:W-:Y:S01]  /*21800*/  VIADD R12, R0.reuse, 0xe4 ;  /* 0x000000e4000c7836 */ /* 0x040fe20000000000 */
[----:B------:R-:W-:Y:S01]  /*21810*/  LOP3.LUT R231, R231, 0xbfffffff, RZ, 0xc0, !PT ;  /* 0xbfffffffe7e77812 */ /* 0x000fe200078ec0ff */
[----:B------:R-:W-:Y:S01]  /*21820*/  VIADD R11, R0, 0xe2 ;  /* 0x000000e2000b7836 */ /* 0x000fe20000000000 */
[----:B------:R-:W-:Y:S01]  /*21830*/  LOP3.LUT R230, R230, 0xbfffffff, RZ, 0xc0, !PT ;  /* 0xbfffffffe6e67812 */ /* 0x000fe200078ec0ff */
[----:B0-----:R-:W-:Y:S01]  /*21840*/  VIADD R10, R0, 0xe0 ;  /* 0x000000e0000a7836 */ /* 0x001fe20000000000 */
[----:B------:R-:W-:-:S02]  /*21850*/  LOP3.LUT R229, R229, 0xbfffffff, RZ, 0xc0, !PT ;  /* 0xbfffffffe5e57812 */ /* 0x000fc400078ec0ff */
[----:B------:R-:W-:Y:S01]  /*21860*/  LOP3.LUT R228, R228, 0xffbfffff, RZ, 0xc0, !PT ;  /* 0xffbfffffe4e47812 */ /* 0x000fe200078ec0ff */
[----:B---3--:R-:W-:Y:S02]  /*21870*/  IMAD.MOV.U32 R168, RZ, RZ, R167 ;  /* 0x000000ffffa87224 */ /* 0x008fe400078e00a7 */
[----:B----4-:R-:W-:Y:S02]  /*21880*/  IMAD.MOV.U32 R167, RZ, RZ, R166 ;  /* 0x000000ffffa77224 */ /* 0x010fe400078e00a6 */
        /* <DEDUP_REMOVED lines=47> */
[----:B--2---:R-:W-:Y:S02]  /*21b80*/  IMAD.MOV.U32 R8, RZ, RZ, R7 ;  /* 0x000000ffff087224 */ /* 0x004fe400078e0007 */
[----:B------:R-:W-:Y:S02]  /*21b90*/  IMAD.MOV.U32 R19, RZ, RZ, R16 ;  /* 0x000000ffff137224 */ /* 0x000fe400078e0010 */
[----:B------:R-:W-:Y:S02]  /*21ba0*/  IMAD.MOV.U32 R7, RZ, RZ, R6 ;  /* 0x000000ffff077224 */ /* 0x000fe400078e0006 */
[----:B------:R-:W-:Y:S02]  /*21bb0*/  IMAD.MOV.U32 R18, RZ, RZ, R8 ;  /* 0x000000ffff127224 */ /* 0x000fe400078e0008 */
[----:B------:R-:W-:-:S02]  /*21bc0*/  IMAD.MOV.U32 R6, RZ, RZ, R5 ;  /* 0x000000ffff067224 */ /* 0x000fc400078e0005 */
[----:B------:R-:W-:Y:S02]  /*21bd0*/  IMAD.MOV.U32 R17, RZ, RZ, R7 ;  /* 0x000000ffff117224 */ /* 0x000fe400078e0007 */
[----:B------:R-:W-:Y:S02]  /*21be0*/  IMAD.MOV.U32 R16, RZ, RZ, R6 ;  /* 0x000000ffff107224 */ /* 0x000fe400078e0006 */
[----:B------:R-:W0:Y:S01]  /*21bf0*/  LDC R6, c[0x0][0x244] ;  /* 0x00009100ff067b82 */ /* 0x000e220000000800 */
[----:B------:R-:W-:Y:S02]  /*21c00*/  IMAD.MOV.U32 R5, RZ, RZ, R4 ;  /* 0x000000ffff057224 */ /* 0x000fe400078e0004 */
[----:B------:R-:W-:Y:S01]  /*21c10*/  IMAD R7, R2, UR5, RZ ;  /* 0x0000000502077c24 */ /* 0x000fe2000f8e02ff */
[----:B------:R-:W-:Y:S01]  /*21c20*/  ULDC UR5, c[0x0][0x248] ;  /* 0x0000920000057ab9 */ /* 0x000fe20000000800 */
[----:B------:R-:W-:Y:S02]  /*21c30*/  IMAD.MOV.U32 R8, RZ, RZ, R5 ;  /* 0x000000ffff087224 */ /* 0x000fe400078e0005 */
[----:B------:R-:W-:-:S02]  /*21c40*/  VIADD R5, R0, 0x13e ;  /* 0x0000013e00057836 */ /* 0x000fc40000000000 */
[C---:B------:R-:W-:Y:S02]  /*21c50*/  VIADD R4, R0.reuse, 0x13f ;  /* 0x0000013f00047836 */ /* 0x040fe40000000000 */
[----:B------:R-:W-:Y:S01]  /*21c60*/  IMAD R128, R0, UR5, RZ ;  /* 0x0000000500807c24 */ /* 0x000fe2000f8e02ff */
[----:B------:R-:W-:Y:S01]  /*21c70*/  ISETP.GE.AND P1, PT, R5, UR11, PT ;  /* 0x0000000b05007c0c */ /* 0x000fe2000bf26270 */
[----:B------:R-:W-:Y:S01]  /*21c80*/  ULDC UR11, c[0x0][0x248] ;  /* 0x00009200000b7ab9 */ /* 0x000fe20000000800 */
[----:B------:R-:W-:Y:S01]  /*21c90*/  ISETP.GE.AND P3, PT, R4, UR9, PT ;  /* 0x0000000904007c0c */ /* 0x000fe2000bf66270 */
[C---:B------:R-:W-:Y:S01]  /*21ca0*/  VIADD R4, R0.reuse, 0x13d ;  /* 0x0000013d00047836 */ /* 0x040fe20000000000 */
[----:B------:R-:W-:Y:S01]  /*21cb0*/  SHF.R.S32.HI R126, RZ, 0x1f, R128 ;  /* 0x0000001fff7e7819 */ /* 0x000fe20000011480 */
[----:B------:R-:W-:Y:S02]  /*21cc0*/  IMAD.MOV.U32 R215, RZ, RZ, R171 ;  /* 0x000000ffffd77224 */ /* 0x000fe400078e00ab */
[----:B------:R-:W-:Y:S01]  /*21cd0*/  VIADD R171, R0, 0x120 ;  /* 0x0000012000ab7836 */ /* 0x000fe20000000000 */
[----:B------:R-:W-:Y:S01]  /*21ce0*/  ISETP.GE.AND P0, PT, R4, UR15, PT ;  /* 0x0000000f04007c0c */ /* 0x000fe2000bf06270 */
[----:B------:R-:W-:Y:S01]  /*21cf0*/  IMAD.MOV.U32 R214, RZ, RZ, R170 ;  /* 0x000000ffffd67224 */ /* 0x000fe200078e00aa */
[----:B------:R-:W-:Y:S01]  /*21d00*/  IADD3 R4, P4, R7, UR6, RZ ;  /* 0x0000000607047c10 */ /* 0x000fe2000ff9e0ff */
[----:B------:R-:W-:-:S02]  /*21d10*/  VIADD R170, R0, 0x11e ;  /* 0x0000011e00aa7836 */ /* 0x000fc40000000000 */
[----:B0-----:R-:W-:Y:S01]  /*21d20*/  IMAD R6, R6, 0x80, R7 ;  /* 0x0000008006067824 */ /* 0x001fe200078e0207 */
[----:B------:R-:W-:Y:S01]  /*21d30*/  LEA.HI.X.SX32 R7, R7, UR7, 0x1, P4 ;  /* 0x0000000707077c11 */ /* 0x000fe2000a0f0eff */
[----:B------:R-:W-:Y:S01]  /*21d40*/  ULDC.64 UR6, c[0x0][0x228] ;  /* 0x00008a0000067ab9 */ /* 0x000fe20000000a00 */
[----:B------:R-:W-:Y:S01]  /*21d50*/  ISETP.LT.AND P4, PT, R3, UR14, !P3 ;  /* 0x0000000e03007c0c */ /* 0x000fe2000df81270 */
[----:B------:R-:W-:Y:S01]  /*21d60*/  UMOV UR14, UR16 ;  /* 0x00000010000e7c82 */ /* 0x000fe20008000000 */
[----:B------:R-:W-:Y:S01]  /*21d70*/  IADD3 R5, P2, R6, UR12, RZ ;  /* 0x0000000c06057c10 */ /* 0x000fe2000ff5e0ff */
[----:B------:R-:W-:Y:S01]  /*21d80*/  UMOV UR57, UR6 ;  /* 0x0000000600397c82 */ /* 0x000fe20008000000 */
[----:B------:R-:W-:Y:S01]  /*21d90*/  ISETP.LT.AND P3, PT, R2, UR18, !P3 ;  /* 0x0000001202007c0c */ /* 0x000fe2000df61270 */
[----:B------:R-:W-:Y:S01]  /*21da0*/  UMOV UR51, UR7 ;  /* 0x0000000700337c82 */ /* 0x000fe20008000000 */
[----:B------:R-:W-:Y:S01]  /*21db0*/  LEA.HI.X.SX32 R6, R6, UR13, 0x1, P2 ;  /* 0x0000000d06067c11 */ /* 0x000fe200090f0eff */
[----:B------:R-:W-:Y:S01]  /*21dc0*/  STL [R1+0x13bc], R5 ;  /* 0x0013bc0501007387 */ /* 0x000fe20000100800 */
[----:B------:R-:W-:Y:S01]  /*21dd0*/  ULDC.64 UR6, c[0x0][0x228] ;  /* 0x00008a0000067ab9 */ /* 0x000fe20000000a00 */
[----:B------:R-:W-:Y:S01]  /*21de0*/  ULDC.64 UR12, c[0x0][0x228] ;  /* 0x00008a00000c7ab9 */ /* 0x000fe20000000a00 */
[----:B------:R-:W-:Y:S01]  /*21df0*/  UMOV UR55, UR6 ;  /* 0x0000000600377c82 */ /* 0x000fe20008000000 */
[----:B------:R-:W-:Y:S01]  /*21e00*/  STL [R1+0x13c0], R6 ;  /* 0x0013c00601007387 */ /* 0x000fe20000100800 */
[----:B------:R-:W-:Y:S01]  /*21e10*/  UMOV UR43, UR7 ;  /* 0x00000007002b7c82 */ /* 0x000fe20008000000 */
[----:B------:R-:W-:Y:S01]  /*21e20*/  ULDC.64 UR6, c[0x0][0x228] ;  /* 0x00008a0000067ab9 */ /* 0x000fe20000000a00 */
[----:B------:R-:W-:Y:S01]  /*21e30*/  ULDC.64 UR16, c[0x0][0x228] ;  /* 0x00008a0000107ab9 */ /* 0x000fe20000000a00 */
[----:B------:R0:W-:Y:S01]  /*21e40*/  STL [R1+0xea8], R128 ;  /* 0x000ea88001007387 */ /* 0x0001e20000100800 */
[----:B------:R-:W-:Y:S01]  /*21e50*/  UMOV UR54, UR6 ;  /* 0x0000000600367c82 */ /* 0x000fe20008000000 */
[----:B------:R-:W-:Y:S01]  /*21e60*/  UMOV UR42, UR7 ;  /* 0x00000007002a7c82 */ /* 0x000fe20008000000 */
[----:B------:R-:W-:Y:S01]  /*21e70*/  ULDC.64 UR6, c[0x0][0x228] ;  /* 0x00008a0000067ab9 */ /* 0x000fe20000000a00 */
[----:B------:R-:W-:Y:S01]  /*21e80*/  STL [R1+0x10d0], R126 ;  /* 0x0010d07e01007387 */ /* 0x000fe20000100800 */
[----:B------:R-:W-:Y:S01]  /*21e90*/  UMOV UR40, UR6 ;  /* 0x0000000600287c82 */ /* 0x000fe20008000000 */
[----:B------:R-:W-:Y:S01]  /*21ea0*/  UMOV UR38, UR16 ;  /* 0x0000001000267c82 */ /* 0x000fe20008000000 */
[----:B------:R-:W-:Y:S01]  /*21eb0*/  UMOV UR41, UR17 ;  /* 0x0000001100297c82 */ /* 0x000fe20008000000 */
[----:B------:R-:W-:Y:S01]  /*21ec0*/  ULDC.64 UR16, c[0x0][0x228] ;  /* 0x00008a0000107ab9 */ /* 0x000fe20000000a00 */
[----:B------:R-:W-:Y:S01]  /*21ed0*/  MOV R189, UR43 ;  /* 0x0000002b00bd7c02 */ /* 0x000fe20008000f00 */
        /* <DEDUP_REMOVED lines=8> */
[----:B------:R-:W-:-:S02]  /*21f60*/  IMAD.MOV.U32 R213, RZ, RZ, R169 ;  /* 0x000000ffffd57224 */ /* 0x000fc400078e00a9 */
[C---:B------:R-:W-:Y:S02]  /*21f70*/  VIADD R169, R0.reuse, 0x11c ;  /* 0x0000011c00a97836 */ /* 0x040fe40000000000 */
[----:B------:R-:W-:Y:S02]  /*21f80*/  IMAD.MOV.U32 R212, RZ, RZ, R168 ;  /* 0x000000ffffd47224 */ /* 0x000fe400078e00a8 */
[C---:B------:R-:W-:Y:S02]  /*21f90*/  VIADD R168, R0.reuse, 0x11a ;  /* 0x0000011a00a87836 */ /* 0x040fe40000000000 */
[----:B------:R-:W-:Y:S02]  /*21fa0*/  IMAD.MOV.U32 R211, RZ, RZ, R167 ;  /* 0x000000ffffd37224 */ /* 0x000fe400078e00a7 */
[----:B------:R-:W-:Y:S02]  /*21fb0*/  VIADD R167, R0, 0x118 ;  /* 0x0000011800a77836 */ /* 0x000fe40000000000 */
        /* <DEDUP_REMOVED lines=19> */
[----:B------:R-:W-:Y:S01]  /*220f0*/  VIADD R157, R0, 0x104 ;  /* 0x00000104009d7836 */ /* 0x000fe20000000000 */
[----:B------:R-:W-:Y:S01]  /*22100*/  ISETP.GE.AND P5, PT, R9, UR4, PT ;  /* 0x0000000409007c0c */ /* 0x000fe2000bfa6270 */
[----:B------:R-:W-:Y:S01]  /*22110*/  UMOV UR4, UR7 ;  /* 0x0000000700047c82 */ /* 0x000fe20008000000 */
[----:B------:R-:W-:Y:S01]  /*22120*/  ULDC.64 UR6, c[0x0][0x228] ;  /* 0x00008a0000067ab9 */ /* 0x000fe20000000a00 */
[----:B------:R-:W-:Y:S01]  /*22130*/  MOV R190, UR4 ;  /* 0x0000000400be7c02 */ /* 0x000fe20008000f00 */
[----:B------:R-:W-:Y:S01]  /*22140*/  UMOV UR59, UR6 ;  /* 0x00000006003b7c82 */ /* 0x000fe20008000000 */
[----:B------:R-:W-:Y:S01]  /*22150*/  ISETP.LT.AND P6, PT, R3, UR8, !P5 ;  /* 0x0000000803007c0c */ /* 0x000fe2000efc1270 */
[----:B------:R-:W-:Y:S01]  /*22160*/  ULDC.64 UR8, c[0x0][0x228] ;  /* 0x00008a0000087ab9 */ /* 0x000fe20000000a00 */
[----:B------:R-:W-:Y:S01]  /*22170*/  ISETP.LT.AND P5, PT, R2, UR10, !P5 ;  /* 0x0000000a02007c0c */ /* 0x000fe2000efa1270 */
[----:B------:R-:W-:Y:S01]  /*22180*/  ULDC UR10, c[0x0][0x248] ;  /* 0x00009200000a7ab9 */ /* 0x000fe20000000800 */
[----:B------:R-:W-:Y:S01]  /*22190*/  UMOV UR53, UR7 ;  /* 0x0000000700357c82 */ /* 0x000fe20008000000 */
[C---:B-1----:R-:W-:Y:S01]  /*221a0*/  VIADD R14, R128.reuse, UR10 ;  /* 0x0000000a800e7c36 */ /* 0x042fe20008000000 */
[-C--:B0-----:R-:W-:Y:S01]  /*221b0*/  IADD3 R128, P2, R128, R4.reuse, RZ ;  /* 0x0000000480807210 */ /* 0x081fe20007f5e0ff */
[----:B------:R-:W-:Y:S01]  /*221c0*/  ULDC.64 UR6, c[0x0][0x228] ;  /* 0x00008a0000067ab9 */ /* 0x000fe20000000a00 */
[----:B------:R-:W-:Y:S01]  /*221d0*/  ULDC.64 UR4, c[0x0][0x228] ;  /* 0x00008a0000047ab9 */ /* 0x000fe20000000a00 */
[----:B------:R-:W-:Y:S01]  /*221e0*/  VIADD R5, R14, UR11 ;  /* 0x0000000b0e057c36 */ /* 0x000fe20008000000 */
[----:B------:R-:W-:Y:S01]  /*221f0*/  STL [R1+0xe2c], R14 ;  /* 0x000e2c0e01007387 */ /* 0x000fe20000100800 */
[--C-:B------:R-:W-:Y:S01]  /*22200*/  IMAD.X R129, R126, 0x1, R7.reuse, P2 ;  /* 0x000000017e817824 */ /* 0x100fe200010e0607 */
[----:B------:R-:W-:Y:S01]  /*22210*/  SHF.R.S32.HI R6, RZ, 0x1f, R14 ;  /* 0x0000001fff067819 */ /* 0x000fe2000001140e */
[----:B------:R-:W-:Y:S01]  /*22220*/  UMOV UR50, UR6 ;  /* 0x0000000600327c82 */ /* 0x000fe20008000000 */
[----:B------:R-:W-:Y:S01]  /*22230*/  @P6 LOP3.LUT R250, R250, 0x200, RZ, 0xfc, !PT ;  /* 0x00000200fafa6812 */ /* 0x000fe200078efcff */
[----:B------:R-:W-:Y:S01]  /*22240*/  UMOV UR49, UR7 ;  /* 0x0000000700317c82 */ /* 0x000fe20008000000 */
[----:B------:R0:W-:Y:S01]  /*22250*/  STL.64 [R1+0xe30], R128 ;  /* 0x000e308001007387 */ /* 0x0001e20000100a00 */
[----:B------:R-:W-:Y:S01]  /*22260*/  ULDC.64 UR6, c[0x0][0x228] ;  /* 0x00008a0000067ab9 */ /* 0x000fe20000000a00 */
[----:B------:R-:W-:Y:S01]  /*22270*/  LOP3.LUT R250, R250, 0xfffffeff, RZ, 0xc0, !PT ;  /* 0xfffffefffafa7812 */ /* 0x000fe200078ec0ff */
[----:B------:R-:W-:Y:S01]  /*22280*/  UMOV UR43, UR4 ;  /* 0x00000004002b7c82 */ /* 0x000fe20008000000 */
[----:B------:R1:W-:Y:S01]  /*22290*/  STL [R1+0xf7c], R6 ;  /* 0x000f7c0601007387 */ /* 0x0003e20000100800 */
[----:B------:R-:W-:Y:S01]  /*222a0*/  UMOV UR46, UR5 ;  /* 0x00000005002e7c82 */ /* 0x000fe20008000000 */
[----:B------:R-:W-:Y:S01]  /*222b0*/  @P5 LOP3.LUT R250, R250, 0x100, RZ, 0xfc, !PT ;  /* 0x00000100fafa5812 */ /* 0x000fe200078efcff */
[----:B------:R-:W-:Y:S01]  /*222c0*/  ULDC.64 UR4, c[0x0][0x228] ;  /* 0x00008a0000047ab9 */ /* 0x000fe20000000a00 */
[----:B------:R-:W-:Y:S01]  /*222d0*/  STL [R1+0xe28], R5 ;  /* 0x000e280501007387 */ /* 0x000fe20000100800 */
[----:B------:R-:W-:Y:S01]  /*222e0*/  UMOV UR42, UR4 ;  /* 0x00000004002a7c82 */ /* 0x000fe20008000000 */
[----:B------:R-:W-:Y:S01]  /*222f0*/  LOP3.LUT R250, R250, 0xffffff7f, RZ, 0xc0, !PT ;  /* 0xffffff7ffafa7812 */ /* 0x000fe200078ec0ff */
[----:B------:R-:W-:Y:S01]  /*22300*/  UMOV UR47, UR5 ;  /* 0x00000005002f7c82 */ /* 0x000fe20008000000 */
[-C--:B0-----:R-:W-:Y:S01]  /*22310*/  IADD3 R128, P2, R14, R4.reuse, RZ ;  /* 0x000000040e807210 */ /* 0x081fe20007f5e0ff */
[----:B------:R-:W-:Y:S01]  /*22320*/  ULDC.64 UR4, c[0x0][0x228] ;  /* 0x00008a0000047ab9 */ /* 0x000fe20000000a00 */
[----:B------:R-:W-:Y:S01]  /*22330*/  @P4 LOP3.LUT R250, R250, 0x80, RZ, 0xfc, !PT ;  /* 0x00000080fafa4812 */ /* 0x000fe200078efcff */
[----:B------:R-:W-:Y:S01]  /*22340*/  UMOV UR39, UR4 ;  /* 0x0000000400277c82 */ /* 0x000fe20008000000 */
[----:B------:R-:W-:Y:S01]  /*22350*/  UMOV UR48, UR5 ;  /* 0x0000000500307c82 */ /* 0x000fe20008000000 */
[----:B------:R-:W-:Y:S01]  /*22360*/  IMAD.X R129, R6, 0x1, R7, P2 ;  /* 0x0000000106817824 */ /* 0x000fe200010e0607 */
[----:B-1----:R-:W-:Y:S01]  /*22370*/  SHF.R.S32.HI R6, RZ, 0x1f, R5 ;  /* 0x0000001fff067819 */ /* 0x002fe20000011405 */
[----:B------:R-:W-:Y:S01]  /*22380*/  ULDC.64 UR4, c[0x0][0x228] ;  /* 0x00008a0000047ab9 */ /* 0x000fe20000000a00 */
[----:B------:R-:W-:Y:S01]  /*22390*/  LOP3.LUT R250, R250, 0xffffffbf, RZ, 0xc0, !PT ;  /* 0xffffffbffafa7812 */ /* 0x000fe200078ec0ff */
[----:B------:R-:W-:Y:S01]  /*223a0*/  UMOV UR61, UR4 ;  /* 0x00000004003d7c82 */ /* 0x000fe20008000000 */
[----:B------:R0:W-:Y:S01]  /*223b0*/  STL.64 [R1+0xe38], R128 ;  /* 0x000e388001007387 */ /* 0x0001e20000100a00 */
[----:B------:R-:W-:Y:S01]  /*223c0*/  ULDC.64 UR10, c[0x0][0x228] ;  /* 0x00008a00000a7ab9 */ /* 0x000fe20000000a00 */
[----:B------:R-:W-:Y:S01]  /*223d0*/  @P3 LOP3.LUT R250, R250, 0x40, RZ, 0xfc, !PT ;  /* 0x00000040fafa3812 */ /* 0x000fe200078efcff */
[----:B------:R-:W-:Y:S01]  /*223e0*/  UMOV UR45, UR5 ;  /* 0x00000005002d7c82 */ /* 0x000fe20008000000 */
[----:B------:R-:W-:Y:S01]  /*223f0*/  ULDC.64 UR4, c[0x0][0x228] ;  /* 0x00008a0000047ab9 */ /* 0x000fe20000000a00 */
[----:B------:R1:W-:Y:S01]  /*22400*/  STL [R1+0x13c4], R4 ;  /* 0x0013c40401007387 */ /* 0x0003e20000100800 */
[----:B------:R-:W-:Y:S01]  /*22410*/  LOP3.LUT R250, R250, 0xffffffdf, RZ, 0xc0, !PT ;  /* 0xffffffdffafa7812 */ /* 0x000fe200078ec0ff */
[----:B------:R-:W-:Y:S01]  /*22420*/  UMOV UR58, UR4 ;  /* 0x00000004003a7c82 */ /* 0x000fe20008000000 */
[----:B------:R-:W-:Y:S01]  /*22430*/  IMAD.MOV.U32 R200, RZ, RZ, R156 ;  /* 0x000000ffffc87224 */ /* 0x000fe200078e009c */
[----:B------:R-:W-:Y:S01]  /*22440*/  STL [R1+0xebc], R6 ;  /* 0x000ebc0601007387 */ /* 0x000fe20000100800 */
[----:B------:R-:W-:Y:S01]  /*22450*/  VIADD R156, R0, 0x102 ;  /* 0x00000102009c7836 */ /* 0x000fe20000000000 */
[----:B0-----:R-:W-:Y:S01]  /*22460*/  IADD3 R128, P2, R5, R4, RZ ;  /* 0x0000000405807210 */ /* 0x001fe20007f5e0ff */
[----:B------:R-:W-:-:S02]  /*22470*/  IMAD.MOV.U32 R199, RZ, RZ, R155 ;  /* 0x000000ffffc77224 */ /* 0x000fc400078e009b */
[----:B------:R-:W-:Y:S02]  /*22480*/  VIADD R155, R0, 0x100 ;  /* 0x00000100009b7836 */ /* 0x000fe40000000000 */
[----:B------:R-:W-:Y:S01]  /*22490*/  IMAD.X R129, R6, 0x1, R7, P2 ;  /* 0x0000000106817824 */ /* 0x000fe200010e0607 */
[----:B------:R-:W-:Y:S01]  /*224a0*/  ISETP.LT.AND P2, PT, R3, UR14, !P1 ;  /* 0x0000000e03007c0c */ /* 0x000fe2000cf41270 */
[----:B------:R-:W-:Y:S01]  /*224b0*/  ULDC.64 UR14, c[0x0][0x228] ;  /* 0x00008a00000e7ab9 */ /* 0x000fe20000000a00 */
[----:B------:R-:W-:Y:S01]  /*224c0*/  ISETP.LT.AND P1, PT, R2, UR36, !P1 ;  /* 0x0000002402007c0c */ /* 0x000fe2000cf21270 */
[----:B------:R-:W-:Y:S01]  /*224d0*/  IMAD.MOV.U32 R198, RZ, RZ, R154 ;  /* 0x000000ffffc67224 */ /* 0x000fe200078e009a */
[----:B------:R-:W-:Y:S01]  /*224e0*/  STL.64 [R1+0xe40], R128 ;  /* 0x000e408001007387 */ /* 0x000fe20000100a00 */
[C---:B------:R-:W-:Y:S02]  /*224f0*/  VIADD R154, R0.reuse, 0xfe ;  /* 0x000000fe009a7836 */ /* 0x040fe40000000000 */
[----:B------:R-:W-:Y:S01]  /*22500*/  IMAD.MOV.U32 R197, RZ, RZ, R153 ;  /* 0x000000ffffc57224 */ /* 0x000fe200078e0099 */
[----:B------:R-:W-:Y:S01]  /*22510*/  STL [R1+0x13c8], R7 ;  /* 0x0013c80701007387 */ /* 0x000fe20000100800 */
[----:B------:R-:W-:-:S02]  /*22520*/  VIADD R153, R0, 0xfc ;  /* 0x000000fc00997836 */ /* 0x000fc40000000000 */
[----:B------:R-:W-:Y:S02]  /*22530*/  IMAD.MOV.U32 R196, RZ, RZ, R152 ;  /* 0x000000ffffc47224 */ /* 0x000fe400078e0098 */
[----:B------:R-:W-:Y:S01]  /*22540*/  @P2 LOP3.LUT R250, R250, 0x20, RZ, 0xfc, !PT ;  /* 0x00000020fafa2812 */ /* 0x000fe200078efcff */
[----:B------:R-:W-:Y:S01]  /*22550*/  VIADD R152, R0, 0xfa ;  /* 0x000000fa00987836 */ /* 0x000fe20000000000 */
[----:B------:R-:W-:Y:S01]  /*22560*/  ISETP.LT.AND P2, PT, R3, UR57, !P0 ;  /* 0x0000003903007c0c */ /* 0x000fe2000c741270 */
[----:B------:R-:W-:Y:S01]  /*22570*/  UMOV UR57, UR5 ;  /* 0x0000000500397c82 */ /* 0x000fe20008000000 */
[----:B------:R-:W-:Y:S01]  /*22580*/  LOP3.LUT R250, R250, 0xffffffef, RZ, 0xc0, !PT ;  /* 0xffffffeffafa7812 */ /* 0x000fe200078ec0ff */
[----:B------:R-:W-:Y:S01]  /*22590*/  ULDC.64 UR4, c[0x0][0x228] ;  /* 0x00008a0000047ab9 */ /* 0x000fe20000000a00 */
[----:B------:R-:W-:Y:S02]  /*225a0*/  IMAD.MOV.U32 R195, RZ, RZ, R23 ;  /* 0x000000ffffc37224 */ /* 0x000fe400078e0017 */
[----:B------:R-:W-:Y:S01]  /*225b0*/  @P1 LOP3.LUT R250, R250, 0x10, RZ, 0xfc, !PT ;  /* 0x00000010fafa1812 */ /* 0x000fe200078efcff */
[----:B------:R-:W-:Y:S01]  /*225c0*/  VIADD R23, R0, 0xf8 ;  /* 0x000000f800177836 */ /* 0x000fe20000000000 */
[----:B------:R-:W-:Y:S01]  /*225d0*/  ISETP.LT.AND P1, PT, R2, UR28, !P0 ;  /* 0x0000001c02007c0c */ /* 0x000fe2000c721270 */
[----:B------:R-:W-:Y:S01]  /*225e0*/  IMAD.MOV.U32 R194, RZ, RZ, R22 ;  /* 0x000000ffffc27224 */ /* 0x000fe200078e0016 */
[----:B------:R-:W-:Y:S01]  /*225f0*/  LOP3.LUT R250, R250, 0xfffffff7, RZ, 0xc0, !PT ;  /* 0xfffffff7fafa7812 */ /* 0x000fe200078ec0ff */
[----:B------:R-:W-:Y:S01]  /*22600*/  VIADD R22, R0, 0xf6 ;  /* 0x000000f600167836 */ /* 0x000fe20000000000 */
[----:B------:R-:W-:Y:S01]  /*22610*/  ISETP.GE.AND P0, PT, R185, UR19, PT ;  /* 0x00000013b9007c0c */ /* 0x000fe2000bf06270 */
[----:B------:R-:W-:Y:S01]  /*22620*/  ULDC.64 UR18, c[0x0][0x228] ;  /* 0x00008a0000127ab9 */ /* 0x000fe20000000a00 */
[----:B------:R-:W-:Y:S01]  /*22630*/  @P2 LOP3.LUT R250, R250, 0x8, RZ, 0xfc, !PT ;  /* 0x00000008fafa2812 */ /* 0x000fe200078efcff */
[----:B------:R-:W-:-:S02]  /*22640*/  IMAD.MOV.U32 R193, RZ, RZ, R21 ;  /* 0x000000ffffc17224 */ /* 0x000fc400078e0015 */
[----:B------:R-:W-:Y:S01]  /*22650*/  VIADD R21, R0, 0xf4 ;  /* 0x000000f400157836 */ /* 0x000fe20000000000 */
[----:B------:R-:W-:Y:S01]  /*22660*/  LOP3.LUT R250, R250, 0xfffffffb, RZ, 0xc0, !PT ;  /* 0xfffffffbfafa7812 */ /* 0x000fe200078ec0ff */
[----:B------:R-:W-:Y:S02]  /*22670*/  IMAD.MOV.U32 R192, RZ, RZ, R20 ;  /* 0x000000ffffc07224 */ /* 0x000fe400078e0014 */
[----:B------:R-:W-:Y:S01]  /*22680*/  VIADD R20, R0, 0xf2 ;  /* 0x000000f200147836 */ /* 0x000fe20000000000 */
[----:B------:R-:W-:Y:S01]  /*22690*/  @P1 LOP3.LUT R250, R250, 0x4, RZ, 0xfc, !PT ;  /* 0x00000004fafa1812 */ /* 0x000fe200078efcff */
[----:B------:R-:W-:Y:S01]  /*226a0*/  IMAD.MOV.U32 R220, RZ, RZ, R19 ;  /* 0x000000ffffdc7224 */ /* 0x000fe200078e0013 */
[----:B------:R-:W-:Y:S01]  /*226b0*/  ISETP.LT.AND P1, PT, R3, UR55, !P0 ;  /* 0x0000003703007c0c */ /* 0x000fe2000c721270 */
[----:B------:R-:W-:Y:S01]  /*226c0*/  UMOV UR55, UR4 ;  /* 0x0000000400377c82 */ /* 0x000fe20008000000 */
[----:B------:R-:W-:Y:S01]  /*226d0*/  ISETP.LT.AND P0, PT, R2, UR22, !P0 ;  /* 0x0000001602007c0c */ /* 0x000fe2000c701270 */
[----:B------:R-:W-:Y:S01]  /*226e0*/  VIADD R19, R0, 0xf0 ;  /* 0x000000f000137836 */ /* 0x000fe20000000000 */
[----:B------:R-:W-:Y:S01]  /*226f0*/  LOP3.LUT R250, R250, 0xfffffffd, RZ, 0xc0, !PT ;  /* 0xfffffffdfafa7812 */ /* 0x000fe200078ec0ff */
[----:B------:R-:W-:-:S02]  /*22700*/  IMAD.MOV.U32 R219, RZ, RZ, R18 ;  /* 0x000000ffffdb7224 */ /* 0x000fc400078e0012 */
[C---:B------:R-:W-:Y:S02]  /*22710*/  VIADD R18, R0.reuse, 0xee ;  /* 0x000000ee00127836 */ /* 0x040fe40000000000 */
[----:B------:R-:W-:Y:S02]  /*22720*/  IMAD.MOV.U32 R218, RZ, RZ, R17 ;  /* 0x000000ffffda7224 */ /* 0x000fe400078e0011 */
[----:B------:R-:W-:Y:S02]  /*22730*/  VIADD R17, R0, 0xec ;  /* 0x000000ec00117836 */ /* 0x000fe40000000000 */
[----:B------:R-:W-:Y:S01]  /*22740*/  @P1 LOP3.LUT R250, R250, 0x2, RZ, 0xfc, !PT ;  /* 0x00000002fafa1812 */ /* 0x000fe200078efcff */
[----:B------:R-:W-:Y:S02]  /*22750*/  IMAD.MOV.U32 R217, RZ, RZ, R16 ;  /* 0x000000ffffd97224 */ /* 0x000fe400078e0010 */
[----:B------:R-:W-:Y:S01]  /*22760*/  VIADD R16, R0, 0xea ;  /* 0x000000ea00107836 */ /* 0x000fe20000000000 */
[----:B------:R-:W-:Y:S01]  /*22770*/  LOP3.LUT R250, R250, 0xfffffffe, RZ, 0xc0, !PT ;  /* 0xfffffffefafa7812 */ /* 0x000fe200078ec0ff */
[----:B------:R-:W-:-:S02]  /*22780*/  VIADD R9, R0, 0xde ;  /* 0x000000de00097836 */ /* 0x000fc40000000000 */
[----:B------:R-:W-:Y:S01]  /*22790*/  IMAD.MOV.U32 R216, RZ, RZ, R8 ;  /* 0x000000ffffd87224 */ /* 0x000fe200078e0008 */
[----:B------:R-:W-:Y:S01]  /*227a0*/  @P0 LOP3.LUT R250, R250, 0x1, RZ, 0xfc, !PT ;  /* 0x00000001fafa0812 */ /* 0x000fe200078efcff */
[----:B------:R-:W-:Y:S01]  /*227b0*/  VIADD R8, R0, 0xdc ;  /* 0x000000dc00087836 */ /* 0x000fe20000000000 */
[----:B------:R-:W-:Y:S01]  /*227c0*/  ISETP.GE.AND P0, PT, R184, UR37, PT ;  /* 0x00000025b8007c0c */ /* 0x000fe2000bf06270 */
[----:B------:R-:W-:Y:S01]  /*227d0*/  UMOV UR37, UR5 ;  /* 0x0000000500257c82 */ /* 0x000fe20008000000 */
[----:B------:R-:W-:Y:S01]  /*227e0*/  ULDC.64 UR4, c[0x0][0x228] ;  /* 0x00008a0000047ab9 */ /* 0x000fe20000000a00 */
[----:B------:R-:W-:Y:S01]  /*227f0*/  LOP3.LUT R250, R250, 0xfffffbff, RZ, 0xc0, !PT ;  /* 0xfffffbfffafa7812 */ /* 0x000fe200078ec0ff */
[----:B------:R-:W-:Y:S01]  /*22800*/  IMAD.MOV.U32 R221, RZ, RZ, R220 ;  /* 0x000000ffffdd7224 */ /* 0x000fe200078e00dc */
[----:B------:R-:W-:Y:S01]  /*22810*/  ISETP.LT.AND P1, PT, R3, UR8, !P0 ;  /* 0x0000000803007c0c */ /* 0x000fe2000c721270 */
[----:B------:R-:W-:Y:S01]  /*22820*/  IMAD.MOV.U32 R220, RZ, RZ, R219 ;  /* 0x000000ffffdc7224 */ /* 0x000fe200078e00db */
[----:B------:R-:W-:Y:S01]  /*22830*/  ISETP.LT.AND P0, PT, R2, UR54, !P0 ;  /* 0x0000003602007c0c */ /* 0x000fe2000c701270 */
[----:B------:R-:W-:Y:S01]  /*22840*/  UMOV UR54, UR4 ;  /* 0x0000000400367c82 */ /* 0x000fe20008000000 */
[----:B------:R-:W-:-:S02]  /*22850*/  IMAD.MOV.U32 R219, RZ, RZ, R218 ;  /* 0x000000ffffdb7224 */ /* 0x000fc400078e00da */
[----:B------:R-:W-:Y:S02]  /*22860*/  IMAD.MOV.U32 R218, RZ, RZ, R217 ;  /* 0x000000ffffda7224 */ /* 0x000fe400078e00d9 */
[----:B------:R-:W-:Y:S02]  /*22870*/  IMAD.MOV.U32 R217, RZ, RZ, R216 ;  /* 0x000000ffffd97224 */ /* 0x000fe400078e00d8 */
[----:B------:R-:W-:Y:S02]  /*22880*/  IMAD.MOV.U32 R216, RZ, RZ, R215 ;  /* 0x000000ffffd87224 */ /* 0x000fe400078e00d7 */
[----:B------:R-:W-:Y:S01]  /*22890*/  IMAD.MOV.U32 R215, RZ, RZ, R214 ;  /* 0x000000ffffd77224 */ /* 0x000fe200078e00d6 */
[----:B------:R-:W-:Y:S01]  /*228a0*/  @P1 LOP3.LUT R236, R236, 0x80000000, RZ, 0xfc, !PT ;  /* 0x80000000ecec1812 */ /* 0x000fe200078efcff */
[----:B------:R-:W-:Y:S02]  /*228b0*/  IMAD.MOV.U32 R214, RZ, RZ, R213 ;  /* 0x000000ffffd67224 */ /* 0x000fe400078e00d5 */
[----:B------:R-:W-:Y:S01]  /*228c0*/  IMAD.MOV.U32 R213, RZ, RZ, R212 ;  /* 0x000000ffffd57224 */ /* 0x000fe200078e00d4 */
[----:B------:R-:W-:Y:S01]  /*228d0*/  LOP3.LUT R236, R236, 0xdfffffff, RZ, 0xc0, !PT ;  /* 0xdfffffffecec7812 */ /* 0x000fe200078ec0ff */
[----:B------:R-:W-:-:S02]  /*228e0*/  IMAD.MOV.U32 R212, RZ, RZ, R211 ;  /* 0x000000ffffd47224 */ /* 0x000fc400078e00d3 */
[----:B------:R-:W-:Y:S01]  /*228f0*/  IMAD.MOV.U32 R211, RZ, RZ, R210 ;  /* 0x000000ffffd37224 */ /* 0x000fe200078e00d2 */
[----:B------:R-:W-:Y:S01]  /*22900*/  @P0 LOP3.LUT R236, R236, 0x20000000, RZ, 0xfc, !PT ;  /* 0x20000000ecec0812 */ /* 0x000fe200078efcff */
[----:B------:R-:W-:Y:S01]  /*22910*/  IMAD.MOV.U32 R210, RZ, RZ, R209 ;  /* 0x000000ffffd27224 */ /* 0x000fe200078e00d1 */
[----:B------:R-:W-:Y:S01]  /*22920*/  ISETP.GE.AND P0, PT, R183, UR29, PT ;  /* 0x0000001db7007c0c */ /* 0x000fe2000bf06270 */
[----:B------:R-:W-:Y:S01]  /*22930*/  ULDC.64 UR28, c[0x0][0x228] ;  /* 0x00008a00001c7ab9 */ /* 0x000fe20000000a00 */
[----:B------:R-:W-:Y:S01]  /*22940*/  LOP3.LUT R236, R236, 0xfbffffff, RZ, 0xc0, !PT ;  /* 0xfbffffffecec7812 */ /* 0x000fe200078ec0ff */
[----:B------:R-:W-:Y:S01]  /*22950*/  IMAD.MOV.U32 R209, RZ, RZ, R208 ;  /* 0x000000ffffd17224 */ /* 0x000fe200078e00d0 */
[----:B------:R-:W-:Y:S01]  /*22960*/  ISETP.LT.AND P1, PT, R3, UR34, !P0 ;  /* 0x0000002203007c0c */ /* 0x000fe2000c721270 */
[----:B------:R-:W-:Y:S01]  /*22970*/  IMAD.MOV.U32 R208, RZ, RZ, R207 ;  /* 0x000000ffffd07224 */ /* 0x000fe200078e00cf */
[----:B------:R-:W-:Y:S01]  /*22980*/  ISETP.LT.AND P0, PT, R2, UR40, !P0 ;  /* 0x0000002802007c0c */ /* 0x000fe2000c701270 */
[----:B------:R-:W-:Y:S01]  /*22990*/  UMOV UR40, UR5 ;  /* 0x0000000500287c82 */ /* 0x000fe20008000000 */
[----:B------:R-:W-:Y:S01]  /*229a0*/  ULDC.64 UR4, c[0x0][0x228] ;  /* 0x00008a0000047ab9 */ /* 0x000fe20000000a00 */
[----:B------:R-:W-:Y:S01]  /*229b0*/  IMAD.MOV.U32 R207, RZ, RZ, R206 ;  /* 0x000000ffffcf7224 */ /* 0x000fe200078e00ce */
[----:B------:R-:W-:Y:S01]  /*229c0*/  UMOV UR60, UR4 ;  /* 0x00000004003c7c82 */ /* 0x000fe20008000000 */
[----:B------:R-:W-:-:S02]  /*229d0*/  IMAD.MOV.U32 R206, RZ, RZ, R205 ;  /* 0x000000ffffce7224 */ /* 0x000fc400078e00cd */
[----:B------:R-:W-:Y:S02]  /*229e0*/  IMAD.MOV.U32 R205, RZ, RZ, R204 ;  /* 0x000000ffffcd7224 */ /* 0x000fe400078e00cc */
[----:B------:R-:W-:Y:S02]  /*229f0*/  IMAD.MOV.U32 R204, RZ, RZ, R203 ;  /* 0x000000ffffcc7224 */ /* 0x000fe400078e00cb */
[----:B------:R-:W-:Y:S01]  /*22a00*/  @P1 LOP3.LUT R236, R236, 0x4000000, RZ, 0xfc, !PT ;  /* 0x04000000ecec1812 */ /* 0x000fe200078efcff */
[----:B------:R-:W-:Y:S02]  /*22a10*/  IMAD.MOV.U32 R203, RZ, RZ, R202 ;  /* 0x000000ffffcb7224 */ /* 0x000fe400078e00ca */
[----:B------:R-:W-:Y:S01]  /*22a20*/  IMAD.MOV.U32 R202, RZ, RZ, R201 ;  /* 0x000000ffffca7224 */ /* 0x000fe200078e00c9 */
[----:B------:R-:W-:Y:S01]  /*22a30*/  LOP3.LUT R236, R236, 0xfeffffff, RZ, 0xc0, !PT ;  /* 0xfeffffffecec7812 */ /* 0x000fe200078ec0ff */
[----:B------:R-:W-:Y:S02]  /*22a40*/  IMAD.MOV.U32 R201, RZ, RZ, R200 ;  /* 0x000000ffffc97224 */ /* 0x000fe400078e00c8 */
        /* <DEDUP_REMOVED lines=10> */
[----:B------:R-:W-:Y:S01]  /*22af0*/  IMAD.MOV.U32 R196, RZ, RZ, R195 ;  /* 0x000000ffffc47224 */ /* 0x000fe200078e00c3 */
[----:B------:R-:W-:Y:S01]  /*22b00*/  ISETP.GE.AND P0, PT, R181, UR9, PT ;  /* 0x00000009b5007c0c */ /* 0x000fe2000bf06270 */
[----:B------:R-:W-:Y:S01]  /*22b10*/  ULDC.64 UR8, c[0x0][0x228] ;  /* 0x00008a0000087ab9 */ /* 0x000fe20000000a00 */
[----:B------:R-:W-:-:S02]  /*22b20*/  IMAD.MOV.U32 R195, RZ, RZ, R194 ;  /* 0x000000ffffc37224 */ /* 0x000fc400078e00c2 */
[----:B------:R-:W-:Y:S02]  /*22b30*/  IMAD.MOV.U32 R194, RZ, RZ, R193 ;  /* 0x000000ffffc27224 */ /* 0x000fe400078e00c1 */
[----:B------:R-:W-:-:S03]  /*22b40*/  IMAD.MOV.U32 R193, RZ, RZ, R192 ;  /* 0x000000ffffc17224 */ /* 0x000fc600078e00c0 */
[----:B------:R-:W-:-:S04]  /*22b50*/  @P2 LOP3.LUT R236, R236, 0x200000, RZ, 0xfc, !PT ;  /* 0x00200000ecec2812 */ /* 0x000fc800078efcff */
[----:B------:R-:W-:-:S04]  /*22b60*/  LOP3.LUT R236, R236, 0xfffbffff, RZ, 0xc0, !PT ;  /* 0xfffbffffecec7812 */ /* 0x000fc800078ec0ff */
[----:B------:R-:W-:Y:S02]  /*22b70*/  @P1 LOP3.LUT R236, R236, 0x40000, RZ, 0xfc, !PT ;  /* 0x00040000ecec1812 */ /* 0x000fe400078efcff */
[----:B------:R-:W-:Y:S02]  /*22b80*/  ISETP.LT.AND P1, PT, R3, UR26, !P0 ;  /* 0x0000001a03007c0c */ /* 0x000fe4000c721270 */
[----:B------:R-:W-:Y:S01]  /*22b90*/  ISETP.LT.AND P0, PT, R2, UR50, !P0 ;  /* 0x0000003202007c0c */ /* 0x000fe2000c701270 */
[----:B------:R-:W-:Y:S01]  /*22ba0*/  UMOV UR50, UR5 ;  /* 0x0000000500327c82 */ /* 0x000fe20008000000 */
[----:B------:R-:W-:Y:S01]  /*22bb0*/  LOP3.LUT R236, R236, 0xffff7fff, RZ, 0xc0, !PT ;  /* 0xffff7fffecec7812 */ /* 0x000fe200078ec0ff */
[----:B------:R-:W-:Y:S02]  /*22bc0*/  ULDC.64 UR4, c[0x0][0x228] ;  /* 0x00008a0000047ab9 */ /* 0x000fe40000000a00 */
[----:B------:R-:W-:-:S06]  /*22bd0*/  UMOV UR36, UR4 ;  /* 0x0000000400247c82 */ /* 0x000fcc0008000000 */
[----:B------:R-:W-:-:S04]  /*22be0*/  @P1 LOP3.LUT R236, R236, 0x8000, RZ, 0xfc, !PT ;  /* 0x00008000ecec1812 */ /* 0x000fc800078efcff */
[----:B------:R-:W-:-:S04]  /*22bf0*/  LOP3.LUT R236, R236, 0xffffdfff, RZ, 0xc0, !PT ;  /* 0xffffdfffecec7812 */ /* 0x000fc800078ec0ff */
[----:B------:R-:W-:Y:S02]  /*22c00*/  @P0 LOP3.LUT R236, R236, 0x2000, RZ, 0xfc, !PT ;  /* 0x00002000ecec0812 */ /* 0x000fe400078efcff */
[----:B------:R-:W-:Y:S02]  /*22c10*/  ISETP.GE.AND P0, PT, R180, UR35, PT ;  /* 0x00000023b4007c0c */ /* 0x000fe4000bf06270 */
[----:B------:R-:W-:Y:S02]  /*22c20*/  LOP3.LUT R236, R236, 0xfffffbff, RZ, 0xc0, !PT ;  /* 0xfffffbffecec7812 */ /* 0x000fe400078ec0ff */
[----:B------:R-:W-:Y:S02]  /*22c30*/  ISETP.LT.AND P1, PT, R3, UR6, !P0 ;  /* 0x0000000603007c0c */ /* 0x000fe4000c721270 */
[----:B------:R-:W-:Y:S01]  /*22c40*/  ISETP.LT.AND P0, PT, R2, UR38, !P0 ;  /* 0x0000002602007c0c */ /* 0x000fe2000c701270 */
[----:B------:R-:W-:Y:S01]  /*22c50*/  UMOV UR38, UR5 ;  /* 0x0000000500267c82 */ /* 0x000fe20008000000 */
[----:B------:R-:W-:-:S02]  /*22c60*/  ULDC.64 UR4, c[0x0][0x228] ;  /* 0x00008a0000047ab9 */ /* 0x000fc40000000a00 */
[----:B------:R-:W-:Y:S01]  /*22c70*/  UMOV UR35, UR4 ;  /* 0x0000000400237c82 */ /* 0x000fe20008000000 */
[----:B------:R-:W-:-:S06]  /*22c80*/  R2UR UR4, R190 ;  /* 0x00000000be0472ca */ /* 0x000fcc00000e0000 */
[----:B------:R-:W-:-:S04]  /*22c90*/  @P1 LOP3.LUT R236, R236, 0x400, RZ, 0xfc, !PT ;  /* 0x00000400ecec1812 */ /* 0x000fc800078efcff */
[----:B------:R-:W-:-:S04]  /*22ca0*/  LOP3.LUT R236, R236, 0xfffffeff, RZ, 0xc0, !PT ;  /* 0xfffffeffecec7812 */ /* 0x000fc800078ec0ff */
[----:B------:R-:W-:Y:S02]  /*22cb0*/  @P0 LOP3.LUT R236, R236, 0x100, RZ, 0xfc, !PT ;  /* 0x00000100ecec0812 */ /* 0x000fe400078efcff */
[----:B------:R-:W-:Y:S01]  /*22cc0*/  ISETP.GE.AND P0, PT, R179, UR13, PT ;  /* 0x0000000db3007c0c */ /* 0x000fe2000bf06270 */
[----:B------:R-:W-:Y:S01]  /*22cd0*/  ULDC.64 UR12, c[0x0][0x228] ;  /* 0x00008a00000c7ab9 */ /* 0x000fe20000000a00 */
[----:B------:R-:W-:Y:S02]  /*22ce0*/  LOP3.LUT R236, R236, 0xffffffdf, RZ, 0xc0, !PT ;  /* 0xffffffdfecec7812 */ /* 0x000fe400078ec0ff */
[----:B------:R-:W-:Y:S01]  /*22cf0*/  ISETP.LT.AND P1, PT, R3, UR32, !P0 ;  /* 0x0000002003007c0c */ /* 0x000fe2000c721270 */
[----:B------:R-:W-:Y:S01]  /*22d00*/  UMOV UR32, UR5 ;  /* 0x0000000500207c82 */ /* 0x000fe20008000000 */
[----:B------:R-:W-:Y:S02]  /*22d10*/  ISETP.LT.AND P0, PT, R2, UR56, !P0 ;  /* 0x0000003802007c0c */ /* 0x000fe4000c701270 */
[----:B------:R-:W-:-:S09]  /*22d20*/  R2UR UR5, R191 ;  /* 0x00000000bf0572ca */ /* 0x000fd200000e0000 */
[----:B------:R-:W-:-:S04]  /*22d30*/  @P1 LOP3.LUT R236, R236, 0x20, RZ, 0xfc, !PT ;  /* 0x00000020ecec1812 */ /* 0x000fc800078efcff */
[----:B------:R-:W-:-:S04]  /*22d40*/  LOP3.LUT R236, R236, 0xfffffffb, RZ, 0xc0, !PT ;  /* 0xfffffffbecec7812 */ /* 0x000fc800078ec0ff */
[----:B------:R-:W-:Y:S02]  /*22d50*/  @P0 LOP3.LUT R236, R236, 0x4, RZ, 0xfc, !PT ;  /* 0x00000004ecec0812 */ /* 0x000fe400078efcff */
[----:B------:R-:W-:Y:S01]  /*22d60*/  ISETP.GE.AND P0, PT, R178, UR27, PT ;  /* 0x0000001bb2007c0c */ /* 0x000fe2000bf06270 */
[----:B------:R-:W-:Y:S01]  /*22d70*/  ULDC.64 UR26, c[0x0][0x228] ;  /* 0x00008a00001a7ab9 */ /* 0x000fe20000000a00 */
[----:B------:R-:W-:Y:S02]  /*22d80*/  LOP3.LUT R236, R236, 0xbfffffff, RZ, 0xc0, !PT ;  /* 0xbfffffffecec7812 */ /* 0x000fe400078ec0ff */
[----:B------:R-:W-:Y:S02]  /*22d90*/  ISETP.LT.AND P2, PT, R3, UR20, !P0 ;  /* 0x0000001403007c0c */ /* 0x000fe4000c741270 */
[----:B------:R-:W-:Y:S02]  /*22da0*/  ISETP.LT.AND P1, PT, R2, UR44, !P0 ;  /* 0x0000002c02007c0c */ /* 0x000fe4000c721270 */
[----:B------:R-:W-:Y:S01]  /*22db0*/  ISETP.GE.AND P0, PT, R177, UR7, PT ;  /* 0x00000007b1007c0c */ /* 0x000fe2000bf06270 */
[----:B------:R-:W-:-:S02]  /*22dc0*/  ULDC.64 UR6, c[0x0][0x228] ;  /* 0x00008a0000067ab9 */ /* 0x000fc40000000a00 */
[----:B------:R-:W-:Y:S01]  /*22dd0*/  UMOV UR34, UR6 ;  /* 0x0000000600227c82 */ /* 0x000fe20008000000 */
[----:B------:R-:W-:Y:S01]  /*22de0*/  UMOV UR44, UR7 ;  /* 0x00000007002c7c82 */ /* 0x000fe20008000000 */
[----:B------:R-:W-:-:S04]  /*22df0*/  ULDC.64 UR6, c[0x0][0x228] ;  /* 0x00008a0000067ab9 */ /* 0x000fc80000000a00 */
[----:B------:R-:W-:-:S04]  /*22e00*/  @P2 LOP3.LUT R235, R235, 0x80000000, RZ, 0xfc, !PT ;  /* 0x80000000ebeb2812 */ /* 0x000fc800078efcff */
[----:B------:R-:W-:-:S04]  /*22e10*/  LOP3.LUT R235, R235, 0xdfffffff, RZ, 0xc0, !PT ;  /* 0xdfffffffebeb7812 */ /* 0x000fc800078ec0ff */
[----:B------:R-:W-:Y:S02]  /*22e20*/  @P1 LOP3.LUT R235, R235, 0x20000000, RZ, 0xfc, !PT ;  /* 0x20000000ebeb1812 */ /* 0x000fe400078efcff */
[----:B------:R-:W-:Y:S02]  /*22e30*/  ISETP.LT.AND P1, PT, R3, UR16, !P0 ;  /* 0x0000001003007c0c */ /* 0x000fe4000c721270 */
[----:B------:R-:W-:Y:S02]  /*22e40*/  ISETP.LT.AND P0, PT, R2, UR43, !P0 ;  /* 0x0000002b02007c0c */ /* 0x000fe4000c701270 */
[----:B------:R-:W-:-:S09]  /*22e50*/  LOP3.LUT R235, R235, 0xfbffffff, RZ, 0xc0, !PT ;  /* 0xfbffffffebeb7812 */ /* 0x000fd200078ec0ff */
[----:B------:R-:W-:-:S04]  /*22e60*/  @P1 LOP3.LUT R235, R235, 0x4000000, RZ, 0xfc, !PT ;  /* 0x04000000ebeb1812 */ /* 0x000fc800078efcff */
[----:B------:R-:W-:-:S04]  /*22e70*/  LOP3.LUT R235, R235, 0xfeffffff, RZ, 0xc0, !PT ;  /* 0xfeffffffebeb7812 */ /* 0x000fc800078ec0ff */
[----:B------:R-:W-:Y:S02]  /*22e80*/  @P0 LOP3.LUT R235, R235, 0x1000000, RZ, 0xfc, !PT ;  /* 0x01000000ebeb0812 */ /* 0x000fe400078efcff */
[----:B------:R-:W-:Y:S02]  /*22e90*/  ISETP.GE.AND P0, PT, R176, UR33, PT ;  /* 0x00000021b0007c0c */ /* 0x000fe4000bf06270 */
[----:B------:R-:W-:Y:S02]  /*22ea0*/  LOP3.LUT R235, R235, 0xffdfffff, RZ, 0xc0, !PT ;  /* 0xffdfffffebeb7812 */ /* 0x000fe400078ec0ff */
[----:B------:R-:W-:Y:S02]  /*22eb0*/  ISETP.LT.AND P1, PT, R3, UR24, !P0 ;  /* 0x0000001803007c0c */ /* 0x000fe4000c721270 */
[----:B------:R-:W-:Y:S01]  /*22ec0*/  ISETP.LT.AND P0, PT, R2, UR42, !P0 ;  /* 0x0000002a02007c0c */ /* 0x000fe2000c701270 */
[----:B------:R-:W-:Y:S02]  /*22ed0*/  ULDC.64 UR42, c[0x0][0x228] ;  /* 0x00008a00002a7ab9 */ /* 0x000fe40000000a00 */
[----:B------:R-:W-:Y:S01]  /*22ee0*/  UMOV UR59, UR42 ;  /* 0x0000002a003b7c82 */ /* 0x000fe20008000000 */
[----:B------:R-:W-:Y:S01]  /*22ef0*/  UMOV UR56, UR43 ;  /* 0x0000002b00387c82 */ /* 0x000fe20008000000 */
[----:B------:R-:W-:-:S02]  /*22f00*/  ULDC.64 UR42, c[0x0][0x228] ;  /* 0x00008a00002a7ab9 */ /* 0x000fc40000000a00 */
[----:B------:R-:W-:Y:S01]  /*22f10*/  UMOV UR33, UR42 ;  /* 0x0000002a00217c82 */ /* 0x000fe20008000000 */
[----:B------:R-:W-:-:S03]  /*22f20*/  R2UR UR42, R188 ;  /* 0x00000000bc2a72ca */ /* 0x000fc600000e0000 */
[----:B------:R-:W-:-:S04]  /*22f30*/  @P1 LOP3.LUT R235, R235, 0x200000, RZ, 0xfc, !PT ;  /* 0x00200000ebeb1812 */ /* 0x000fc800078efcff */
[----:B------:R-:W-:-:S04]  /*22f40*/  LOP3.LUT R235, R235, 0xfffbffff, RZ, 0xc0, !PT ;  /* 0xfffbffffebeb7812 */ /* 0x000fc800078ec0ff */
[----:B------:R-:W-:Y:S02]  /*22f50*/  @P0 LOP3.LUT R235, R235, 0x40000, RZ, 0xfc, !PT ;  /* 0x00040000ebeb0812 */ /* 0x000fe400078efcff */
[----:B------:R-:W-:Y:S01]  /*22f60*/  ISETP.GE.AND P0, PT, R175, UR21, PT ;  /* 0x00000015af007c0c */ /* 0x000fe2000bf06270 */
[----:B------:R-:W-:Y:S01]  /*22f70*/  ULDC.64 UR20, c[0x0][0x228] ;  /* 0x00008a0000147ab9 */ /* 0x000fe20000000a00 */
[----:B------:R-:W-:Y:S02]  /*22f80*/  LOP3.LUT R235, R235, 0xffff7fff, RZ, 0xc0, !PT ;  /* 0xffff7fffebeb7812 */ /* 0x000fe400078ec0ff */
[----:B------:R-:W-:Y:S02]  /*22f90*/  ISETP.LT.AND P1, PT, R3, UR30, !P0 ;  /* 0x0000001e03007c0c */ /* 0x000fe4000c721270 */
[----:B------:R-:W-:Y:S01]  /*22fa0*/  ISETP.LT.AND P0, PT, R2, UR39, !P0 ;  /* 0x0000002702007c0c */ /* 0x000fe2000c701270 */
[----:B------:R-:W-:Y:S01]  /*22fb0*/  UMOV UR39, UR43 ;  /* 0x0000002b00277c82 */ /* 0x000fe20008000000 */
        /* <DEDUP_REMOVED lines=11> */
[----:B------:R-:W-:-:S06]  /*23070*/  UMOV UR30, UR25 ;  /* 0x00000019001e7c82 */ /* 0x000fcc0008000000 */
[----:B------:R-:W-:-:S04]  /*23080*/  @P2 LOP3.LUT R235, R235, 0x400, RZ, 0xfc, !PT ;  /* 0x00000400ebeb2812 */ /* 0x000fc800078efcff */
[----:B------:R-:W-:-:S04]  /*23090*/  LOP3.LUT R235, R235, 0xfffffeff, RZ, 0xc0, !PT ;  /* 0xfffffeffebeb7812 */ /* 0x000fc800078ec0ff */
[----:B------:R-:W-:Y:S02]  /*230a0*/  @P1 LOP3.LUT R235, R235, 0x100, RZ, 0xfc, !PT ;  /* 0x00000100ebeb1812 */ /* 0x000fe400078efcff */
[----:B------:R-:W-:Y:S01]  /*230b0*/  ISETP.LT.AND P1, PT, R3, UR10, !P0 ;  /* 0x0000000a03007c0c */ /* 0x000fe2000c721270 */
[----:B------:R-:W-:Y:S01]  /*230c0*/  UMOV UR10, UR60 ;  /* 0x0000003c000a7c82 */ /* 0x000fe20008000000 */
[----:B------:R-:W-:Y:S01]  /*230d0*/  ISETP.LT.AND P0, PT, R2, UR58, !P0 ;  /* 0x0000003a02007c0c */ /* 0x000fe2000c701270 */
[----:B------:R-:W-:Y:S01]  /*230e0*/  UMOV UR58, UR24 ;  /* 0x00000018003a7c82 */ /* 0x000fe20008000000 */
[----:B------:R-:W-:Y:S01]  /*230f0*/  LOP3.LUT R235, R235, 0xffffffdf, RZ, 0xc0, !PT ;  /* 0xffffffdfebeb7812 */ /* 0x000fe200078ec0ff */
[----:B------:R-:W-:Y:S01]  /*23100*/  ULDC.64 UR24, c[0x0][0x228] ;  /* 0x00008a0000187ab9 */ /* 0x000fe20000000a00 */
[----:B------:R-:W-:-:S07]  /*23110*/  ULDC.64 UR60, c[0x0][0x228] ;  /* 0x00008a00003c7ab9 */ /* 0x000fce0000000a00 */
[----:B------:R-:W-:-:S04]  /*23120*/  @P1 LOP3.LUT R235, R235, 0x20, RZ, 0xfc, !PT ;  /* 0x00000020ebeb1812 */ /* 0x000fc800078efcff */
[----:B------:R-:W-:-:S04]  /*23130*/  LOP3.LUT R235, R235, 0xfffffffb, RZ, 0xc0, !PT ;  /* 0xfffffffbebeb7812 */ /* 0x000fc800078ec0ff */
[----:B------:R-:W-:Y:S02]  /*23140*/  @P0 LOP3.LUT R235, R235, 0x4, RZ, 0xfc, !PT ;  /* 0x00000004ebeb0812 */ /* 0x000fe400078efcff */
[----:B------:R-:W-:Y:S01]  /*23150*/  ISETP.GE.AND P0, PT, R172, UR31, PT ;  /* 0x0000001fac007c0c */ /* 0x000fe2000bf06270 */
[----:B------:R-:W-:Y:S01]  /*23160*/  UMOV UR31, UR61 ;  /* 0x0000003d001f7c82 */ /* 0x000fe20008000000 */
[----:B------:R-:W-:Y:S02]  /*23170*/  LOP3.LUT R235, R235, 0xbfffffff, RZ, 0xc0, !PT ;  /* 0xbfffffffebeb7812 */ /* 0x000fe400078ec0ff */
[----:B------:R-:W-:Y:S02]  /*23180*/  ISETP.LT.AND P1, PT, R3, UR18, !P0 ;  /* 0x0000001203007c0c */ /* 0x000fe4000c721270 */
[----:B------:R-:W-:Y:S01]  /*23190*/  ISETP.LT.AND P0, PT, R2, UR55, !P0 ;  /* 0x0000003702007c0c */ /* 0x000fe2000c701270 */
[----:B------:R-:W-:Y:S01]  /*231a0*/  UMOV UR55, UR60 ;  /* 0x0000003c00377c82 */ /* 0x000fe20008000000 */
[----:B------:R-:W-:-:S02]  /*231b0*/  ULDC.64 UR60, c[0x0][0x228] ;  /* 0x00008a00003c7ab9 */ /* 0x000fc40000000a00 */
[----:B-1----:R-:W-:Y:S01]  /*231c0*/  IMAD.U32 R4, RZ, RZ, UR61 ;  /* 0x0000003dff047e24 */ /* 0x002fe2000f8e00ff */
[----:B------:R-:W-:-:S04]  /*231d0*/  R2UR UR61, R187 ;  /* 0x00000000bb3d72ca */ /* 0x000fc800000e0000 */
[----:B------:R0:W-:Y:S02]  /*231e0*/  STL [R1+0xfc0], R4 ;  /* 0x000fc00401007387 */ /* 0x0001e40000100800 */
        /* <DEDUP_REMOVED lines=13> */
[----:B------:R-:W-:Y:S02]  /*232c0*/  ISETP.GE.AND P0, PT, R170, UR11, PT ;  /* 0x0000000baa007c0c */ /* 0x000fe4000bf06270 */
[----:B------:R-:W-:Y:S02]  /*232d0*/  LOP3.LUT R234, R234, 0xfbffffff, RZ, 0xc0, !PT ;  /* 0xfbffffffeaea7812 */ /* 0x000fe400078ec0ff */
[----:B------:R-:W-:Y:S02]  /*232e0*/  ISETP.LT.AND P2, PT, R3, UR22, !P0 ;  /* 0x0000001603007c0c */ /* 0x000fe4000c741270 */
[----:B------:R-:W-:Y:S01]  /*232f0*/  ISETP.LT.AND P1, PT, R2, UR10, !P0 ;  /* 0x0000000a02007c0c */ /* 0x000fe2000c721270 */
[----:B------:R-:W-:Y:S01]  /*23300*/  ULDC.64 UR10, c[0x0][0x228] ;  /* 0x00008a00000a7ab9 */ /* 0x000fe20000000a00 */
[----:B------:R-:W-:Y:S01]  /*23310*/  ISETP.GE.AND P0, PT, R169, UR19, PT ;  /* 0x00000013a9007c0c */ /* 0x000fe2000bf06270 */
[----:B------:R-:W-:-:S02]  /*23320*/  ULDC.64 UR18, c[0x0][0x228] ;  /* 0x00008a0000127ab9 */ /* 0x000fc40000000a00 */
[----:B0-----:R-:W-:-:S05]  /*23330*/  IMAD.U32 R4, RZ, RZ, UR19 ;  /* 0x00000013ff047e24 */ /* 0x001fca000f8e00ff */
[----:B------:R0:W-:Y:S01]  /*23340*/  STL [R1+0xfbc], R4 ;  /* 0x000fbc0401007387 */ /* 0x0001e20000100800 */
[----:B------:R-:W-:-:S04]  /*23350*/  @P2 LOP3.LUT R234, R234, 0x4000000, RZ, 0xfc, !PT ;  /* 0x04000000eaea2812 */ /* 0x000fc800078efcff */
[----:B------:R-:W-:-:S04]  /*23360*/  LOP3.LUT R234, R234, 0xfdffffff, RZ, 0xc0, !PT ;  /* 0xfdffffffeaea7812 */ /* 0x000fc800078ec0ff */
[----:B------:R-:W-:Y:S02]  /*23370*/  @P1 LOP3.LUT R234, R234, 0x2000000, RZ, 0xfc, !PT ;  /* 0x02000000eaea1812 */ /* 0x000fe400078efcff */
[----:B------:R-:W-:Y:S02]  /*23380*/  ISETP.LT.AND P1, PT, R3, UR8, !P0 ;  /* 0x0000000803007c0c */ /* 0x000fe4000c721270 */
[----:B------:R-:W-:Y:S01]  /*23390*/  ISETP.LT.AND P0, PT, R2, UR36, !P0 ;  /* 0x0000002402007c0c */ /* 0x000fe2000c701270 */
[----:B------:R-:W-:Y:S01]  /*233a0*/  UMOV UR36, UR18 ;  /* 0x0000001200247c82 */ /* 0x000fe20008000000 */
[----:B------:R-:W-:Y:S01]  /*233b0*/  LOP3.LUT R234, R234, 0xffbfffff, RZ, 0xc0, !PT ;  /* 0xffbfffffeaea7812 */ /* 0x000fe200078ec0ff */
[----:B------:R-:W-:-:S08]  /*233c0*/  ULDC.64 UR18, c[0x0][0x228] ;  /* 0x00008a0000127ab9 */ /* 0x000fd00000000a00 */
[----:B------:R-:W-:-:S04]  /*233d0*/  @P1 LOP3.LUT R234, R234, 0x400000, RZ, 0xfc, !PT ;  /* 0x00400000eaea1812 */ /* 0x000fc800078efcff */
[----:B------:R-:W-:-:S04]  /*233e0*/  LOP3.LUT R234, R234, 0xffdfffff, RZ, 0xc0, !PT ;  /* 0xffdfffffeaea7812 */ /* 0x000fc800078ec0ff */
[----:B------:R-:W-:Y:S02]  /*233f0*/  @P0 LOP3.LUT R234, R234, 0x200000, RZ, 0xfc, !PT ;  /* 0x00200000eaea0812 */ /* 0x000fe400078efcff */
[----:B------:R-:W-:Y:S01]  /*23400*/  ISETP.GE.AND P0, PT, R168, UR29, PT ;  /* 0x0000001da8007c0c */ /* 0x000fe2000bf06270 */
[----:B------:R-:W-:Y:S01]  /*23410*/  ULDC.64 UR28, c[0x0][0x228] ;  /* 0x00008a00001c7ab9 */ /* 0x000fe20000000a00 */
[----:B------:R-:W-:Y:S01]  /*23420*/  LOP3.LUT R234, R234, 0xfffbffff, RZ, 0xc0, !PT ;  /* 0xfffbffffeaea7812 */ /* 0x000fe200078ec0ff */
[----:B0-----:R-:W-:Y:S01]  /*23430*/  IMAD.U32 R4, RZ, RZ, UR29 ;  /* 0x0000001dff047e24 */ /* 0x001fe2000f8e00ff */
[----:B------:R-:W-:Y:S02]  /*23440*/  ISETP.LT.AND P1, PT, R3, UR12, !P0 ;  /* 0x0000000c03007c0c */ /* 0x000fe4000c721270 */
[----:B------:R-:W-:Y:S01]  /*23450*/  ISETP.LT.AND P0, PT, R2, UR35, !P0 ;  /* 0x0000002302007c0c */ /* 0x000fe2000c701270 */
[----:B------:R-:W-:Y:S01]  /*23460*/  UMOV UR35, UR28 ;  /* 0x0000001c00237c82 */ /* 0x000fe20008000000 */
[----:B------:R-:W-:Y:S01]  /*23470*/  ULDC.64 UR28, c[0x0][0x228] ;  /* 0x00008a00001c7ab9 */ /* 0x000fe20000000a00 */
[----:B------:R0:W-:Y:S08]  /*23480*/  STL [R1+0xfb8], R4 ;  /* 0x000fb80401007387 */ /* 0x0001f00000100800 */
[----:B------:R-:W-:Y:S01]  /*23490*/  @P1 LOP3.LUT R234, R234, 0x40000, RZ, 0xfc, !PT ;  /* 0x00040000eaea1812 */ /* 0x000fe200078efcff */
[----:B0-----:R-:W-:-:S03]  /*234a0*/  IMAD.U32 R4, RZ, RZ, UR29 ;  /* 0x0000001dff047e24 */ /* 0x001fc6000f8e00ff */
[----:B------:R-:W-:Y:S02]  /*234b0*/  LOP3.LUT R234, R234, 0xfffdffff, RZ, 0xc0, !PT ;  /* 0xfffdffffeaea7812 */ /* 0x000fe400078ec0ff */
[----:B------:R0:W-:Y:S02]  /*234c0*/  STL [R1+0xfb4], R4 ;  /* 0x000fb40401007387 */ /* 0x0001e40000100800 */
[----:B------:R-:W-:Y:S02]  /*234d0*/  @P0 LOP3.LUT R234, R234, 0x20000, RZ, 0xfc, !PT ;  /* 0x00020000eaea0812 */ /* 0x000fe400078efcff */
[----:B------:R-:W-:Y:S01]  /*234e0*/  ISETP.GE.AND P0, PT, R167, UR23, PT ;  /* 0x00000017a7007c0c */ /* 0x000fe2000bf06270 */
[----:B------:R-:W-:Y:S01]  /*234f0*/  ULDC.64 UR22, c[0x0][0x228] ;  /* 0x00008a0000167ab9 */ /* 0x000fe20000000a00 */
[----:B------:R-:W-:Y:S02]  /*23500*/  LOP3.LUT R234, R234, 0xffffbfff, RZ, 0xc0, !PT ;  /* 0xffffbfffeaea7812 */ /* 0x000fe400078ec0ff */
[----:B------:R-:W-:-:S02]  /*23510*/  ISETP.LT.AND P1, PT, R3, UR26, !P0 ;  /* 0x0000001a03007c0c */ /* 0x000fc4000c721270 */
[----:B------:R-:W-:Y:S01]  /*23520*/  ISETP.LT.AND P0, PT, R2, UR34, !P0 ;  /* 0x0000002202007c0c */ /* 0x000fe2000c701270 */
[----:B------:R-:W-:-:S10]  /*23530*/  UMOV UR34, UR28 ;  /* 0x0000001c00227c82 */ /* 0x000fd40008000000 */
        /* <DEDUP_REMOVED lines=26> */
[----:B------:R-:W-:Y:S01]  /*236e0*/  UMOV UR29, UR26 ;  /* 0x0000001a001d7c82 */ /* 0x000fe20008000000 */
[----:B------:R-:W-:Y:S01]  /*236f0*/  ISETP.LT.AND P1, PT, R3, UR16, !P0 ;  /* 0x0000001003007c0c */ /* 0x000fe2000c721270 */
[----:B0-----:R-:W-:Y:S01]  /*23700*/  IMAD.U32 R4, RZ, RZ, UR27 ;  /* 0x0000001bff047e24 */ /* 0x001fe2000f8e00ff */
[----:B------:R-:W-:Y:S01]  /*23710*/  ISETP.LT.AND P0, PT, R2, UR58, !P0 ;  /* 0x0000003a02007c0c */ /* 0x000fe2000c701270 */
[----:B------:R-:W-:Y:S02]  /*23720*/  ULDC.64 UR26, c[0x0][0x228] ;  /* 0x00008a00001a7ab9 */ /* 0x000fe40000000a00 */
[----:B------:R-:W-:Y:S01]  /*23730*/  UMOV UR28, UR26 ;  /* 0x0000001a001c7c82 */ /* 0x000fe20008000000 */
[----:B------:R0:W-:Y:S07]  /*23740*/  STL [R1+0xfac], R4 ;  /* 0x000fac0401007387 */ /* 0x0001ee0000100800 */
[----:B------:R-:W-:Y:S01]  /*23750*/  @P1 LOP3.LUT R234, R234, 0x4, RZ, 0xfc, !PT ;  /* 0x00000004eaea1812 */ /* 0x000fe200078efcff */
[----:B0-----:R-:W-:-:S03]  /*23760*/  IMAD.U32 R4, RZ, RZ, UR27 ;  /* 0x0000001bff047e24 */ /* 0x001fc6000f8e00ff */
[----:B------:R-:W-:-:S04]  /*23770*/  LOP3.LUT R234, R234, 0xfffffffd, RZ, 0xc0, !PT ;  /* 0xfffffffdeaea7812 */ /* 0x000fc800078ec0ff */
[----:B------:R-:W-:Y:S01]  /*23780*/  @P0 LOP3.LUT R234, R234, 0x2, RZ, 0xfc, !PT ;  /* 0x00000002eaea0812 */ /* 0x000fe200078efcff */
[----:B------:R0:W-:Y:S01]  /*23790*/  STL [R1+0xfa8], R4 ;  /* 0x000fa80401007387 */ /* 0x0001e20000100800 */
[----:B------:R-:W-:Y:S01]  /*237a0*/  ISETP.GE.AND P0, PT, R163, UR7, PT ;  /* 0x00000007a3007c0c */ /* 0x000fe2000bf06270 */
[----:B------:R-:W-:Y:S01]  /*237b0*/  ULDC.64 UR6, c[0x0][0x228] ;  /* 0x00008a0000067ab9 */ /* 0x000fe20000000a00 */
[----:B------:R-:W-:Y:S02]  /*237c0*/  LOP3.LUT R234, R234, 0xbfffffff, RZ, 0xc0, !PT ;  /* 0xbfffffffeaea7812 */ /* 0x000fe400078ec0ff */
[----:B------:R-:W-:Y:S02]  /*237d0*/  ISETP.LT.AND P1, PT, R3, UR24, !P0 ;  /* 0x0000001803007c0c */ /* 0x000fe4000c721270 */
[----:B------:R-:W-:-:S11]  /*237e0*/  ISETP.LT.AND P0, PT, R2, UR55, !P0 ;  /* 0x0000003702007c0c */ /* 0x000fd6000c701270 */
        /* <DEDUP_REMOVED lines=8> */
[----:B------:R-:W-:Y:S01]  /*23870*/  ULDC.64 UR54, c[0x0][0x228] ;  /* 0x00008a0000367ab9 */ /* 0x000fe20000000a00 */
[----:B------:R-:W-:Y:S01]  /*23880*/  ISETP.GE.AND P0, PT, R161, UR17, PT ;  /* 0x00000011a1007c0c */ /* 0x000fe2000bf06270 */
[----:B------:R-:W-:-:S02]  /*23890*/  ULDC.64 UR16, c[0x0][0x228] ;  /* 0x00008a0000107ab9 */ /* 0x000fc40000000a00 */
[----:B------:R-:W-:Y:S01]  /*238a0*/  UMOV UR27, UR16 ;  /* 0x00000010001b7c82 */ /* 0x000fe20008000000 */
[----:B0-----:R-:W-:Y:S01]  /*238b0*/  IMAD.U32 R4, RZ, RZ, UR17 ;  /* 0x00000011ff047e24 */ /* 0x001fe2000f8e00ff */
[----:B------:R-:W-:-:S04]  /*238c0*/  ULDC.64 UR16, c[0x0][0x228] ;  /* 0x00008a0000107ab9 */ /* 0x000fc80000000a00 */
[----:B------:R-:W-:Y:S01]  /*238d0*/  @P2 LOP3.LUT R233, R233, 0x4000000, RZ, 0xfc, !PT ;  /* 0x04000000e9e92812 */ /* 0x000fe200078efcff */
[----:B------:R0:W-:Y:S03]  /*238e0*/  STL [R1+0xfa4], R4 ;  /* 0x000fa40401007387 */ /* 0x0001e60000100800 */
[----:B------:R-:W-:-:S04]  /*238f0*/  LOP3.LUT R233, R233, 0xfdffffff, RZ, 0xc0, !PT ;  /* 0xfdffffffe9e97812 */ /* 0x000fc800078ec0ff */
[----:B------:R-:W-:Y:S02]  /*23900*/  @P1 LOP3.LUT R233, R233, 0x2000000, RZ, 0xfc, !PT ;  /* 0x02000000e9e91812 */ /* 0x000fe400078efcff */
[----:B------:R-:W-:Y:S02]  /*23910*/  ISETP.LT.AND P1, PT, R3, UR10, !P0 ;  /* 0x0000000a03007c0c */ /* 0x000fe4000c721270 */
[----:B------:R-:W-:Y:S01]  /*23920*/  ISETP.LT.AND P0, PT, R2, UR36, !P0 ;  /* 0x0000002402007c0c */ /* 0x000fe2000c701270 */
[----:B------:R-:W-:Y:S01]  /*23930*/  UMOV UR36, UR46 ;  /* 0x0000002e00247c82 */ /* 0x000fe20008000000 */
[----:B------:R-:W-:-:S09]  /*23940*/  LOP3.LUT R233, R233, 0xffbfffff, RZ, 0xc0, !PT ;  /* 0xffbfffffe9e97812 */ /* 0x000fd200078ec0ff */
        /* <DEDUP_REMOVED lines=10> */
[----:B------:R-:W-:Y:S01]  /*239f0*/  ULDC.64 UR24, c[0x0][0x228] ;  /* 0x00008a0000187ab9 */ /* 0x000fe20000000a00 */
[----:B------:R-:W-:Y:S01]  /*23a00*/  UMOV UR35, UR47 ;  /* 0x0000002f00237c82 */ /* 0x000fe20008000000 */
[----:B------:R-:W-:Y:S01]  /*23a10*/  ULDC.64 UR46, c[0x0][0x228] ;  /* 0x00008a00002e7ab9 */ /* 0x000fe20000000a00 */
[----:B------:R0:W-:Y:S07]  /*23a20*/  STL [R1+0xfa0], R4 ;  /* 0x000fa00401007387 */ /* 0x0001ee0000100800 */
[----:B------:R-:W-:Y:S01]  /*23a30*/  @P1 LOP3.LUT R233, R233, 0x40000, RZ, 0xfc, !PT ;  /* 0x00040000e9e91812 */ /* 0x000fe200078efcff */
[----:B0-----:R-:W-:-:S03]  /*23a40*/  IMAD.U32 R4, RZ, RZ, UR25 ;  /* 0x00000019ff047e24 */ /* 0x001fc6000f8e00ff */
[----:B------:R-:W-:Y:S01]  /*23a50*/  LOP3.LUT R233, R233, 0xfffdffff, RZ, 0xc0, !PT ;  /* 0xfffdffffe9e97812 */ /* 0x000fe200078ec0ff */
[----:B------:R-:W-:-:S03]  /*23a60*/  UMOV UR25, UR24 ;  /* 0x0000001800197c82 */ /* 0x000fc60008000000 */
[----:B------:R-:W-:Y:S01]  /*23a70*/  @P0 LOP3.LUT R233, R233, 0x20000, RZ, 0xfc, !PT ;  /* 0x00020000e9e90812 */ /* 0x000fe200078efcff */
[----:B------:R0:W-:Y:S01]  /*23a80*/  STL [R1+0xf9c], R4 ;  /* 0x000f9c0401007387 */ /* 0x0001e20000100800 */
[----:B------:R-:W-:Y:S01]  /*23a90*/  ISETP.GE.AND P0, PT, R159, UR15, PT ;  /* 0x0000000f9f007c0c */ /* 0x000fe2000bf06270 */
[----:B------:R-:W-:Y:S01]  /*23aa0*/  ULDC.64 UR14, c[0x0][0x228] ;  /* 0x00008a00000e7ab9 */ /* 0x000fe20000000a00 */
[----:B------:R-:W-:Y:S02]  /*23ab0*/  LOP3.LUT R233, R233, 0xffffbfff, RZ, 0xc0, !PT ;  /* 0xffffbfffe9e97812 */ /* 0x000fe400078ec0ff */
[----:B------:R-:W-:Y:S02]  /*23ac0*/  ISETP.LT.AND P1, PT, R3, UR22, !P0 ;  /* 0x0000001603007c0c */ /* 0x000fe4000c721270 */
        /* <DEDUP_REMOVED lines=11> */
[----:B------:R-:W-:Y:S01]  /*23b80*/  ISETP.GE.AND P0, PT, R157, UR19, PT ;  /* 0x000000139d007c0c */ /* 0x000fe2000bf06270 */
[----:B------:R-:W-:Y:S01]  /*23b90*/  ULDC.64 UR18, c[0x0][0x228] ;  /* 0x00008a0000127ab9 */ /* 0x000fe20000000a00 */
[----:B------:R-:W-:Y:S01]  /*23ba0*/  ULDC.64 UR40, c[0x0][0x228] ;  /* 0x00008a0000287ab9 */ /* 0x000fe20000000a00 */
        /* <DEDUP_REMOVED lines=22> */
[----:B------:R-:W-:-:S03]  /*23d10*/  UMOV UR29, UR44 ;  /* 0x0000002c001d7c82 */ /* 0x000fc60008000000 */
        /* <DEDUP_REMOVED lines=8> */
[----:B------:R-:W-:Y:S01]  /*23da0*/  ISETP.LT.AND P0, PT, R2, UR27, !P0 ;  /* 0x0000001b02007c0c */ /* 0x000fe2000c701270 */
[----:B------:R-:W-:Y:S01]  /*23db0*/  UMOV UR28, UR45 ;  /* 0x0000002d001c7c82 */ /* 0x000fe20008000000 */
[----:B------:R-:W-:-:S09]  /*23dc0*/  ULDC.64 UR44, c[0x0][0x228] ;  /* 0x00008a00002c7ab9 */ /* 0x000fd20000000a00 */
        /* <DEDUP_REMOVED lines=10> */
[----:B------:R-:W-:-:S08]  /*23e70*/  ULDC.64 UR6, c[0x0][0x228] ;  /* 0x00008a0000067ab9 */ /* 0x000fd00000000a00 */
[----:B------:R-:W-:-:S04]  /*23e80*/  @P2 LOP3.LUT R232, R232, 0x4000000, RZ, 0xfc, !PT ;  /* 0x04000000e8e82812 */ /* 0x000fc800078efcff */
[----:B------:R-:W-:-:S04]  /*23e90*/  LOP3.LUT R232, R232, 0xfdffffff, RZ, 0xc0, !PT ;  /* 0xfdffffffe8e87812 */ /* 0x000fc800078ec0ff */
[----:B------:R-:W-:Y:S02]  /*23ea0*/  @P1 LOP3.LUT R232, R232, 0x2000000, RZ, 0xfc, !PT ;  /* 0x02000000e8e81812 */ /* 0x000fe400078efcff */
[----:B------:R-:W-:Y:S02]  /*23eb0*/  ISETP.LT.AND P1, PT, R3, UR14, !P0 ;  /* 0x0000000e03007c0c */ /* 0x000fe4000c721270 */
[----:B------:R-:W-:Y:S01]  /*23ec0*/  ISETP.LT.AND P0, PT, R2, UR25, !P0 ;  /* 0x0000001902007c0c */ /* 0x000fe2000c701270 */
[----:B------:R-:W-:Y:S01]  /*23ed0*/  UMOV UR25, UR30 ;  /* 0x0000001e00197c82 */ /* 0x000fe20008000000 */
[----:B------:R-:W-:Y:S01]  /*23ee0*/  LOP3.LUT R232, R232, 0xffbfffff, RZ, 0xc0, !PT ;  /* 0xffbfffffe8e87812 */ /* 0x000fe200078ec0ff */
[----:B------:R-:W-:-:S08]  /*23ef0*/  UMOV UR30, UR53 ;  /* 0x00000035001e7c82 */ /* 0x000fd00008000000 */
[----:B------:R-:W-:-:S04]  /*23f00*/  @P1 LOP3.LUT R232, R232, 0x400000, RZ, 0xfc, !PT ;  /* 0x00400000e8e81812 */ /* 0x000fc800078efcff */
[----:B------:R-:W-:-:S04]  /*23f10*/  LOP3.LUT R232, R232, 0xffdfffff, RZ, 0xc0, !PT ;  /* 0xffdfffffe8e87812 */ /* 0x000fc800078ec0ff */
[----:B------:R-:W-:Y:S02]  /*23f20*/  @P0 LOP3.LUT R232, R232, 0x200000, RZ, 0xfc, !PT ;  /* 0x00200000e8e80812 */ /* 0x000fe400078efcff */
[----:B------:R-:W-:Y:S02]  /*23f30*/  ISETP.GE.AND P0, PT, R152, UR21, PT ;  /* 0x0000001598007c0c */ /* 0x000fe4000bf06270 */
        /* <DEDUP_REMOVED lines=21> */
[----:B------:R-:W-:-:S10]  /*24090*/  ULDC.64 UR20, c[0x0][0x228] ;  /* 0x00008a0000147ab9 */ /* 0x000fd40000000a00 */
        /* <DEDUP_REMOVED lines=26> */
[----:B------:R-:W-:Y:S01]  /*24240*/  UMOV UR31, UR52 ;  /* 0x00000034001f7c82 */ /* 0x000fe20008000000 */
[----:B------:R-:W-:Y:S01]  /*24250*/  ULDC.64 UR52, c[0x0][0x228] ;  /* 0x00008a0000347ab9 */ /* 0x000fe20000000a00 */
[----:B------:R-:W-:Y:S07]  /*24260*/  STL [R1+0x13d4], R232 ;  /* 0x0013d4e801007387 */ /* 0x000fee0000100800 */
        /* <DEDUP_REMOVED lines=31> */
[----:B------:R-:W-:-:S07]  /*24460*/  ULDC.64 UR50, c[0x0][0x228] ;  /* 0x00008a0000327ab9 */ /* 0x000fce0000000a00 */
        /* <DEDUP_REMOVED lines=41> */
[----:B------:R-:W-:Y:S02]  /*24700*/  ULDC.64 UR6, c[0x0][0x228] ;  /* 0x00008a0000067ab9 */ /* 0x000fe40000000a00 */
[----:B------:R-:W-:Y:S01]  /*24710*/  STL [R1+0x13d0], R231 ;  /* 0x0013d0e701007387 */ /* 0x000fe20000100800 */
        /* <DEDUP_REMOVED lines=17> */
[----:B------:R-:W-:Y:S01]  /*24830*/  VIADD R8, R0, 0xda ;  /* 0x000000da00087836 */ /* 0x000fe20000000000 */
[----:B------:R-:W-:Y:S01]  /*24840*/  LOP3.LUT R230, R230, 0xffbfffff, RZ, 0xc0, !PT ;  /* 0xffbfffffe6e67812 */ /* 0x000fe200078ec0ff */
[----:B------:R-:W-:Y:S01]  /*24850*/  ULDC.64 UR10, c[0x0][0x228] ;  /* 0x00008a00000a7ab9 */ /* 0x000fe20000000a00 */
[----:B------:R-:W-:Y:S02]  /*24860*/  ISETP.LT.AND P1, PT, R3, UR14, !P0 ;  /* 0x0000000e03007c0c */ /* 0x000fe4000c721270 */
[----:B------:R-:W-:Y:S01]  /*24870*/  ISETP.LT.AND P0, PT, R2, UR30, !P0 ;  /* 0x0000001e02007c0c */ /* 0x000fe2000c701270 */
[----:B------:R-:W-:-:S10]  /*24880*/  UMOV UR30, UR43 ;  /* 0x0000002b001e7c82 */ /* 0x000fd40008000000 */
        /* <DEDUP_REMOVED lines=9> */
[----:B------:R-:W-:Y:S01]  /*24920*/  UMOV UR22, UR36 ;  /* 0x0000002400167c82 */ /* 0x000fe20008000000 */
[----:B------:R-:W-:Y:S01]  /*24930*/  UMOV UR36, UR44 ;  /* 0x0000002c00247c82 */ /* 0x000fe20008000000 */
[----:B------:R-:W-:-:S08]  /*24940*/  UMOV UR44, UR39 ;  /* 0x00000027002c7c82 */ /* 0x000fd00008000000 */
[----:B------:R-:W-:-:S04]  /*24950*/  @P1 LOP3.LUT R230, R230, 0x40000, RZ, 0xfc, !PT ;  /* 0x00040000e6e61812 */ /* 0x000fc800078efcff */
[----:B------:R-:W-:-:S04]  /*24960*/  LOP3.LUT R230, R230, 0xfffdffff, RZ, 0xc0, !PT ;  /* 0xfffdffffe6e67812 */ /* 0x000fc800078ec0ff */
[----:B------:R-:W-:Y:S02]  /*24970*/  @P0 LOP3.LUT R230, R230, 0x20000, RZ, 0xfc, !PT ;  /* 0x00020000e6e60812 */ /* 0x000fe400078efcff */
[----:B------:R-:W-:Y:S01]  /*24980*/  ISETP.GE.AND P0, PT, R8, UR21, PT ;  /* 0x0000001508007c0c */ /* 0x000fe2000bf06270 */
[----:B------:R-:W-:Y:S01]  /*24990*/  VIADD R8, R0, 0xd6 ;  /* 0x000000d600087836 */ /* 0x000fe20000000000 */
[----:B------:R-:W-:Y:S01]  /*249a0*/  LOP3.LUT R230, R230, 0xffffbfff, RZ, 0xc0, !PT ;  /* 0xffffbfffe6e67812 */ /* 0x000fe200078ec0ff */
[----:B------:R-:W-:Y:S01]  /*249b0*/  ULDC.64 UR20, c[0x0][0x228] ;  /* 0x00008a0000147ab9 */ /* 0x000fe20000000a00 */
[----:B------:R-:W-:Y:S01]  /*249c0*/  ISETP.LT.AND P1, PT, R3, UR24, !P0 ;  /* 0x0000001803007c0c */ /* 0x000fe2000c721270 */
[----:B------:R-:W-:Y:S01]  /*249d0*/  UMOV UR24, UR54 ;  /* 0x0000003600187c82 */ /* 0x000fe20008000000 */
[----:B------:R-:W-:Y:S01]  /*249e0*/  ISETP.LT.AND P0, PT, R2, UR8, !P0 ;  /* 0x0000000802007c0c */ /* 0x000fe2000c701270 */
[----:B------:R-:W-:Y:S01]  /*249f0*/  UMOV UR8, UR42 ;  /* 0x0000002a00087c82 */ /* 0x000fe20008000000 */
[----:B------:R-:W-:Y:S01]  /*24a00*/  ULDC.64 UR42, c[0x0][0x228] ;  /* 0x00008a00002a7ab9 */ /* 0x000fe20000000a00 */
        /* <DEDUP_REMOVED lines=13> */
[----:B------:R-:W-:Y:S01]  /*24ae0*/  UMOV UR50, UR6 ;  /* 0x0000000600327c82 */ /* 0x000fe20008000000 */
[----:B------:R-:W-:Y:S01]  /*24af0*/  UMOV UR6, UR18 ;  /* 0x0000001200067c82 */ /* 0x000fe20008000000 */
[----:B------:R-:W-:Y:S01]  /*24b00*/  UMOV UR18, UR26 ;  /* 0x0000001a00127c82 */ /* 0x000fe20008000000 */
[----:B------:R-:W-:-:S05]  /*24b10*/  UMOV UR26, UR29 ;  /* 0x0000001d001a7c82 */ /* 0x000fca0008000000 */
        /* <DEDUP_REMOVED lines=11> */
[----:B------:R-:W-:-:S08]  /*24bd0*/  ULDC.64 UR28, c[0x0][0x228] ;  /* 0x00008a00001c7ab9 */ /* 0x000fd00000000a00 */
[----:B------:R-:W-:-:S04]  /*24be0*/  @P1 LOP3.LUT R230, R230, 0x40, RZ, 0xfc, !PT ;  /* 0x00000040e6e61812 */ /* 0x000fc800078efcff */
[----:B------:R-:W-:-:S04]  /*24bf0*/  LOP3.LUT R230, R230, 0xffffffdf, RZ, 0xc0, !PT ;  /* 0xffffffdfe6e67812 */ /* 0x000fc800078ec0ff */
[----:B------:R-:W-:Y:S02]  /*24c00*/  @P0 LOP3.LUT R230, R230, 0x20, RZ, 0xfc, !PT ;  /* 0x00000020e6e60812 */ /* 0x000fe400078efcff */
[----:B------:R-:W-:Y:S01]  /*24c10*/  ISETP.GE.AND P0, PT, R8, UR25, PT ;  /* 0x0000001908007c0c */ /* 0x000fe2000bf06270 */
[----:B------:R-:W-:Y:S01]  /*24c20*/  VIADD R8, R0, 0xd0 ;  /* 0x000000d000087836 */ /* 0x000fe20000000000 */
[----:B------:R-:W-:Y:S02]  /*24c30*/  LOP3.LUT R230, R230, 0xfffffffb, RZ, 0xc0, !PT ;  /* 0xfffffffbe6e67812 */ /* 0x000fe400078ec0ff */
        /* <DEDUP_REMOVED lines=9> */
[----:B------:R-:W-:Y:S02]  /*24cd0*/  VIADD R8, R0, 0xce ;  /* 0x000000ce00087836 */ /* 0x000fe40000000000 */
[----:B------:R-:W-:Y:S01]  /*24ce0*/  STL [R1+0x13d8], R230 ;  /* 0x0013d8e601007387 */ /* 0x000fe20000100800 */
[----:B------:R-:W-:Y:S01]  /*24cf0*/  ISETP.LT.AND P1, PT, R3, UR56, !P0 ;  /* 0x0000003803007c0c */ /* 0x000fe2000c721270 */
[----:B------:R-:W-:Y:S01]  /*24d00*/  UMOV UR56, UR8 ;  /* 0x0000000800387c82 */ /* 0x000fe20008000000 */
        /* <DEDUP_REMOVED lines=9> */
[----:B------:R-:W-:Y:S01]  /*24da0*/  ULDC.64 UR14, c[0x0][0x228] ;  /* 0x00008a00000e7ab9 */ /* 0x000fe20000000a00 */
[----:B------:R-:W-:Y:S01]  /*24db0*/  STL [R1+0x13dc], R229 ;  /* 0x0013dce501007387 */ /* 0x000fe20000100800 */
[----:B------:R-:W-:Y:S01]  /*24dc0*/  ISETP.LT.AND P1, PT, R3, UR34, !P0 ;  /* 0x0000002203007c0c */ /* 0x000fe2000c721270 */
[----:B------:R-:W-:Y:S01]  /*24dd0*/  UMOV UR34, UR20 ;  /* 0x0000001400227c82 */ /* 0x000fe20008000000 */
[----:B------:R-:W-:Y:S01]  /*24de0*/  ISETP.LT.AND P0, PT, R2, UR28, !P0 ;  /* 0x0000001c02007c0c */ /* 0x000fe2000c701270 */
[----:B------:R-:W-:Y:S01]  /*24df0*/  UMOV UR28, UR24 ;  /* 0x00000018001c7c82 */ /* 0x000fe20008000000 */
[----:B------:R-:W-:Y:S01]  /*24e00*/  ULDC.64 UR24, c[0x0][0x228] ;  /* 0x00008a0000187ab9 */ /* 0x000fe20000000a00 */
[----:B------:R-:W-:-:S08]  /*24e10*/  ULDC.64 UR20, c[0x0][0x228] ;  /* 0x00008a0000147ab9 */ /* 0x000fd00000000a00 */
        /* <DEDUP_REMOVED lines=11> */
[----:B------:R-:W-:Y:S01]  /*24ed0*/  UMOV UR42, UR5 ;  /* 0x00000005002a7c82 */ /* 0x000fe20008000000 */
[----:B------:R-:W-:-:S08]  /*24ee0*/  ULDC UR5, c[0x0][0x228] ;  /* 0x00008a0000057ab9 */ /* 0x000fd00000000800 */
[----:B------:R-:W-:-:S04]  /*24ef0*/  @P1 LOP3.LUT R228, R228, 0x40000, RZ, 0xfc, !PT ;  /* 0x00040000e4e41812 */ /* 0x000fc800078efcff */
[----:B------:R-:W-:-:S04]  /*24f00*/  LOP3.LUT R228, R228, 0xfffdffff, RZ, 0xc0, !PT ;  /* 0xfffdffffe4e47812 */ /* 0x000fc800078ec0ff */
[----:B------:R-:W-:Y:S02]  /*24f10*/  @P0 LOP3.LUT R228, R228, 0x20000, RZ, 0xfc, !PT ;  /* 0x00020000e4e40812 */ /* 0x000fe400078efcff */
[----:B------:R-:W-:Y:S01]  /*24f20*/  ISETP.GE.AND P0, PT, R8, UR57, PT ;  /* 0x0000003908007c0c */ /* 0x000fe2000bf06270 */
[----:B------:R-:W-:Y:S01]  /*24f30*/  VIADD R8, R0, 0x158 ;  /* 0x0000015800087836 */ /* 0x000fe20000000000 */
        /* <DEDUP_REMOVED lines=10> */
[----:B------:R-:W-:Y:S02]  /*24fe0*/  VIADD R8, R0, 0x157 ;  /* 0x0000015700087836 */ /* 0x000fe40000000000 */
[----:B------:R-:W-:Y:S01]  /*24ff0*/  STL [R1+0x13e0], R228 ;  /* 0x0013e0e401007387 */ /* 0x000fe20000100800 */
[----:B------:R-:W-:Y:S01]  /*25000*/  ISETP.LT.AND P1, PT, R3, UR56, !P0 ;  /* 0x0000003803007c0c */ /* 0x000fe2000c721270 */
[----:B------:R-:W-:Y:S01]  /*25010*/  ULDC.64 UR56, c[0x0][0x228] ;  /* 0x00008a0000387ab9 */ /* 0x000fe20000000a00 */
[----:B------:R-:W-:Y:S01]  /*25020*/  ISETP.LT.AND P0, PT, R2, UR5, !P0 ;  /* 0x0000000502007c0c */ /* 0x000fe2000c701270 */
[----:B------:R-:W-:Y:S01]  /*25030*/  UMOV UR10, UR57 ;  /* 0x00000039000a7c82 */ /* 0x000fe20008000000 */
[----:B------:R-:W-:Y:S01]  /*25040*/  UMOV UR4, UR56 ;  /* 0x0000003800047c82 */ /* 0x000fe20008000000 */
[----:B------:R-:W-:Y:S01]  /*25050*/  ULDC.64 UR56, c[0x0][0x228] ;  /* 0x00008a0000387ab9 */ /* 0x000fe20000000a00 */
[----:B------:R-:W-:-:S07]  /*25060*/  ULDC UR5, c[0x0][0x228] ;  /* 0x00008a0000057ab9 */ /* 0x000fce0000000800 */
[----:B------:R-:W-:Y:S02]  /*25070*/  @P1 LOP3.LUT R250, R250, 0x400, RZ, 0xfc, !PT ;  /* 0x00000400fafa1812 */ /* 0x000fe400078efcff */
[----:B------:R-:W-:Y:S02]  /*25080*/  @P0 LOP3.LUT R236, R236, 0x40000000, RZ, 0xfc, !PT ;  /* 0x40000000ecec0812 */ /* 0x000fe400078efcff */
[----:B------:R-:W-:Y:S01]  /*25090*/  ISETP.GE.AND P0, PT, R8, UR10, PT ;  /* 0x0000000a08007c0c */ /* 0x000fe2000bf06270 */
[----:B------:R-:W-:Y:S01]  /*250a0*/  VIADD R8, R0, 0x156 ;  /* 0x0000015600087836 */ /* 0x000fe20000000000 */
[----:B------:R-:W-:Y:S01]  /*250b0*/  LOP3.LUT R236, R236, 0xefffffff, RZ, 0xc0, !PT ;  /* 0xefffffffecec7812 */ /* 0x000fe200078ec0ff */
[----:B------:R-:W-:Y:S01]  /*250c0*/  UMOV UR10, UR61 ;  /* 0x0000003d000a7c82 */ /* 0x000fe20008000000 */
[----:B------:R-:W-:Y:S01]  /*250d0*/  ISETP.LT.AND P1, PT, R3, UR56, !P0 ;  /* 0x0000003803007c0c */ /* 0x000fe2000c721270 */
[----:B------:R-:W-:Y:S01]  /*250e0*/  UMOV UR56, UR60 ;  /* 0x0000003c00387c82 */ /* 0x000fe20008000000 */
[----:B------:R-:W-:Y:S01]  /*250f0*/  ISETP.LT.AND P0, PT, R2, UR5, !P0 ;  /* 0x0000000502007c0c */ /* 0x000fe2000c701270 */
[----:B------:R-:W-:Y:S01]  /*25100*/  ULDC.64 UR60, c[0x0][0x228] ;  /* 0x00008a00003c7ab9 */ /* 0x000fe20000000a00 */
[----:B------:R-:W-:Y:S01]  /*25110*/  ULDC UR5, c[0x0][0x228] ;  /* 0x00008a0000057ab9 */ /* 0x000fe20000000800 */
[----:B------:R-:W-:Y:S08]  /*25120*/  STL [R1+0x13cc], R250 ;  /* 0x0013ccfa01007387 */ /* 0x000ff00000100800 */
        /* <DEDUP_REMOVED lines=9> */
[----:B------:R-:W-:Y:S01]  /*251c0*/  ULDC.64 UR56, c[0x0][0x228] ;  /* 0x00008a0000387ab9 */ /* 0x000fe20000000a00 */
[----:B------:R-:W-:-:S09]  /*251d0*/  ULDC UR5, c[0x0][0x228] ;  /* 0x00008a0000057ab9 */ /* 0x000fd20000000800 */
        /* <DEDUP_REMOVED lines=88> */
[----:B------:R-:W-:Y:S02]  /*25760*/  @P1 LOP3.LUT R236, R236, 0x1, RZ, 0xfc, !PT ;  /* 0x00000001ecec1812 */ /* 0x000fe400078efcff */
[----:B------:R-:W-:Y:S02]  /*25770*/  @P0 LOP3.LUT R235, R235, 0x40000000, RZ, 0xfc, !PT ;  /* 0x40000000ebeb0812 */ /* 0x000fe400078efcff */
[----:B------:R-:W-:Y:S01]  /*25780*/  ISETP.GE.AND P0, PT, R8, UR61, PT ;  /* 0x0000003d08007c0c */ /* 0x000fe2000bf06270 */
[----:B------:R-:W-:Y:S01]  /*25790*/  VIADD R8, R0, 0x14c ;  /* 0x0000014c00087836 */ /* 0x000fe20000000000 */
[----:B------:R-:W-:Y:S01]  /*257a0*/  LOP3.LUT R235, R235, 0xefffffff, RZ, 0xc0, !PT ;  /* 0xefffffffebeb7812 */ /* 0x000fe200078ec0ff */
[----:B------:R-:W-:Y:S01]  /*257b0*/  STL [R1+0x13e4], R236 ;  /* 0x0013e4ec01007387 */ /* 0x000fe20000100800 */
        /* <DEDUP_REMOVED lines=123> */
[----:B------:R-:W-:-:S10]  /*25f70*/  ULDC UR5, c[0x0][0x228] ;  /* 0x00008a0000057ab9 */ /* 0x000fd40000000800 */
[----:B------:R-:W-:-:S04]  /*25f80*/  @P1 LOP3.LUT R234, R234, 0x100000, RZ, 0xfc, !PT ;  /* 0x00100000eaea1812 */ /* 0x000fc800078efcff */
[----:B------:R-:W-:-:S04]  /*25f90*/  LOP3.LUT R234, R234, 0xfff7ffff, RZ, 0xc0, !PT ;  /* 0xfff7ffffeaea7812 */ /* 0x000fc800078ec0ff */
[----:B------:R-:W-:Y:S02]  /*25fa0*/  @P0 LOP3.LUT R234, R234, 0x80000, RZ, 0xfc, !PT ;  /* 0x00080000eaea0812 */ /* 0x000fe400078efcff */
[----:B------:R-:W-:Y:S01]  /*25fb0*/  ISETP.GE.AND P0, PT, R8, UR61, PT ;  /* 0x0000003d08007c0c */ /* 0x000fe2000bf06270 */
[----:B------:R-:W-:Y:S01]  /*25fc0*/  VIADD R8, R0, 0x13b ;  /* 0x0000013b00087836 */ /* 0x000fe20000000000 */
[----:B------:R-:W-:Y:S02]  /*25fd0*/  LOP3.LUT R234, R234, 0xfffeffff, RZ, 0xc0, !PT ;  /* 0xfffeffffeaea7812 */ /* 0x000fe400078ec0ff */
[----:B------:R-:W-:Y:S01]  /*25fe0*/  ISETP.LT.AND P1, PT, R3, UR56, !P0 ;  /* 0x0000003803007c0c */ /* 0x000fe2000c721270 */
[----:B------:R-:W-:Y:S01]  /*25ff0*/  ULDC.64 UR56, c[0x0][0x228] ;  /* 0x00008a0000387ab9 */ /* 0x000fe20000000a00 */
[----:B------:R-:W-:Y:S01]  /*26000*/  ISETP.LT.AND P0, PT, R2, UR5, !P0 ;  /* 0x0000000502007c0c */ /* 0x000fe2000c701270 */
[----:B------:R-:W-:-:S10]  /*26010*/  ULDC UR5, c[0x0][0x228] ;  /* 0x00008a0000057ab9 */ /* 0x000fd40000000800 */
[----:B------:R-:W-:-:S04]  /*26020*/  @P1 LOP3.LUT R234, R234, 0x10000, RZ, 0xfc, !PT ;  /* 0x00010000eaea1812 */ /* 0x000fc800078efcff */
[----:B------:R-:W-:-:S04]  /*26030*/  LOP3.LUT R234, R234, 0xffff7fff, RZ, 0xc0, !PT ;  /* 0xffff7fffeaea7812 */ /* 0x000fc800078ec0ff */
        /* <DEDUP_REMOVED lines=8> */
[----:B------:R-:W-:Y:S01]  /*260c0*/  UMOV UR20, UR28 ;  /* 0x0000001c00147c82 */ /* 0x000fe20008000000 */
[----:B------:R-:W-:Y:S01]  /*260d0*/  UMOV UR28, UR50 ;  /* 0x00000032001c7c82 */ /* 0x000fe20008000000 */
[----:B------:R-:W-:Y:S01]  /*260e0*/  UMOV UR50, UR6 ;  /* 0x0000000600327c82 */ /* 0x000fe20008000000 */
[----:B------:R-:W-:Y:S01]  /*260f0*/  ULDC UR6, c[0x0][0x228] ;  /* 0x00008a0000067ab9 */ /* 0x000fe20000000800 */
[----:B------:R-:W-:Y:S01]  /*26100*/  ULDC UR5, c[0x0][0x248] ;  /* 0x0000920000057ab9 */ /* 0x000fe20000000800 */
[----:B------:R-:W-:Y:S01]  /*26110*/  IMAD.MOV.U32 R223, RZ, RZ, R221 ;  /* 0x000000ffffdf7224 */ /* 0x000fe200078e00dd */
[----:B------:R-:W-:Y:S01]  /*26120*/  F2FP.SATFINITE.E4M3.F32.PACK_AB_MERGE_C R24, R25, R24, RZ ;  /* 0x000000181918723e */ /* 0x000fe200048070ff */
[----:B0-----:R-:W-:Y:S01]  /*26130*/  VIADD R4, R5, UR5 ;  /* 0x0000000505047c36 */ /* 0x001fe20008000000 */
[----:B------:R-:W-:Y:S01]  /*26140*/  ULDC UR5, c[0x0][0x228] ;  /* 0x00008a0000057ab9 */ /* 0x000fe20000000800 */
[----:B------:R-:W-:Y:S01]  /*26150*/  IMAD.MOV.U32 R222, RZ, RZ, R220 ;  /* 0x000000ffffde7224 */ /* 0x000fe200078e00dc */
[----:B------:R-:W-:Y:S01]  /*26160*/  @P1 LOP3.LUT R234, R234, 0x1000, RZ, 0xfc, !PT ;  /* 0x00001000eaea1812 */ /* 0x000fe200078efcff */
[----:B------:R-:W-:Y:S01]  /*26170*/  ULDC UR56, c[0x0][0x228] ;  /* 0x00008a0000387ab9 */ /* 0x000fe20000000800 */
[----:B------:R0:W-:Y:S02]  /*26180*/  STL [R1+0xe24], R4 ;  /* 0x000e240401007387 */ /* 0x0001e40000100800 */
[----:B------:R-:W-:-:S04]  /*26190*/  LOP3.LUT R234, R234, 0xfffff7ff, RZ, 0xc0, !PT ;  /* 0xfffff7ffeaea7812 */ /* 0x000fc800078ec0ff */
[----:B------:R-:W-:Y:S02]  /*261a0*/  @P0 LOP3.LUT R234, R234, 0x800, RZ, 0xfc, !PT ;  /* 0x00000800eaea0812 */ /* 0x000fe400078efcff */
[----:B------:R-:W-:Y:S01]  /*261b0*/  ISETP.GE.AND P0, PT, R8, UR10, PT ;  /* 0x0000000a08007c0c */ /* 0x000fe2000bf06270 */
[----:B------:R-:W-:Y:S01]  /*261c0*/  VIADD R8, R0, 0x137 ;  /* 0x0000013700087836 */ /* 0x000fe20000000000 */
[----:B------:R-:W-:Y:S01]  /*261d0*/  LOP3.LUT R234, R234, 0xfffffeff, RZ, 0xc0, !PT ;  /* 0xfffffeffeaea7812 */ /* 0x000fe200078ec0ff */
[----:B------:R-:W-:Y:S01]  /*261e0*/  IMAD.MOV.U32 R221, RZ, RZ, R219 ;  /* 0x000000ffffdd7224 */ /* 0x000fe200078e00db */
[----:B------:R-:W-:Y:S01]  /*261f0*/  ISETP.LT.AND P1, PT, R3, UR6, !P0 ;  /* 0x0000000603007c0c */ /* 0x000fe2000c721270 */
[----:B------:R-:W-:Y:S01]  /*26200*/  ULDC UR6, c[0x0][0x228] ;  /* 0x00008a0000067ab9 */ /* 0x000fe20000000800 */
[----:B------:R-:W-:Y:S01]  /*26210*/  ISETP.LT.AND P0, PT, R2, UR5, !P0 ;  /* 0x0000000502007c0c */ /* 0x000fe2000c701270 */
[----:B------:R-:W-:Y:S01]  /*26220*/  ULDC UR5, c[0x0][0x248] ;  /* 0x0000920000057ab9 */ /* 0x000fe20000000800 */
[----:B------:R-:W-:Y:S01]  /*26230*/  IMAD.MOV.U32 R220, RZ, RZ, R218 ;  /* 0x000000ffffdc7224 */ /* 0x000fe200078e00da */
[----:B------:R-:W-:Y:S01]  /*26240*/  F2FP.SATFINITE.E4M3.F32.PACK_AB_MERGE_C R26, R27, R26, RZ ;  /* 0x0000001a1b1a723e */ /* 0x000fe200048070ff */
[----:B0-----:R-:W-:Y:S01]  /*26250*/  VIADD R4, R4, UR5 ;  /* 0x0000000504047c36 */ /* 0x001fe20008000000 */
[----:B------:R-:W-:Y:S01]  /*26260*/  ULDC UR5, c[0x0][0x228] ;  /* 0x00008a0000057ab9 */ /* 0x000fe20000000800 */
[----:B------:R-:W-:Y:S01]  /*26270*/  F2FP.SATFINITE.E4M3.F32.PACK_AB_MERGE_C R28, R29, R28, RZ ;  /* 0x0000001c1d1c723e */ /* 0x000fe200048070ff */
[----:B------:R-:W-:-:S02]  /*26280*/  ULDC UR10, c[0x0][0x228] ;  /* 0x00008a00000a7ab9 */ /* 0x000fc40000000800 */
[----:B------:R0:W-:Y:S02]  /*26290*/  STL [R1+0xe00], R4 ;  /* 0x000e000401007387 */ /* 0x0001e40000100800 */
[----:B------:R-:W-:-:S04]  /*262a0*/  @P1 LOP3.LUT R234, R234, 0x100, RZ, 0xfc, !PT ;  /* 0x00000100eaea1812 */ /* 0x000fc800078efcff */
        /* <DEDUP_REMOVED lines=10> */
[----:B------:R-:W-:-:S02]  /*26350*/  IMAD.MOV.U32 R218, RZ, RZ, R216 ;  /* 0x000000ffffda7224 */ /* 0x000fc400078e00d8 */
[----:B------:R-:W-:Y:S02]  /*26360*/  IMAD.MOV.U32 R252, RZ, RZ, R221 ;  /* 0x000000fffffc7224 */ /* 0x000fe400078e00dd */
[----:B------:R-:W-:Y:S01]  /*26370*/  IMAD.MOV.U32 R239, RZ, RZ, R220 ;  /* 0x000000ffffef7224 */ /* 0x000fe200078e00dc */
[----:B------:R-:W-:Y:S01]  /*26380*/  F2FP.SATFINITE.E4M3.F32.PACK_AB_MERGE_C R30, R31, R30, RZ ;  /* 0x0000001e1f1e723e */ /* 0x000fe200048070ff */
[----:B0-----:R-:W-:Y:S01]  /*26390*/  VIADD R4, R4, UR5 ;  /* 0x0000000504047c36 */ /* 0x001fe20008000000 */
[----:B------:R-:W-:Y:S01]  /*263a0*/  ULDC UR5, c[0x0][0x228] ;  /* 0x00008a0000057ab9 */ /* 0x000fe20000000800 */
[----:B------:R-:W-:Y:S01]  /*263b0*/  F2FP.SATFINITE.E4M3.F32.PACK_AB_MERGE_C R36, R37, R36, RZ ;  /* 0x000000242524723e */ /* 0x000fe200048070ff */
[----:B------:R-:W-:Y:S01]  /*263c0*/  ULDC UR14, c[0x0][0x228] ;  /* 0x00008a00000e7ab9 */ /* 0x000fe20000000800 */
[----:B------:R-:W-:Y:S01]  /*263d0*/  @P1 LOP3.LUT R234, R234, 0x10, RZ, 0xfc, !PT ;  /* 0x00000010eaea1812 */ /* 0x000fe200078efcff */
[----:B------:R0:W-:Y:S03]  /*263e0*/  STL [R1+0xe04], R4 ;  /* 0x000e040401007387 */ /* 0x0001e60000100800 */
        /* <DEDUP_REMOVED lines=18> */
[----:B------:R-:W-:Y:S02]  /*26510*/  @P1 LOP3.LUT R234, R234, 0x1, RZ, 0xfc, !PT ;  /* 0x00000001eaea1812 */ /* 0x000fe400078efcff */
[----:B------:R-:W-:-:S02]  /*26520*/  @P0 LOP3.LUT R233, R233, 0x80000000, RZ, 0xfc, !PT ;  /* 0x80000000e9e90812 */ /* 0x000fc400078efcff */
[----:B------:R-:W-:Y:S01]  /*26530*/  ISETP.GE.AND P0, PT, R8, UR20, PT ;  /* 0x0000001408007c0c */ /* 0x000fe2000bf06270 */
[----:B------:R-:W-:Y:S01]  /*26540*/  VIADD R8, R0, 0x131 ;  /* 0x0000013100087836 */ /* 0x000fe20000000000 */
[----:B------:R-:W-:Y:S01]  /*26550*/  LOP3.LUT R233, R233, 0xefffffff, RZ, 0xc0, !PT ;  /* 0xefffffffe9e97812 */ /* 0x000fe200078ec0ff */
[----:B------:R-:W-:Y:S01]  /*26560*/  STL [R1+0x13ec], R234 ;  /* 0x0013ecea01007387 */ /* 0x000fe20000100800 */
[----:B------:R-:W-:Y:S01]  /*26570*/  ISETP.LT.AND P1, PT, R3, UR6, !P0 ;  /* 0x0000000603007c0c */ /* 0x000fe2000c721270 */
[----:B------:R-:W-:Y:S01]  /*26580*/  ULDC UR6, c[0x0][0x228] ;  /* 0x00008a0000067ab9 */ /* 0x000fe20000000800 */
[----:B------:R-:W-:Y:S01]  /*26590*/  ISETP.LT.AND P0, PT, R2, UR5, !P0 ;  /* 0x0000000502007c0c */ /* 0x000fe2000c701270 */
[----:B------:R-:W-:Y:S01]  /*265a0*/  ULDC UR5, c[0x0][0x248] ;  /* 0x0000920000057ab9 */ /* 0x000fe20000000800 */
[----:B------:R0:W-:Y:S01]  /*265b0*/  STL [R1+0xe08], R4 ;  /* 0x000e080401007387 */ /* 0x0001e20000100800 */
[----:B------:R-:W-:Y:S02]  /*265c0*/  IMAD.MOV.U32 R215, RZ, RZ, R213 ;  /* 0x000000ffffd77224 */ /* 0x000fe400078e00d5 */
[----:B------:R-:W-:-:S02]  /*265d0*/  IMAD.MOV.U32 R214, RZ, RZ, R212 ;  /* 0x000000ffffd67224 */ /* 0x000fc400078e00d4 */
[----:B------:R-:W-:Y:S02]  /*265e0*/  IMAD.MOV.U32 R245, RZ, RZ, R217 ;  /* 0x000000fffff57224 */ /* 0x000fe400078e00d9 */
[----:B------:R-:W-:Y:S01]  /*265f0*/  IMAD.MOV.U32 R247, RZ, RZ, R216 ;  /* 0x000000fffff77224 */ /* 0x000fe200078e00d8 */
[----:B------:R-:W-:Y:S01]  /*26600*/  F2FP.SATFINITE.E4M3.F32.PACK_AB_MERGE_C R32, R33, R32, RZ ;  /* 0x000000202120723e */ /* 0x000fe200048070ff */
[----:B------:R-:W-:Y:S01]  /*26610*/  ULDC UR20, c[0x0][0x228] ;  /* 0x00008a0000147ab9 */ /* 0x000fe20000000800 */
[----:B------:R-:W-:Y:S01]  /*26620*/  @P1 LOP3.LUT R233, R233, 0x10000000, RZ, 0xfc, !PT ;  /* 0x10000000e9e91812 */ /* 0x000fe200078efcff */
[----:B0-----:R-:W-:Y:S01]  /*26630*/  VIADD R4, R4, UR5 ;  /* 0x0000000504047c36 */ /* 0x001fe20008000000 */
[----:B------:R-:W-:Y:S02]  /*26640*/  ULDC UR5, c[0x0][0x228] ;  /* 0x00008a0000057ab9 */ /* 0x000fe40000000800 */
[----:B------:R-:W-:Y:S02]  /*26650*/  LOP3.LUT R233, R233, 0xf7ffffff, RZ, 0xc0, !PT ;  /* 0xf7ffffffe9e97812 */ /* 0x000fe400078ec0ff */
[----:B------:R0:W-:Y:S02]  /*26660*/  STL [R1+0xe0c], R4 ;  /* 0x000e0c0401007387 */ /* 0x0001e40000100800 */
[----:B------:R-:W-:-:S02]  /*26670*/  @P0 LOP3.LUT R233, R233, 0x8000000, RZ, 0xfc, !PT ;  /* 0x08000000e9e90812 */ /* 0x000fc400078efcff */
        /* <DEDUP_REMOVED lines=8> */
[----:B------:R-:W-:Y:S02]  /*26700*/  IMAD.MOV.U32 R212, RZ, RZ, R210 ;  /* 0x000000ffffd47224 */ /* 0x000fe400078e00d2 */
[----:B------:R-:W-:-:S02]  /*26710*/  IMAD.MOV.U32 R249, RZ, RZ, R215 ;  /* 0x000000fffff97224 */ /* 0x000fc400078e00d7 */
        /* <DEDUP_REMOVED lines=21> */
[----:B------:R-:W-:Y:S01]  /*26870*/  LOP3.LUT R124, R124, 0xffff, RZ, 0xc0, !PT ;  /* 0x0000ffff7c7c7812 */ /* 0x000fe200078ec0ff */
        /* <DEDUP_REMOVED lines=28> */
[----:B------:R-:W-:Y:S02]  /*26a40*/  ISETP.GE.AND P0, PT, R8, UR38, PT ;  /* 0x0000002608007c0c */ /* 0x000fe4000bf06270 */
[----:B------:R-:W-:Y:S01]  /*26a50*/  LOP3.LUT R233, R233, 0xffffefff, RZ, 0xc0, !PT ;  /* 0xffffefffe9e97812 */ /* 0x000fe200078ec0ff */
[----:B------:R-:W-:Y:S01]  /*26a60*/  VIADD R8, R0, 0x129 ;  /* 0x0000012900087836 */ /* 0x000fe20000000000 */
[----:B------:R-:W-:Y:S01]  /*26a70*/  ISETP.LT.AND P1, PT, R3, UR6, !P0 ;  /* 0x0000000603007c0c */ /* 0x000fe2000c721270 */
[----:B------:R-:W-:Y:S01]  /*26a80*/  ULDC UR6, c[0x0][0x228] ;  /* 0x00008a0000067ab9 */ /* 0x000fe20000000800 */
[----:B------:R-:W-:Y:S01]  /*26a90*/  ISETP.LT.AND P0, PT, R2, UR5, !P0 ;  /* 0x0000000502007c0c */ /* 0x000fe2000c701270 */
[----:B------:R-:W-:Y:S01]  /*26aa0*/  ULDC UR5, c[0x0][0x248] ;  /* 0x0000920000057ab9 */ /* 0x000fe20000000800 */
[----:B------:R-:W-:-:S02]  /*26ab0*/  IMAD.MOV.U32 R207, RZ, RZ, R205 ;  /* 0x000000ffffcf7224 */ /* 0x000fc400078e00cd */
[----:B------:R-:W-:Y:S01]  /*26ac0*/  IMAD.MOV.U32 R206, RZ, RZ, R204 ;  /* 0x000000ffffce7224 */ /* 0x000fe200078e00cc */
[----:B------:R-:W-:Y:S01]  /*26ad0*/  LOP3.LUT R122, R122, 0xffff, RZ, 0xc0, !PT ;  /* 0x0000ffff7a7a7812 */ /* 0x000fe200078ec0ff */
[----:B0-----:R-:W-:Y:S01]  /*26ae0*/  VIADD R4, R4, UR5 ;  /* 0x0000000504047c36 */ /* 0x001fe20008000000 */
[----:B------:R-:W-:Y:S01]  /*26af0*/  ULDC UR5, c[0x0][0x228] ;  /* 0x00008a0000057ab9 */ /* 0x000fe20000000800 */
[----:B------:R-:W-:Y:S01]  /*26b00*/  F2FP.SATFINITE.E4M3.F32.PACK_AB_MERGE_C R116, R117, R116, RZ ;  /* 0x000000747574723e */ /* 0x000fe200048070ff */
[----:B------:R-:W-:Y:S02]  /*26b10*/  ULDC UR38, c[0x0][0x228] ;  /* 0x00008a0000267ab9 */ /* 0x000fe40000000800 */
[----:B------:R0:W-:Y:S01]  /*26b20*/  STL [R1+0xe1c], R4 ;  /* 0x000e1c0401007387 */ /* 0x0001e20000100800 */
[----:B------:R-:W-:-:S03]  /*26b30*/  @P1 LOP3.LUT R233, R233, 0x1000, RZ, 0xfc, !PT ;  /* 0x00001000e9e91812 */ /* 0x000fc600078efcff */
[----:B------:R-:W2:Y:S01]  /*26b40*/  LDL.LU R192, [R1+0xc9c] ;  /* 0x000c9c0001c07983 */ /* 0x000ea20000300800 */
[----:B------:R-:W-:Y:S01]  /*26b50*/  LOP3.LUT R233, R233, 0xfffff7ff, RZ, 0xc0, !PT ;  /* 0xfffff7ffe9e97812 */ /* 0x000fe200078ec0ff */
[----:B------:R-:W-:Y:S02]  /*26b60*/  IMAD.MOV.U32 R205, RZ, RZ, R203 ;  /* 0x000000ffffcd7224 */ /* 0x000fe400078e00cb */
[----:B------:R-:W-:Y:S01]  /*26b70*/  IMAD.MOV.U32 R204, RZ, RZ, R202 ;  /* 0x000000ffffcc7224 */ /* 0x000fe200078e00ca */
[----:B------:R-:W-:Y:S01]  /*26b80*/  @P0 LOP3.LUT R233, R233, 0x800, RZ, 0xfc, !PT ;  /* 0x00000800e9e90812 */ /* 0x000fe200078efcff */
[----:B------:R-:W-:Y:S01]  /*26b90*/  IMAD.MOV.U32 R203, RZ, RZ, R201 ;  /* 0x000000ffffcb7224 */ /* 0x000fe200078e00c9 */
[----:B------:R-:W-:Y:S01]  /*26ba0*/  ISETP.GE.AND P0, PT, R8, UR42, PT ;  /* 0x0000002a08007c0c */ /* 0x000fe2000bf06270 */
[----:B------:R-:W-:Y:S01]  /*26bb0*/  IMAD.MOV.U32 R202, RZ, RZ, R200 ;  /* 0x000000ffffca7224 */ /* 0x000fe200078e00c8 */
[----:B------:R-:W-:Y:S01]  /*26bc0*/  LOP3.LUT R233, R233, 0xfffffeff, RZ, 0xc0, !PT ;  /* 0xfffffeffe9e97812 */ /* 0x000fe200078ec0ff */
[----:B------:R-:W-:Y:S01]  /*26bd0*/  IMAD.MOV.U32 R201, RZ, RZ, R199 ;  /* 0x000000ffffc97224 */ /* 0x000fe200078e00c7 */
[----:B------:R-:W-:Y:S01]  /*26be0*/  ISETP.LT.AND P1, PT, R3, UR6, !P0 ;  /* 0x0000000603007c0c */ /* 0x000fe2000c721270 */
[----:B------:R-:W-:Y:S01]  /*26bf0*/  IMAD.MOV.U32 R200, RZ, RZ, R198 ;  /* 0x000000ffffc87224 */ /* 0x000fe200078e00c6 */
[----:B------:R-:W-:Y:S01]  /*26c00*/  ISETP.LT.AND P0, PT, R2, UR5, !P0 ;  /* 0x0000000502007c0c */ /* 0x000fe2000c701270 */
[----:B------:R-:W-:Y:S01]  /*26c10*/  ULDC UR5, c[0x0][0x248] ;  /* 0x0000920000057ab9 */ /* 0x000fe20000000800 */
[----:B------:R-:W-:Y:S01]  /*26c20*/  IMAD.MOV.U32 R199, RZ, RZ, R197 ;  /* 0x000000ffffc77224 */ /* 0x000fe200078e00c5 */
[----:B------:R-:W-:Y:S01]  /*26c30*/  ULDC UR6, c[0x0][0x228] ;  /* 0x00008a0000067ab9 */ /* 0x000fe20000000800 */
[----:B------:R-:W-:Y:S01]  /*26c40*/  VIADD R5, R4, UR5 ;  /* 0x0000000504057c36 */ /* 0x000fe20008000000 */
[----:B0-----:R-:W-:Y:S01]  /*26c50*/  F2FP.SATFINITE.E4M3.F32.PACK_AB_MERGE_C R4, R222, R223, RZ ;  /* 0x000000dfde04723e */ /* 0x001fe200048070ff */
[----:B------:R-:W-:Y:S01]  /*26c60*/  IMAD.MOV.U32 R198, RZ, RZ, R196 ;  /* 0x000000ffffc67224 */ /* 0x000fe200078e00c4 */
[----:B------:R-:W-:Y:S01]  /*26c70*/  ULDC UR5, c[0x0][0x228] ;  /* 0x00008a0000057ab9 */ /* 0x000fe20000000800 */
[----:B------:R-:W-:-:S02]  /*26c80*/  IMAD.MOV.U32 R197, RZ, RZ, R195 ;  /* 0x000000ffffc57224 */ /* 0x000fc400078e00c3 */
[----:B------:R-:W-:Y:S01]  /*26c90*/  IMAD.MOV.U32 R221, RZ, RZ, R207 ;  /* 0x000000ffffdd7224 */ /* 0x000fe200078e00cf */
[----:B------:R-:W-:Y:S01]  /*26ca0*/  @P1 LOP3.LUT R233, R233, 0x100, RZ, 0xfc, !PT ;  /* 0x00000100e9e91812 */ /* 0x000fe200078efcff */
[----:B------:R-:W-:Y:S02]  /*26cb0*/  IMAD.MOV.U32 R196, RZ, RZ, R194 ;  /* 0x000000ffffc47224 */ /* 0x000fe400078e00c2 */
[----:B------:R-:W-:Y:S01]  /*26cc0*/  IMAD.MOV.U32 R220, RZ, RZ, R206 ;  /* 0x000000ffffdc7224 */ /* 0x000fe200078e00ce */
[----:B------:R-:W-:Y:S01]  /*26cd0*/  LOP3.LUT R116, R116, 0xffff, RZ, 0xc0, !PT ;  /* 0x0000ffff74747812 */ /* 0x000fe200078ec0ff */
[----:B------:R-:W-:Y:S01]  /*26ce0*/  IMAD.MOV.U32 R195, RZ, RZ, R193 ;  /* 0x000000ffffc37224 */ /* 0x000fe200078e00c1 */
[----:B------:R-:W-:Y:S01]  /*26cf0*/  F2FP.SATFINITE.E4M3.F32.PACK_AB_MERGE_C R112, R113, R112, RZ ;  /* 0x000000707170723e */ /* 0x000fe200048070ff */
[----:B------:R-:W3:Y:S01]  /*26d00*/  LDL.LU R193, [R1+0xca8] ;  /* 0x000ca80001c17983 */ /* 0x000ee20000300800 */
[----:B------:R-:W-:Y:S01]  /*26d10*/  IMAD.MOV.U32 R219, RZ, RZ, R205 ;  /* 0x000000ffffdb7224 */ /* 0x000fe200078e00cd */
[----:B------:R-:W-:Y:S01]  /*26d20*/  F2FP.SATFINITE.E4M3.F32.PACK_AB_MERGE_C R114, R115, R114, RZ ;  /* 0x000000727372723e */ /* 0x000fe200048070ff */
[----:B------:R-:W-:Y:S01]  /*26d30*/  IMAD.MOV.U32 R218, RZ, RZ, R204 ;  /* 0x000000ffffda7224 */ /* 0x000fe200078e00cc */
[----:B------:R-:W-:Y:S01]  /*26d40*/  F2FP.SATFINITE.E4M3.F32.PACK_AB_MERGE_C R108, R109, R108, RZ ;  /* 0x0000006c6d6c723e */ /* 0x000fe200048070ff */
[----:B------:R-:W-:Y:S01]  /*26d50*/  IMAD.MOV.U32 R217, RZ, RZ, R203 ;  /* 0x000000ffffd97224 */ /* 0x000fe200078e00cb */
[----:B------:R-:W-:Y:S01]  /*26d60*/  F2FP.SATFINITE.E4M3.F32.PACK_AB_MERGE_C R104, R105, R104, RZ ;  /* 0x000000686968723e */ /* 0x000fe200048070ff */
[----:B------:R-:W-:Y:S01]  /*26d70*/  ULDC UR42, c[0x0][0x228] ;  /* 0x00008a00002a7ab9 */ /* 0x000fe20000000800 */
[----:B------:R-:W-:-:S02]  /*26d80*/  F2FP.SATFINITE.E4M3.F32.PACK_AB_MERGE_C R106, R107, R106, RZ ;  /* 0x0000006a6b6a723e */ /* 0x000fc400048070ff */
[----:B------:R-:W-:Y:S02]  /*26d90*/  F2FP.SATFINITE.E4M3.F32.PACK_AB_MERGE_C R100, R101, R100, RZ ;  /* 0x000000646564723e */ /* 0x000fe400048070ff */
[----:B------:R-:W-:Y:S02]  /*26da0*/  F2FP.SATFINITE.E4M3.F32.PACK_AB_MERGE_C R96, R97, R96, RZ ;  /* 0x000000606160723e */ /* 0x000fe400048070ff */
[----:B------:R-:W-:Y:S02]  /*26db0*/  F2FP.SATFINITE.E4M3.F32.PACK_AB_MERGE_C R98, R99, R98, RZ ;  /* 0x000000626362723e */ /* 0x000fe400048070ff */
[----:B------:R-:W-:Y:S02]  /*26dc0*/  F2FP.SATFINITE.E4M3.F32.PACK_AB_MERGE_C R92, R93, R92, RZ ;  /* 0x0000005c5d5c723e */ /* 0x000fe400048070ff */
[----:B------:R-:W-:Y:S02]  /*26dd0*/  F2FP.SATFINITE.E4M3.F32.PACK_AB_MERGE_C R88, R89, R88, RZ ;  /* 0x000000585958723e */ /* 0x000fe400048070ff */
        /* <DEDUP_REMOVED lines=24> */
[----:B------:R-:W-:Y:S01]  /*26f60*/  F2FP.SATFINITE.E4M3.F32.PACK_AB_MERGE_C R86, R87, R86, RZ ;  /* 0x000000565756723e */ /* 0x000fe200048070ff */
[----:B--2---:R-:W-:-:S02]  /*26f70*/  IMAD.MOV.U32 R194, RZ, RZ, R192 ;  /* 0x000000ffffc27224 */ /* 0x004fc400078e00c0 */
[----:B------:R-:W2:Y:S04]  /*26f80*/  LDL.LU R192, [R1+0xcac] ;  /* 0x000cac0001c07983 */ /* 0x000ea80000300800 */
[----:B------:R0:W-:Y:S04]  /*26f90*/  STL [R1+0xeb8], R4 ;  /* 0x000eb80401007387 */ /* 0x0001e80000100800 */
[----:B------:R-:W0:Y:S04]  /*26fa0*/  LDL.LU R223, [R1+0xc08] ;  /* 0x000c080001df7983 */ /* 0x000e280000300800 */
[----:B------:R-:W0:Y:S04]  /*26fb0*/  LDL.LU R222, [R1+0xc0c] ;  /* 0x000c0c0001de7983 */ /* 0x000e280000300800 */
[----:B------:R-:W-:Y:S01]  /*26fc0*/  STL [R1+0xe20], R5 ;  /* 0x000e200501007387 */ /* 0x000fe20000100800 */
[----:B------:R-:W-:-:S02]  /*26fd0*/  F2FP.SATFINITE.E4M3.F32.PACK_AB_MERGE_C R94, R95, R94, RZ ;  /* 0x0000005e5f5e723e */ /* 0x000fc400048070ff */
[----:B------:R-:W-:Y:S02]  /*26fe0*/  F2FP.SATFINITE.E4M3.F32.PACK_AB_MERGE_C R102, R103, R102, RZ ;  /* 0x000000666766723e */ /* 0x000fe400048070ff */
[----:B------:R-:W-:Y:S01]  /*26ff0*/  F2FP.SATFINITE.E4M3.F32.PACK_AB_MERGE_C R110, R111, R110, RZ ;  /* 0x0000006e6f6e723e */ /* 0x000fe200048070ff */
[----:B------:R-:W-:Y:S01]  /*27000*/  BAR.SYNC.DEFER_BLOCKING 0x0 ;  /* 0x0000000000007b1d */ /* 0x000fe20000010000 */
[----:B0-----:R-:W-:-:S05]  /*27010*/  F2FP.SATFINITE.E4M3.F32.PACK_AB_MERGE_C R4, R222, R223, RZ ;  /* 0x000000dfde04723e */ /* 0x001fca00048070ff */
[----:B------:R0:W-:Y:S04]  /*27020*/  STL [R1+0xeb4], R4 ;  /* 0x000eb40401007387 */ /* 0x0001e80000100800 */
[----:B------:R-:W0:Y:S04]  /*27030*/  LDL.LU R223, [R1+0xc10] ;  /* 0x000c100001df7983 */ /* 0x000e280000300800 */
[----:B------:R-:W0:Y:S02]  /*27040*/  LDL.LU R222, [R1+0xc14] ;  /* 0x000c140001de7983 */ /* 0x000e240000300800 */
[----:B0-----:R-:W-:-:S05]  /*27050*/  F2FP.SATFINITE.E4M3.F32.PACK_AB_MERGE_C R4, R222, R223, RZ ;  /* 0x000000dfde04723e */ /* 0x001fca00048070ff */
[----:B------:R0:W-:Y:S04]  /*27060*/  STL [R1+0xeb0], R4 ;  /* 0x000eb00401007387 */ /* 0x0001e80000100800 */
[----:B------:R-:W0:Y:S04]  /*27070*/  LDL.LU R223, [R1+0xc18] ;  /* 0x000c180001df7983 */ /* 0x000e280000300800 */
[----:B------:R-:W0:Y:S02]  /*27080*/  LDL.LU R222, [R1+0xc1c] ;  /* 0x000c1c0001de7983 */ /* 0x000e240000300800 */
[----:B0-----:R-:W-:-:S05]  /*27090*/  F2FP.SATFINITE.E4M3.F32.PACK_AB_MERGE_C R4, R222, R223, RZ ;  /* 0x000000dfde04723e */ /* 0x001fca00048070ff */
[----:B------:R0:W-:Y:S04]  /*270a0*/  STL [R1+0xeac], R4 ;  /* 0x000eac0401007387 */ /* 0x0001e80000100800 */
[----:B------:R-:W0:Y:S04]  /*270b0*/  LDL.LU R223, [R1+0xc20] ;  /* 0x000c200001df7983 */ /* 0x000e280000300800 */
[----:B------:R-:W0:Y:S01]  /*270c0*/  LDL.LU R222, [R1+0xc24] ;  /* 0x000c240001de7983 */ /* 0x000e220000300800 */
[----:B------:R-:W-:Y:S02]  /*270d0*/  IMAD.MOV.U32 R216, RZ, RZ, R202 ;  /* 0x000000ffffd87224 */ /* 0x000fe400078e00ca */
[----:B------:R-:W-:-:S02]  /*270e0*/  IMAD.MOV.U32 R215, RZ, RZ, R201 ;  /* 0x000000ffffd77224 */ /* 0x000fc400078e00c9 */
[----:B------:R-:W-:Y:S02]  /*270f0*/  IMAD.MOV.U32 R214, RZ, RZ, R200 ;  /* 0x000000ffffd67224 */ /* 0x000fe400078e00c8 */
[----:B------:R-:W-:Y:S02]  /*27100*/  IMAD.MOV.U32 R213, RZ, RZ, R199 ;  /* 0x000000ffffd57224 */ /* 0x000fe400078e00c7 */
[----:B------:R-:W-:Y:S02]  /*27110*/  IMAD.MOV.U32 R212, RZ, RZ, R198 ;  /* 0x000000ffffd47224 */ /* 0x000fe400078e00c6 */
[----:B------:R-:W-:Y:S02]  /*27120*/  IMAD.MOV.U32 R211, RZ, RZ, R197 ;  /* 0x000000ffffd37224 */ /* 0x000fe400078e00c5 */
[----:B------:R-:W-:Y:S02]  /*27130*/  IMAD.MOV.U32 R210, RZ, RZ, R196 ;  /* 0x000000ffffd27224 */ /* 0x000fe400078e00c4 */
[----:B---3--:R-:W-:-:S02]  /*27140*/  IMAD.MOV.U32 R207, RZ, RZ, R193 ;  /* 0x000000ffffcf7224 */ /* 0x008fc400078e00c1 */
[----:B--2---:R-:W-:Y:S01]  /*27150*/  IMAD.MOV.U32 R206, RZ, RZ, R192 ;  /* 0x000000ffffce7224 */ /* 0x004fe200078e00c0 */
[----:B0-----:R-:W-:-:S05]  /*27160*/  F2FP.SATFINITE.E4M3.F32.PACK_AB_MERGE_C R4, R222, R223, RZ ;  /* 0x000000dfde04723e */ /* 0x001fca00048070ff */
[----:B------:R0:W-:Y:S04]  /*27170*/  STL [R1+0xea4], R4 ;  /* 0x000ea40401007387 */ /* 0x0001e80000100800 */
[----:B------:R-:W2:Y:S04]  /*27180*/  LDL.LU R205, [R1+0xcb0] ;  /* 0x000cb00001cd7983 */ /* 0x000ea80000300800 */
[----:B------:R-:W3:Y:S04]  /*27190*/  LDL.LU R204, [R1+0xcb4] ;  /* 0x000cb40001cc7983 */ /* 0x000ee80000300800 */
[----:B------:R-:W4:Y:S04]  /*271a0*/  LDL.LU R203, [R1+0xcb8] ;  /* 0x000cb80001cb7983 */ /* 0x000f280000300800 */
[----:B------:R-:W4:Y:S04]  /*271b0*/  LDL.LU R202, [R1+0xcbc] ;  /* 0x000cbc0001ca7983 */ /* 0x000f280000300800 */
[----:B------:R-:W4:Y:S01]  /*271c0*/  LDL.LU R201, [R1+0xcc0] ;  /* 0x000cc00001c97983 */ /* 0x000f220000300800 */
[----:B------:R-:W-:-:S03]  /*271d0*/  IMAD.MOV.U32 R223, RZ, RZ, R209 ;  /* 0x000000ffffdf7224 */ /* 0x000fc600078e00d1 */
[----:B------:R-:W4:Y:S01]  /*271e0*/  LDL.LU R200, [R1+0xcc4] ;  /* 0x000cc40001c87983 */ /* 0x000f220000300800 */
[----:B------:R-:W-:-:S03]  /*271f0*/  IMAD.MOV.U32 R222, RZ, RZ, R208 ;  /* 0x000000ffffde7224 */ /* 0x000fc600078e00d0 */
[----:B------:R-:W4:Y:S01]  /*27200*/  LDL.LU R199, [R1+0xcc8] ;  /* 0x000cc80001c77983 */ /* 0x000f220000300800 */
[----:B------:R-:W-:-:S03]  /*27210*/  IMAD.MOV.U32 R209, RZ, RZ, R195 ;  /* 0x000000ffffd17224 */ /* 0x000fc600078e00c3 */
[----:B------:R-:W4:Y:S01]  /*27220*/  LDL.LU R198, [R1+0xccc] ;  /* 0x000ccc0001c67983 */ /* 0x000f220000300800 */
[----:B------:R-:W-:-:S03]  /*27230*/  IMAD.MOV.U32 R208, RZ, RZ, R194 ;  /* 0x000000ffffd07224 */ /* 0x000fc600078e00c2 */
[----:B------:R-:W4:Y:S04]  /*27240*/  LDL.LU R197, [R1+0xcd0] ;  /* 0x000cd00001c57983 */ /* 0x000f280000300800 */
[----:B------:R-:W4:Y:S04]  /*27250*/  LDL.LU R196, [R1+0xcd4] ;  /* 0x000cd40001c47983 */ /* 0x000f280000300800 */
[----:B------:R-:W4:Y:S04]  /*27260*/  LDL.LU R195, [R1+0xcd8] ;  /* 0x000cd80001c37983 */ /* 0x000f280000300800 */
[----:B------:R-:W4:Y:S04]  /*27270*/  LDL.LU R194, [R1+0xcdc] ;  /* 0x000cdc0001c27983 */ /* 0x000f280000300800 */
[----:B------:R-:W4:Y:S04]  /*27280*/  LDL.LU R193, [R1+0xca4] ;  /* 0x000ca40001c17983 */ /* 0x000f280000300800 */
[----:B------:R-:W4:Y:S04]  /*27290*/  LDL.LU R192, [R1+0xca0] ;  /* 0x000ca00001c07983 */ /* 0x000f280000300800 */
[----:B------:R-:W2:Y:S04]  /*272a0*/  LDL.LU R248, [R1+0xc28] ;  /* 0x000c280001f87983 */ /* 0x000ea80000300800 */
[----:B------:R-:W2:Y:S01]  /*272b0*/  LDL.LU R237, [R1+0xc2c] ;  /* 0x000c2c0001ed7983 */ /* 0x000ea20000300800 */
[----:B0-----:R-:W-:Y:S01]  /*272c0*/  F2FP.SATFINITE.E4M3.F32.PACK_AB_MERGE_C R4, R243, R241, RZ ;  /* 0x000000f1f304723e */ /* 0x001fe200048070ff */
[----:B------:R-:W-:-:S02]  /*272d0*/  IMAD.MOV.U32 R134, RZ, RZ, R207 ;  /* 0x000000ffff867224 */ /* 0x000fc400078e00cf */
[----:B------:R-:W-:Y:S01]  /*272e0*/  IMAD.MOV.U32 R135, RZ, RZ, R206 ;  /* 0x000000ffff877224 */ /* 0x000fe200078e00ce */
[----:B--2---:R-:W-:-:S05]  /*272f0*/  F2FP.SATFINITE.E4M3.F32.PACK_AB_MERGE_C R7, R237, R248, RZ ;  /* 0x000000f8ed07723e */ /* 0x004fca00048070ff */
[----:B------:R0:W-:Y:S04]  /*27300*/  STL [R1+0xea0], R7 ;  /* 0x000ea00701007387 */ /* 0x0001e80000100800 */
[----:B------:R1:W-:Y:S04]  /*27310*/  STL [R1+0xe98], R6 ;  /* 0x000e980601007387 */ /* 0x0003e80000100800 */
[----:B------:R2:W-:Y:S01]  /*27320*/  STL [R1+0xe9c], R4 ;  /* 0x000e9c0401007387 */ /* 0x0005e20000100800 */
[----:B0-----:R-:W-:Y:S02]  /*27330*/  F2FP.SATFINITE.E4M3.F32.PACK_AB_MERGE_C R7, R247, R245, RZ ;  /* 0x000000f5f707723e */ /* 0x001fe400048070ff */
[----:B-1----:R-:W-:-:S03]  /*27340*/  F2FP.SATFINITE.E4M3.F32.PACK_AB_MERGE_C R6, R251, R249, RZ ;  /* 0x000000f9fb06723e */ /* 0x002fc600048070ff */
[----:B------:R0:W-:Y:S01]  /*27350*/  STL [R1+0xe90], R7 ;  /* 0x000e900701007387 */ /* 0x0001e20000100800 */
[----:B--2---:R-:W-:-:S03]  /*27360*/  F2FP.SATFINITE.E4M3.F32.PACK_AB_MERGE_C R4, R226, R227, RZ ;  /* 0x000000e3e204723e */ /* 0x004fc600048070ff */
        /* <DEDUP_REMOVED lines=16> */
[----:B------:R-:W-:Y:S01]  /*27470*/  STL [R1+0xe74], R7 ;  /* 0x000e740701007387 */ /* 0x000fe20000100800 */
[----:B--2---:R-:W-:-:S03]  /*27480*/  F2FP.SATFINITE.E4M3.F32.PACK_AB_MERGE_C R4, R208, R209, RZ ;  /* 0x000000d1d004723e */ /* 0x004fc600048070ff */
[----:B------:R-:W-:Y:S04]  /*27490*/  STL [R1+0xe6c], R6 ;  /* 0x000e6c0601007387 */ /* 0x000fe80000100800 */
[----:B------:R0:W-:Y:S04]  /*274a0*/  STL [R1+0xe68], R4 ;  /* 0x000e680401007387 */ /* 0x0001e80000100800 */
[----:B------:R-:W2:Y:S04]  /*274b0*/  LDL.LU R248, [R1+0xce0] ;  /* 0x000ce00001f87983 */ /* 0x000ea80000300800 */
        /* <DEDUP_REMOVED lines=26> */
[----:B------:R-:W2:Y:S01]  /*27660*/  LDL.LU R210, [R1+0xd4c] ;  /* 0x000d4c0001d27983 */ /* 0x000ea20000300800 */
[----:B------:R-:W-:-:S03]  /*27670*/  IMAD.MOV.U32 R133, RZ, RZ, R205 ;  /* 0x000000ffff857224 */ /* 0x000fc600078e00cd */
[----:B------:R-:W2:Y:S01]  /*27680*/  LDL.LU R209, [R1+0xd50] ;  /* 0x000d500001d17983 */ /* 0x000ea20000300800 */
[----:B---3--:R-:W-:-:S03]  /*27690*/  IMAD.MOV.U32 R132, RZ, RZ, R204 ;  /* 0x000000ffff847224 */ /* 0x008fc600078e00cc */
[----:B------:R-:W3:Y:S01]  /*276a0*/  LDL.LU R208, [R1+0xd54] ;  /* 0x000d540001d07983 */ /* 0x000ee20000300800 */
[----:B----4-:R-:W-:-:S03]  /*276b0*/  IMAD.MOV.U32 R131, RZ, RZ, R203 ;  /* 0x000000ffff837224 */ /* 0x010fc600078e00cb */
        /* <DEDUP_REMOVED lines=26> */
[----:B------:R-:W4:Y:S01]  /*27860*/  LDL.LU R192, [R1+0xd94] ;  /* 0x000d940001c07983 */ /* 0x000f220000300800 */
[----:B0-----:R-:W-:-:S02]  /*27870*/  F2FP.SATFINITE.E4M3.F32.PACK_AB_MERGE_C R4, R136, R137, RZ ;  /* 0x000000898804723e */ /* 0x001fc400048070ff */
[----:B------:R-:W-:Y:S02]  /*27880*/  F2FP.SATFINITE.E4M3.F32.PACK_AB_MERGE_C R7, R135, R134, RZ ;  /* 0x000000868707723e */ /* 0x000fe400048070ff */
[----:B------:R-:W-:Y:S01]  /*27890*/  F2FP.SATFINITE.E4M3.F32.PACK_AB_MERGE_C R6, R132, R133, RZ ;  /* 0x000000858406723e */ /* 0x000fe200048070ff */
[----:B------:R0:W-:Y:S04]  /*278a0*/  STL [R1+0xe64], R4 ;  /* 0x000e640401007387 */ /* 0x0001e80000100800 */
[----:B------:R1:W-:Y:S01]  /*278b0*/  STL [R1+0xe60], R7 ;  /* 0x000e600701007387 */ /* 0x0003e20000100800 */
[----:B0-----:R-:W-:-:S03]  /*278c0*/  F2FP.SATFINITE.E4M3.F32.PACK_AB_MERGE_C R4, R130, R131, RZ ;  /* 0x000000838204723e */ /* 0x001fc600048070ff */
[----:B------:R0:W-:Y:S01]  /*278d0*/  STL [R1+0xe58], R6 ;  /* 0x000e580601007387 */ /* 0x0001e20000100800 */
[----:B-1----:R-:W-:-:S03]  /*278e0*/  F2FP.SATFINITE.E4M3.F32.PACK_AB_MERGE_C R7, R128, R129, RZ ;  /* 0x000000818007723e */ /* 0x002fc600048070ff */
[----:B------:R1:W-:Y:S01]  /*278f0*/  STL [R1+0xe5c], R4 ;  /* 0x000e5c0401007387 */ /* 0x0003e20000100800 */
[----:B0-----:R-:W-:-:S03]  /*27900*/  F2FP.SATFINITE.E4M3.F32.PACK_AB_MERGE_C R6, R238, R126, RZ ;  /* 0x0000007eee06723e */ /* 0x001fc600048070ff */
[----:B------:R0:W-:Y:S01]  /*27910*/  STL [R1+0xe50], R7 ;  /* 0x000e500701007387 */ /* 0x0001e20000100800 */
[----:B-1----:R-:W-:-:S03]  /*27920*/  F2FP.SATFINITE.E4M3.F32.PACK_AB_MERGE_C R4, R242, R240, RZ ;  /* 0x000000f0f204723e */ /* 0x002fc600048070ff */
[----:B------:R2:W-:Y:S01]  /*27930*/  STL [R1+0xe54], R6 ;  /* 0x000e540601007387 */ /* 0x0005e20000100800 */
[----:B0-----:R-:W-:-:S03]  /*27940*/  F2FP.SATFINITE.E4M3.F32.PACK_AB_MERGE_C R7, R246, R244, RZ ;  /* 0x000000f4f607723e */ /* 0x001fc600048070ff */
[----:B------:R0:W-:Y:S04]  /*27950*/  STL [R1+0xe4c], R4 ;  /* 0x000e4c0401007387 */ /* 0x0001e80000100800 */
[----:B------:R1:W-:Y:S01]  /*27960*/  STL [R1+0xe48], R7 ;  /* 0x000e480701007387 */ /* 0x0003e20000100800 */
[----:B--2---:R-:W-:-:S05]  /*27970*/  F2FP.SATFINITE.E4M3.F32.PACK_AB_MERGE_C R6, R237, R248, RZ ;  /* 0x000000f8ed06723e */ /* 0x004fca00048070ff */
[----:B------:R2:W-:Y:S01]  /*27980*/  STL [R1+0xce0], R6 ;  /* 0x000ce00601007387 */ /* 0x0005e20000100800 */
[----:B0-----:R-:W-:-:S05]  /*27990*/  F2FP.SATFINITE.E4M3.F32.PACK_AB_MERGE_C R4, R239, R252, RZ ;  /* 0x000000fcef04723e */ /* 0x001fca00048070ff */
[----:B------:R0:W-:Y:S01]  /*279a0*/  STL [R1+0xcdc], R4 ;  /* 0x000cdc0401007387 */ /* 0x0001e20000100800 */
[----:B-1----:R-:W-:-:S05]  /*279b0*/  F2FP.SATFINITE.E4M3.F32.PACK_AB_MERGE_C R7, R243, R241, RZ ;  /* 0x000000f1f307723e */ /* 0x002fca00048070ff */
        /* <DEDUP_REMOVED lines=23> */
[----:B---3--:R-:W-:-:S05]  /*27b30*/  F2FP.SATFINITE.E4M3.F32.PACK_AB_MERGE_C R7, R208, R209, RZ ;  /* 0x000000d1d007723e */ /* 0x008fca00048070ff */
[----:B------:R1:W-:Y:S01]  /*27b40*/  STL [R1+0xca0], R7 ;  /* 0x000ca00701007387 */ /* 0x0003e20000100800 */
[----:B----4-:R-:W-:-:S05]  /*27b50*/  F2FP.SATFINITE.E4M3.F32.PACK_AB_MERGE_C R6, R206, R207, RZ ;  /* 0x000000cfce06723e */ /* 0x010fca00048070ff */
        /* <DEDUP_REMOVED lines=10> */
[----:B------:R-:W-:Y:S01]  /*27c00*/  STL [R1+0xc8c], R7 ;  /* 0x000c8c0701007387 */ /* 0x000fe20000100800 */
[----:B--2---:R-:W-:-:S03]  /*27c10*/  F2FP.SATFINITE.E4M3.F32.PACK_AB_MERGE_C R6, R194, R195, RZ ;  /* 0x000000c3c206723e */ /* 0x004fc600048070ff */
[----:B------:R-:W2:Y:S04]  /*27c20*/  LDL.LU R137, [R1+0xd98] ;  /* 0x000d980001897983 */ /* 0x000ea80000300800 */
[----:B------:R-:W-:Y:S01]  /*27c30*/  STL [R1+0xc88], R6 ;  /* 0x000c880601007387 */ /* 0x000fe20000100800 */
[----:B0-----:R-:W-:-:S03]  /*27c40*/  F2FP.SATFINITE.E4M3.F32.PACK_AB_MERGE_C R4, R192, R193, RZ ;  /* 0x000000c1c004723e */ /* 0x001fc600048070ff */
[----:B------:R-:W2:Y:S04]  /*27c50*/  LDL.LU R136, [R1+0xd9c] ;  /* 0x000d9c0001887983 */ /* 0x000ea80000300800 */
[----:B------:R2:W-:Y:S04]  /*27c60*/  STL [R1+0xc80], R4 ;  /* 0x000c800401007387 */ /* 0x0005e80000100800 */
[----:B------:R-:W3:Y:S04]  /*27c70*/  LDL.LU R134, [R1+0xda0] ;  /* 0x000da00001867983 */ /* 0x000ee80000300800 */
[----:B------:R-:W3:Y:S04]  /*27c80*/  LDL.LU R135, [R1+0xda4] ;  /* 0x000da40001877983 */ /* 0x000ee80000300800 */
        /* <DEDUP_REMOVED lines=57> */
[----:B------:R-:W4:Y:S01]  /*28020*/  LDL.LU R192, [R1+0xa8c] ;  /* 0x000a8c0001c07983 */ /* 0x000f220000300800 */
[----:B--2---:R-:W-:-:S05]  /*28030*/  F2FP.SATFINITE.E4M3.F32.PACK_AB_MERGE_C R4, R136, R137, RZ ;  /* 0x000000898804723e */ /* 0x004fca00048070ff */
        /* <DEDUP_REMOVED lines=607> */
[----:B--2---:R-:W-:-:S02]  /*2a630*/  F2FP.SATFINITE.E4M3.F32.PACK_AB_MERGE_C R4, R242, R240, RZ ;  /* 0x000000f0f204723e */ /* 0x004fc400048070ff */
[----:B---3--:R-:W-:-:S05]  /*2a640*/  F2FP.SATFINITE.E4M3.F32.PACK_AB_MERGE_C R234, R246, R244, RZ ;  /* 0x000000f4f6ea723e */ /* 0x008fca00048070ff */
[----:B------:R-:W-:Y:S01]  /*2a650*/  STL [R1+0x13f0], R234 ;  /* 0x0013f0ea01007387 */ /* 0x000fe20000100800 */
[----:B----4-:R-:W-:-:S03]  /*2a660*/  F2FP.SATFINITE.E4M3.F32.PACK_AB_MERGE_C R7, R237, R248, RZ ;  /* 0x000000f8ed07723e */ /* 0x010fc600048070ff */
[----:B------:R0:W-:Y:S04]  /*2a670*/  STL [R1+0x804], R4 ;  /* 0x0008040401007387 */ /* 0x0001e80000100800 */
[----:B------:R1:W-:Y:S01]  /*2a680*/  STL [R1+0x800], R7 ;  /* 0x0008000701007387 */ /* 0x0003e20000100800 */
[----:B------:R-:W-:-:S05]  /*2a690*/  F2FP.SATFINITE.E4M3.F32.PACK_AB_MERGE_C R6, R239, R252, RZ ;  /* 0x000000fcef06723e */ /* 0x000fca00048070ff */
[----:B------:R2:W-:Y:S01]  /*2a6a0*/  STL [R1+0x684], R6 ;  /* 0x0006840601007387 */ /* 0x0005e20000100800 */
[----:B0-----:R-:W-:Y:S02]  /*2a6b0*/  F2FP.SATFINITE.E4M3.F32.PACK_AB_MERGE_C R4, R243, R241, RZ ;  /* 0x000000f1f304723e */ /* 0x001fe400048070ff */
[----:B------:R-:W-:-:S05]  /*2a6c0*/  F2FP.SATFINITE.E4M3.F32.PACK_AB_MERGE_C R235, R247, R245, RZ ;  /* 0x000000f5f7eb723e */ /* 0x000fca00048070ff */
[----:B------:R-:W-:Y:S01]  /*2a6d0*/  STL [R1+0x13f4], R235 ;  /* 0x0013f4eb01007387 */ /* 0x000fe20000100800 */
[----:B-1----:R-:W-:-:S03]  /*2a6e0*/  F2FP.SATFINITE.E4M3.F32.PACK_AB_MERGE_C R7, R251, R249, RZ ;  /* 0x000000f9fb07723e */ /* 0x002fc600048070ff */
[----:B------:R0:W-:Y:S04]  /*2a6f0*/  STL [R1+0x680], R4 ;  /* 0x0006800401007387 */ /* 0x0001e80000100800 */
[----:B------:R1:W-:Y:S01]  /*2a700*/  STL [R1+0x67c], R7 ;  /* 0x00067c0701007387 */ /* 0x0003e20000100800 */
[----:B--2---:R-:W-:-:S05]  /*2a710*/  F2FP.SATFINITE.E4M3.F32.PACK_AB_MERGE_C R6, R226, R227, RZ ;  /* 0x000000e3e206723e */ /* 0x004fca00048070ff */
        /* <DEDUP_REMOVED lines=31> */
[----:B--2---:R-:W-:-:S03]  /*2a910*/  F2FP.SATFINITE.E4M3.F32.PACK_AB_MERGE_C R6, R194, R195, RZ ;  /* 0x000000c3c206723e */ /* 0x004fc600048070ff */
[----:B------:R-:W2:Y:S04]  /*2a920*/  LDL.LU R129, [R1+0x738] ;  /* 0x0007380001817983 */ /* 0x000ea80000300800 */
[----:B------:R3:W-:Y:S01]  /*2a930*/  STL [R1+0x648], R6 ;  /* 0x0006480601007387 */ /* 0x0007e20000100800 */
[----:B0-----:R-:W-:-:S03]  /*2a940*/  F2FP.SATFINITE.E4M3.F32.PACK_AB_MERGE_C R4, R192, R193, RZ ;  /* 0x000000c1c004723e */ /* 0x001fc600048070ff */
[----:B------:R-:W2:Y:S04]  /*2a950*/  LDL.LU R128, [R1+0x73c] ;  /* 0x00073c0001807983 */ /* 0x000ea80000300800 */
[----:B------:R0:W-:Y:S04]  /*2a960*/  STL [R1+0x644], R4 ;  /* 0x0006440401007387 */ /* 0x0001e80000100800 */
[----:B------:R-:W1:Y:S04]  /*2a970*/  LDL.LU R126, [R1+0x740] ;  /* 0x00074000017e7983 */ /* 0x000e680000300800 */
[----:B------:R-:W1:Y:S04]  /*2a980*/  LDL.LU R238, [R1+0x744] ;  /* 0x0007440001ee7983 */ /* 0x000e680000300800 */
[----:B------:R-:W3:Y:S04]  /*2a990*/  LDL.LU R240, [R1+0x748] ;  /* 0x0007480001f07983 */ /* 0x000ee80000300800 */
[----:B------:R-:W3:Y:S04]  /*2a9a0*/  LDL.LU R242, [R1+0x74c] ;  /* 0x00074c0001f27983 */ /* 0x000ee80000300800 */
[----:B------:R-:W0:Y:S04]  /*2a9b0*/  LDL.LU R244, [R1+0x750] ;  /* 0x0007500001f47983 */ /* 0x000e280000300800 */
[----:B------:R-:W0:Y:S04]  /*2a9c0*/  LDL.LU R246, [R1+0x754] ;  /* 0x0007540001f67983 */ /* 0x000e280000300800 */
        /* <DEDUP_REMOVED lines=47> */
[----:B------:R-:W-:Y:S01]  /*2acc0*/  STL [R1+0x1408], R232 ;  /* 0x001408e801007387 */ /* 0x000fe20000100800 */
[----:B-1----:R-:W-:-:S05]  /*2acd0*/  F2FP.SATFINITE.E4M3.F32.PACK_AB_MERGE_C R7, R238, R126, RZ ;  /* 0x0000007eee07723e */ /* 0x002fca00048070ff */
[----:B------:R1:W-:Y:S01]  /*2ace0*/  STL [R1+0x640], R7 ;  /* 0x0006400701007387 */ /* 0x0003e20000100800 */
[----:B---3--:R-:W-:-:S05]  /*2acf0*/  F2FP.SATFINITE.E4M3.F32.PACK_AB_MERGE_C R6, R242, R240, RZ ;  /* 0x000000f0f206723e */ /* 0x008fca00048070ff */
[----:B------:R2:W-:Y:S01]  /*2ad00*/  STL [R1+0x63c], R6 ;  /* 0x00063c0601007387 */ /* 0x0005e20000100800 */
[----:B0-----:R-:W-:Y:S02]  /*2ad10*/  F2FP.SATFINITE.E4M3.F32.PACK_AB_MERGE_C R4, R246, R244, RZ ;  /* 0x000000f4f604723e */ /* 0x001fe400048070ff */
[----:B----4-:R-:W-:-:S05]  /*2ad20*/  F2FP.SATFINITE.E4M3.F32.PACK_AB_MERGE_C R231, R237, R248, RZ ;  /* 0x000000f8ede7723e */ /* 0x010fca00048070ff */
        /* <DEDUP_REMOVED lines=13> */
[----:B------:R-:W-:Y:S01]  /*2ae00*/  STL [R1+0x624], R6 ;  /* 0x0006240601007387 */ /* 0x000fe20000100800 */
[----:B0-----:R-:W-:Y:S02]  /*2ae10*/  F2FP.SATFINITE.E4M3.F32.PACK_AB_MERGE_C R4, R222, R223, RZ ;  /* 0x000000dfde04723e */ /* 0x001fe400048070ff */
[----:B-1----:R-:W-:-:S05]  /*2ae20*/  F2FP.SATFINITE.E4M3.F32.PACK_AB_MERGE_C R7, R220, R221, RZ ;  /* 0x000000dddc07723e */ /* 0x002fca00048070ff */
[----:B------:R-:W-:Y:S04]  /*2ae30*/  STL [R1+0x1414], R7 ;  /* 0x0014140701007387 */ /* 0x000fe80000100800 */
[----:B------:R0:W-:Y:S02]  /*2ae40*/  STL [R1+0x620], R4 ;  /* 0x0006200401007387 */ /* 0x0001e40000100800 */
[----:B0-----:R-:W-:Y:S02]  /*2ae50*/  F2FP.SATFINITE.E4M3.F32.PACK_AB_MERGE_C R4, R218, R219, RZ ;  /* 0x000000dbda04723e */ /* 0x001fe400048070ff */
[----:B------:R-:W-:-:S03]  /*2ae60*/  F2FP.SATFINITE.E4M3.F32.PACK_AB_MERGE_C R7, R216, R217, RZ ;  /* 0x000000d9d807723e */ /* 0x000fc600048070ff */
[----:B------:R0:W-:Y:S01]  /*2ae70*/  STL [R1+0x61c], R4 ;  /* 0x00061c0401007387 */ /* 0x0001e20000100800 */
[----:B------:R-:W-:-:S03]  /*2ae80*/  F2FP.SATFINITE.E4M3.F32.PACK_AB_MERGE_C R6, R214, R215, RZ ;  /* 0x000000d7d606723e */ /* 0x000fc600048070ff */
[----:B------:R-:W-:Y:S01]  /*2ae90*/  STL [R1+0x618], R7 ;  /* 0x0006180701007387 */ /* 0x000fe20000100800 */
[----:B0-----:R-:W-:-:S05]  /*2aea0*/  F2FP.SATFINITE.E4M3.F32.PACK_AB_MERGE_C R4, R212, R213, RZ ;  /* 0x000000d5d404723e */ /* 0x001fca00048070ff */
[----:B------:R0:W-:Y:S04]  /*2aeb0*/  STL [R1+0x1418], R4 ;  /* 0x0014180401007387 */ /* 0x0001e80000100800 */
[----:B------:R1:W-:Y:S01]  /*2aec0*/  STL [R1+0x614], R6 ;  /* 0x0006140601007387 */ /* 0x0003e20000100800 */
[----:B0-----:R-:W-:Y:S02]  /*2aed0*/  F2FP.SATFINITE.E4M3.F32.PACK_AB_MERGE_C R4, R210, R211, RZ ;  /* 0x000000d3d204723e */ /* 0x001fe400048070ff */
[----:B------:R-:W-:-:S03]  /*2aee0*/  F2FP.SATFINITE.E4M3.F32.PACK_AB_MERGE_C R7, R208, R209, RZ ;  /* 0x000000d1d007723e */ /* 0x000fc600048070ff */
[----:B------:R0:W-:Y:S01]  /*2aef0*/  STL [R1+0x610], R4 ;  /* 0x0006100401007387 */ /* 0x0001e20000100800 */
[----:B-1----:R-:W-:-:S03]  /*2af00*/  F2FP.SATFINITE.E4M3.F32.PACK_AB_MERGE_C R6, R206, R207, RZ ;  /* 0x000000cfce06723e */ /* 0x002fc600048070ff */
[----:B------:R1:W-:Y:S01]  /*2af10*/  STL [R1+0x60c], R7 ;  /* 0x00060c0701007387 */ /* 0x0003e20000100800 */
[----:B0-----:R-:W-:-:S03]  /*2af20*/  F2FP.SATFINITE.E4M3.F32.PACK_AB_MERGE_C R4, R204, R205, RZ ;  /* 0x000000cdcc04723e */ /* 0x001fc600048070ff */
[----:B------:R0:W-:Y:S04]  /*2af30*/  STL [R1+0x608], R6 ;  /* 0x0006080601007387 */ /* 0x0001e80000100800 */
[----:B------:R2:W-:Y:S01]  /*2af40*/  STL [R1+0xdc0], R4 ;  /* 0x000dc00401007387 */ /* 0x0005e20000100800 */
[----:B-1----:R-:W-:-:S05]  /*2af50*/  F2FP.SATFINITE.E4M3.F32.PACK_AB_MERGE_C R7, R202, R203, RZ ;  /* 0x000000cbca07723e */ /* 0x002fca00048070ff */
[----:B------:R1:W-:Y:S01]  /*2af60*/  STL [R1+0x604], R7 ;  /* 0x0006040701007387 */ /* 0x0003e20000100800 */
[----:B0-----:R-:W-:-:S05]  /*2af70*/  F2FP.SATFINITE.E4M3.F32.PACK_AB_MERGE_C R6, R200, R201, RZ ;  /* 0x000000c9c806723e */ /* 0x001fca00048070ff */
[----:B------:R0:W-:Y:S01]  /*2af80*/  STL [R1+0xdbc], R6 ;  /* 0x000dbc0601007387 */ /* 0x0001e20000100800 */
[----:B--2---:R-:W-:-:S05]  /*2af90*/  F2FP.SATFINITE.E4M3.F32.PACK_AB_MERGE_C R4, R198, R199, RZ ;  /* 0x000000c7c604723e */ /* 0x004fca00048070ff */
[----:B------:R2:W-:Y:S01]  /*2afa0*/  STL [R1+0x600], R4 ;  /* 0x0006000401007387 */ /* 0x0005e20000100800 */
[----:B-1----:R-:W-:-:S05]  /*2afb0*/  F2FP.SATFINITE.E4M3.F32.PACK_AB_MERGE_C R7, R196, R197, RZ ;  /* 0x000000c5c407723e */ /* 0x002fca00048070ff */
[----:B------:R-:W-:Y:S01]  /*2afc0*/  STL [R1+0xdb8], R7 ;  /* 0x000db80701007387 */ /* 0x000fe20000100800 */
[----:B0-----:R-:W-:-:S03]  /*2afd0*/  F2FP.SATFINITE.E4M3.F32.PACK_AB_MERGE_C R6, R194, R195, RZ ;  /* 0x000000c3c206723e */ /* 0x001fc600048070ff */
[----:B------:R-:W3:Y:S04]  /*2afe0*/  LDL.LU R137, [R1+0x410] ;  /* 0x0004100001897983 */ /* 0x000ee80000300800 */
[----:B------:R-:W-:Y:S01]  /*2aff0*/  STL [R1+0x728], R6 ;  /* 0x0007280601007387 */ /* 0x000fe20000100800 */
[----:B--2---:R-:W-:-:S03]  /*2b000*/  F2FP.SATFINITE.E4M3.F32.PACK_AB_MERGE_C R4, R192, R193, RZ ;  /* 0x000000c1c004723e */ /* 0x004fc600048070ff */
[----:B------:R-:W3:Y:S04]  /*2b010*/  LDL.LU R136, [R1+0x414] ;  /* 0x0004140001887983 */ /* 0x000ee80000300800 */
[----:B------:R3:W-:Y:S04]  /*2b020*/  STL [R1+0x714], R4 ;  /* 0x0007140401007387 */ /* 0x0007e80000100800 */
[----:B------:R-:W2:Y:S04]  /*2b030*/  LDL.LU R134, [R1+0x418] ;  /* 0x0004180001867983 */ /* 0x000ea80000300800 */
[----:B------:R-:W2:Y:S04]  /*2b040*/  LDL.LU R135, [R1+0x41c] ;  /* 0x00041c0001877983 */ /* 0x000ea80000300800 */
        /* <DEDUP_REMOVED lines=58> */
[----:B---3--:R-:W-:-:S05]  /*2b3f0*/  F2FP.SATFINITE.E4M3.F32.PACK_AB_MERGE_C R4, R136, R137, RZ ;  /* 0x000000898804723e */ /* 0x008fca00048070ff */
[----:B------:R0:W-:Y:S01]  /*2b400*/  STL [R1+0x704], R4 ;  /* 0x0007040401007387 */ /* 0x0001e20000100800 */
[----:B--2---:R-:W-:-:S05]  /*2b410*/  F2FP.SATFINITE.E4M3.F32.PACK_AB_MERGE_C R7, R135, R134, RZ ;  /* 0x000000868707723e */ /* 0x004fca00048070ff */
        /* <DEDUP_REMOVED lines=123> */
[----:B---3--:R-:W-:Y:S02]  /*2bbd0*/  F2FP.SATFINITE.E4M3.F32.PACK_AB_MERGE_C R7, R135, R134, RZ ;  /* 0x000000868707723e */ /* 0x008fe400048070ff */
[----:B----4-:R-:W-:-:S03]  /*2bbe0*/  F2FP.SATFINITE.E4M3.F32.PACK_AB_MERGE_C R6, R132, R133, RZ ;  /* 0x000000858406723e */ /* 0x010fc600048070ff */
[----:B------:R1:W-:Y:S01]  /*2bbf0*/  STL [R1+0x490], R7 ;  /* 0x0004900701007387 */ /* 0x0003e20000100800 */
[----:B0-----:R-:W-:-:S03]  /*2bc00*/  F2FP.SATFINITE.E4M3.F32.PACK_AB_MERGE_C R4, R130, R131, RZ ;  /* 0x000000838204723e */ /* 0x001fc600048070ff */
[----:B------:R0:W-:Y:S04]  /*2bc10*/  STL [R1+0x498], R6 ;  /* 0x0004980601007387 */ /* 0x0001e80000100800 */
[----:B------:R2:W-:Y:S01]  /*2bc20*/  STL [R1+0x474], R4 ;  /* 0x0004740401007387 */ /* 0x0005e20000100800 */
[----:B-1----:R-:W-:Y:S02]  /*2bc30*/  F2FP.SATFINITE.E4M3.F32.PACK_AB_MERGE_C R7, R128, R129, RZ ;  /* 0x000000818007723e */ /* 0x002fe400048070ff */
[----:B0-----:R-:W-:-:S03]  /*2bc40*/  F2FP.SATFINITE.E4M3.F32.PACK_AB_MERGE_C R6, R238, R126, RZ ;  /* 0x0000007eee06723e */ /* 0x001fc600048070ff */
        /* <DEDUP_REMOVED lines=21> */
[----:B------:R0:W-:Y:S01]  /*2bda0*/  STL [R1+0x400], R4 ;  /* 0x0004000401007387 */ /* 0x0001e20000100800 */
[----:B------:R-:W-:Y:S02]  /*2bdb0*/  F2FP.SATFINITE.E4M3.F32.PACK_AB_MERGE_C R251, R218, R219, RZ ;  /* 0x000000dbdafb723e */ /* 0x000fe400048070ff */
[----:B------:R-:W-:Y:S02]  /*2bdc0*/  F2FP.SATFINITE.E4M3.F32.PACK_AB_MERGE_C R249, R216, R217, RZ ;  /* 0x000000d9d8f9723e */ /* 0x000fe400048070ff */
[----:B0-----:R-:W-:-:S05]  /*2bdd0*/  F2FP.SATFINITE.E4M3.F32.PACK_AB_MERGE_C R4, R210, R211, RZ ;  /* 0x000000d3d204723e */ /* 0x001fca00048070ff */
[----:B------:R0:W-:Y:S04]  /*2bde0*/  STL [R1+0x484], R4 ;  /* 0x0004840401007387 */ /* 0x0001e80000100800 */
[----:B------:R-:W2:Y:S04]  /*2bdf0*/  LDL.LU R126, [R1+0x200] ;  /* 0x00020000017e7983 */ /* 0x000ea80000300800 */
[----:B------:R-:W2:Y:S04]  /*2be00*/  LDL.LU R237, [R1+0x204] ;  /* 0x0002040001ed7983 */ /* 0x000ea80000300800 */
[----:B------:R-:W3:Y:S04]  /*2be10*/  LDL.LU R128, [R1+0x208] ;  /* 0x0002080001807983 */ /* 0x000ee80000300800 */
[----:B------:R-:W3:Y:S04]  /*2be20*/  LDL.LU R226, [R1+0x20c] ;  /* 0x00020c0001e27983 */ /* 0x000ee80000300800 */
[----:B------:R-:W4:Y:S04]  /*2be30*/  LDL.LU R129, [R1+0x210] ;  /* 0x0002100001817983 */ /* 0x000f280000300800 */
[----:B------:R-:W4:Y:S04]  /*2be40*/  LDL.LU R223, [R1+0x214] ;  /* 0x0002140001df7983 */ /* 0x000f280000300800 */
[----:B------:R-:W4:Y:S04]  /*2be50*/  LDL.LU R130, [R1+0x218] ;  /* 0x0002180001827983 */ /* 0x000f280000300800 */
[----:B------:R-:W4:Y:S04]  /*2be60*/  LDL.LU R222, [R1+0x21c] ;  /* 0x00021c0001de7983 */ /* 0x000f280000300800 */
[----:B------:R-:W4:Y:S01]  /*2be70*/  LDL.LU R131, [R1+0x220] ;  /* 0x0002200001837983 */ /* 0x000f220000300800 */
[----:B------:R-:W-:-:S03]  /*2be80*/  F2FP.SATFINITE.E4M3.F32.PACK_AB_MERGE_C R248, R214, R215, RZ ;  /* 0x000000d7d6f8723e */ /* 0x000fc600048070ff */
[----:B------:R-:W4:Y:S04]  /*2be90*/  LDL.LU R218, [R1+0x224] ;  /* 0x0002240001da7983 */ /* 0x000f280000300800 */
[----:B------:R-:W4:Y:S01]  /*2bea0*/  LDL.LU R132, [R1+0x228] ;  /* 0x0002280001847983 */ /* 0x000f220000300800 */
[----:B------:R-:W-:-:S03]  /*2beb0*/  F2FP.SATFINITE.E4M3.F32.PACK_AB_MERGE_C R247, R212, R213, RZ ;  /* 0x000000d5d4f7723e */ /* 0x000fc600048070ff */
[----:B------:R-:W4:Y:S04]  /*2bec0*/  LDL.LU R217, [R1+0x22c] ;  /* 0x00022c0001d97983 */ /* 0x000f280000300800 */
[----:B------:R-:W4:Y:S04]  /*2bed0*/  LDL.LU R133, [R1+0x230] ;  /* 0x0002300001857983 */ /* 0x000f280000300800 */
        /* <DEDUP_REMOVED lines=12> */
[----:B0-----:R-:W4:Y:S01]  /*2bfa0*/  LDL.LU R4, [R1+0x258] ;  /* 0x0002580001047983 */ /* 0x001f220000300800 */
[----:B------:R-:W-:-:S03]  /*2bfb0*/  F2FP.SATFINITE.E4M3.F32.PACK_AB_MERGE_C R241, R198, R199, RZ ;  /* 0x000000c7c6f1723e */ /* 0x000fc600048070ff */
        /* <DEDUP_REMOVED lines=111> */
[----:B------:R-:W4:Y:S04]  /*2c6b0*/  LDL R196, [R1] ;  /* 0x0000000001c47983 */ /* 0x000f280000100800 */
[----:B------:R-:W4:Y:S01]  /*2c6c0*/  LDL R192, [R1+0x4] ;  /* 0x0000040001c07983 */ /* 0x000f220000100800 */
[----:B--2---:R-:W-:-:S02]  /*2c6d0*/  F2FP.SATFINITE.E4M3.F32.PACK_AB_MERGE_C R237, R237, R126, RZ ;  /* 0x0000007eeded723e */ /* 0x004fc400048070ff */
[----:B---3--:R-:W-:Y:S01]  /*2c6e0*/  F2FP.SATFINITE.E4M3.F32.PACK_AB_MERGE_C R226, R226, R128, RZ ;  /* 0x00000080e2e2723e */ /* 0x008fe200048070ff */
[----:B------:R-:W2:Y:S01]  /*2c6f0*/  LDL.LU R126, [R1+0x14c0] ;  /* 0x0014c000017e7983 */ /* 0x000ea20000300800 */
[----:B----4-:R-:W-:Y:S02]  /*2c700*/  F2FP.SATFINITE.E4M3.F32.PACK_AB_MERGE_C R223, R223, R129, RZ ;  /* 0x00000081dfdf723e */ /* 0x010fe400048070ff */
[----:B------:R-:W-:Y:S01]  /*2c710*/  F2FP.SATFINITE.E4M3.F32.PACK_AB_MERGE_C R222, R222, R130, RZ ;  /* 0x00000082dede723e */ /* 0x000fe200048070ff */
[----:B------:R-:W3:Y:S01]  /*2c720*/  LDL.LU R128, [R1+0x14bc] ;  /* 0x0014bc0001807983 */ /* 0x000ee20000300800 */
[----:B------:R-:W-:-:S03]  /*2c730*/  F2FP.SATFINITE.E4M3.F32.PACK_AB_MERGE_C R218, R218, R131, RZ ;  /* 0x00000083dada723e */ /* 0x000fc600048070ff */
[----:B------:R-:W3:Y:S01]  /*2c740*/  LDL.LU R129, [R1+0x14b8] ;  /* 0x0014b80001817983 */ /* 0x000ee20000300800 */
[----:B------:R-:W-:-:S03]  /*2c750*/  F2FP.SATFINITE.E4M3.F32.PACK_AB_MERGE_C R217, R217, R132, RZ ;  /* 0x00000084d9d9723e */ /* 0x000fc600048070ff */
[----:B------:R-:W4:Y:S01]  /*2c760*/  LDL.LU R130, [R1+0x14b4] ;  /* 0x0014b40001827983 */ /* 0x000f220000300800 */
[----:B------:R-:W-:-:S03]  /*2c770*/  F2FP.SATFINITE.E4M3.F32.PACK_AB_MERGE_C R214, R214, R133, RZ ;  /* 0x00000085d6d6723e */ /* 0x000fc600048070ff */
[----:B------:R-:W4:Y:S01]  /*2c780*/  LDL.LU R131, [R1+0x14b0] ;  /* 0x0014b00001837983 */ /* 0x000f220000300800 */
[----:B------:R-:W-:-:S03]  /*2c790*/  F2FP.SATFINITE.E4M3.F32.PACK_AB_MERGE_C R212, R212, R135, RZ ;  /* 0x00000087d4d4723e */ /* 0x000fc600048070ff */
[----:B------:R-:W2:Y:S01]  /*2c7a0*/  LDL.LU R132, [R1+0x14ac] ;  /* 0x0014ac0001847983 */ /* 0x000ea20000300800 */
[----:B------:R-:W-:-:S03]  /*2c7b0*/  F2FP.SATFINITE.E4M3.F32.PACK_AB_MERGE_C R210, R210, R134, RZ ;  /* 0x00000086d2d2723e */ /* 0x000fc600048070ff */
[----:B------:R-:W2:Y:S01]  /*2c7c0*/  LDL.LU R133, [R1+0x14a8] ;  /* 0x0014a80001857983 */ /* 0x000ea20000300800 */
[----:B------:R-:W-:-:S03]  /*2c7d0*/  F2FP.SATFINITE.E4M3.F32.PACK_AB_MERGE_C R207, R207, R136, RZ ;  /* 0x00000088cfcf723e */ /* 0x000fc600048070ff */
[----:B------:R-:W4:Y:S01]  /*2c7e0*/  LDL.LU R135, [R1+0x14a4] ;  /* 0x0014a40001877983 */ /* 0x000f220000300800 */
[----:B------:R-:W-:Y:S02]  /*2c7f0*/  F2FP.SATFINITE.E4M3.F32.PACK_AB_MERGE_C R206, R206, R137, RZ ;  /* 0x00000089cece723e */ /* 0x000fe400048070ff */
[----:B------:R-:W-:Y:S01]  /*2c800*/  F2FP.SATFINITE.E4M3.F32.PACK_AB_MERGE_C R181, R181, R10, RZ ;  /* 0x0000000ab5b5723e */ /* 0x000fe200048070ff */
[----:B------:R-:W4:Y:S04]  /*2c810*/  LDL.LU R134, [R1+0x14a0] ;  /* 0x0014a00001867983 */ /* 0x000f280000300800 */
[----:B------:R-:W3:Y:S04]  /*2c820*/  LDL.LU R136, [R1+0x149c] ;  /* 0x00149c0001887983 */ /* 0x000ee80000300800 */
[----:B------:R-:W3:Y:S01]  /*2c830*/  LDL.LU R137, [R1+0x1498] ;  /* 0x0014980001897983 */ /* 0x000ee20000300800 */
[----:B------:R-:W-:-:S02]  /*2c840*/  F2FP.SATFINITE.E4M3.F32.PACK_AB_MERGE_C R185, R185, R8, RZ ;  /* 0x00000008b9b9723e */ /* 0x000fc400048070ff */
[----:B------:R-:W-:Y:S01]  /*2c850*/  F2FP.SATFINITE.E4M3.F32.PACK_AB_MERGE_C R183, R183, R9, RZ ;  /* 0x00000009b7b7723e */ /* 0x000fe200048070ff */
[----:B------:R-:W-:Y:S01]  /*2c860*/  VIADD R9, R0, 0x127 ;  /* 0x0000012700097836 */ /* 0x000fe20000000000 */
[----:B------:R-:W-:Y:S02]  /*2c870*/  F2FP.SATFINITE.E4M3.F32.PACK_AB_MERGE_C R10, R203, R204, RZ ;  /* 0x000000cccb0a723e */ /* 0x000fe400048070ff */
[----:B------:R-:W2:Y:S04]  /*2c880*/  LDL R204, [R1+0x8] ;  /* 0x0000080001cc7983 */ /* 0x000ea80000100800 */
[----:B------:R-:W2:Y:S01]  /*2c890*/  LDL R203, [R1+0xc] ;  /* 0x00000c0001cb7983 */ /* 0x000ea20000100800 */
[----:B------:R-:W-:-:S03]  /*2c8a0*/  F2FP.SATFINITE.E4M3.F32.PACK_AB_MERGE_C R8, R198, R200, RZ ;  /* 0x000000c8c608723e */ /* 0x000fc600048070ff */
[----:B------:R0:W-:Y:S04]  /*2c8b0*/  STL [R1+0x141c], R0 ;  /* 0x00141c0001007387 */ /* 0x0001e80000100800 */
[----:B------:R-:W4:Y:S04]  /*2c8c0*/  LDL R200, [R1+0x10] ;  /* 0x0000100001c87983 */ /* 0x000f280000100800 */
[----:B------:R-:W4:Y:S01]  /*2c8d0*/  LDL R198, [R1+0x14] ;  /* 0x0000140001c67983 */ /* 0x000f220000100800 */
[----:B0-----:R-:W-:-:S05]  /*2c8e0*/  F2FP.SATFINITE.E4M3.F32.PACK_AB_MERGE_C R0, R192, R196, RZ ;  /* 0x000000c4c000723e */ /* 0x001fca00048070ff */
[----:B------:R2:W-:Y:S04]  /*2c8f0*/  STL [R1+0x2c8], R0 ;  /* 0x0002c80001007387 */ /* 0x0005e80000100800 */
[----:B------:R-:W3:Y:S04]  /*2c900*/  LDL R196, [R1+0x18] ;  /* 0x0000180001c47983 */ /* 0x000ee80000100800 */
[----:B------:R-:W3:Y:S01]  /*2c910*/  LDL R192, [R1+0x1c] ;  /* 0x00001c0001c07983 */ /* 0x000ee20000100800 */
[----:B------:R-:W-:-:S04]  /*2c920*/  LOP3.LUT R233, R233, 0xffffff7f, RZ, 0xc0, !PT ;  /* 0xffffff7fe9e97812 */ /* 0x000fc800078ec0ff */
[----:B------:R-:W-:Y:S02]  /*2c930*/  @P0 LOP3.LUT R233, R233, 0x80, RZ, 0xfc, !PT ;  /* 0x00000080e9e90812 */ /* 0x000fe400078efcff */
[----:B------:R-:W-:-:S04]  /*2c940*/  ISETP.GE.AND P0, PT, R9, UR48, PT ;  /* 0x0000003009007c0c */ /* 0x000fc8000bf06270 */
[----:B------:R-:W-:Y:S01]  /*2c950*/  ISETP.LT.AND P1, PT, R3, UR6, !P0 ;  /* 0x0000000603007c0c */ /* 0x000fe2000c721270 */
[----:B------:R-:W-:Y:S01]  /*2c960*/  STL [R1+0x1420], R3 ;  /* 0x0014200301007387 */ /* 0x000fe20000100800 */
[----:B------:R-:W-:Y:S01]  /*2c970*/  F2FP.SATFINITE.E4M3.F32.PACK_AB_MERGE_C R168, R168, R20, RZ ;  /* 0x00000014a8a8723e */ /* 0x000fe200048070ff */
[----:B------:R-:W-:Y:S01]  /*2c980*/  ULDC UR6, c[0x0][0x228] ;  /* 0x00008a0000067ab9 */ /* 0x000fe20000000800 */
[----:B------:R-:W-:Y:S01]  /*2c990*/  F2FP.SATFINITE.E4M3.F32.PACK_AB_MERGE_C R20, R141, R143, RZ ;  /* 0x0000008f8d14723e */ /* 0x000fe200048070ff */
[----:B------:R-:W-:Y:S01]  /*2c9a0*/  STL [R1+0x1424], R2 ;  /* 0x0014240201007387 */ /* 0x000fe20000100800 */
[----:B------:R-:W-:-:S03]  /*2c9b0*/  F2FP.SATFINITE.E4M3.F32.PACK_AB_MERGE_C R169, R169, R19, RZ ;  /* 0x00000013a9a9723e */ /* 0x000fc600048070ff */
[----:B------:R-:W3:Y:S01]  /*2c9c0*/  LDL R143, [R1+0x20] ;  /* 0x00002000018f7983 */ /* 0x000ee20000100800 */
[----:B------:R-:W-:Y:S01]  /*2c9d0*/  ISETP.LT.AND P0, PT, R2, UR5, !P0 ;  /* 0x0000000502007c0c */ /* 0x000fe2000c701270 */
[----:B------:R-:W-:Y:S02]  /*2c9e0*/  ULDC UR5, c[0x0][0x248] ;  /* 0x0000920000057ab9 */ /* 0x000fe40000000800 */
[----:B------:R-:W3:Y:S01]  /*2c9f0*/  LDL R141, [R1+0x24] ;  /* 0x00002400018d7983 */ /* 0x000ee20000100800 */
[----:B------:R-:W-:Y:S02]  /*2ca00*/  F2FP.SATFINITE.E4M3.F32.PACK_AB_MERGE_C R170, R170, R18, RZ ;  /* 0x00000012aaaa723e */ /* 0x000fe400048070ff */
[----:B------:R-:W-:Y:S02]  /*2ca10*/  F2FP.SATFINITE.E4M3.F32.PACK_AB_MERGE_C R19, R139, R140, RZ ;  /* 0x0000008c8b13723e */ /* 0x000fe400048070ff */
[----:B------:R-:W-:Y:S02]  /*2ca20*/  LOP3.LUT R233, R233, 0xffffffef, RZ, 0xc0, !PT ;  /* 0xffffffefe9e97812 */ /* 0x000fe400078ec0ff */
[----:B------:R-:W-:-:S02]  /*2ca30*/  F2FP.SATFINITE.E4M3.F32.PACK_AB_MERGE_C R18, R227, R138, RZ ;  /* 0x0000008ae312723e */ /* 0x000fc400048070ff */
[----:B------:R-:W-:Y:S02]  /*2ca40*/  F2FP.SATFINITE.E4M3.F32.PACK_AB_MERGE_C R171, R171, R17, RZ ;  /* 0x00000011abab723e */ /* 0x000fe400048070ff */
[----:B------:R-:W-:Y:S02]  /*2ca50*/  F2FP.SATFINITE.E4M3.F32.PACK_AB_MERGE_C R17, R224, R225, RZ ;  /* 0x000000e1e011723e */ /* 0x000fe400048070ff */
[----:B------:R-:W-:Y:S02]  /*2ca60*/  @P1 LOP3.LUT R233, R233, 0x10, RZ, 0xfc, !PT ;  /* 0x00000010e9e91812 */ /* 0x000fe400078efcff */
[----:B------:R-:W-:Y:S02]  /*2ca70*/  F2FP.SATFINITE.E4M3.F32.PACK_AB_MERGE_C R173, R173, R16, RZ ;  /* 0x00000010adad723e */ /* 0x000fe400048070ff */
[----:B------:R-:W-:Y:S02]  /*2ca80*/  F2FP.SATFINITE.E4M3.F32.PACK_AB_MERGE_C R16, R220, R221, RZ ;  /* 0x000000dddc10723e */ /* 0x000fe400048070ff */
[----:B------:R-:W-:-:S02]  /*2ca90*/  F2FP.SATFINITE.E4M3.F32.PACK_AB_MERGE_C R175, R175, R15, RZ ;  /* 0x0000000fafaf723e */ /* 0x000fc400048070ff */
[----:B------:R-:W-:Y:S02]  /*2caa0*/  LOP3.LUT R233, R233, 0xfffffff7, RZ, 0xc0, !PT ;  /* 0xfffffff7e9e97812 */ /* 0x000fe400078ec0ff */
[----:B------:R-:W-:Y:S02]  /*2cab0*/  F2FP.SATFINITE.E4M3.F32.PACK_AB_MERGE_C R15, R216, R219, RZ ;  /* 0x000000dbd80f723e */ /* 0x000fe400048070ff */
[----:B------:R-:W-:Y:S02]  /*2cac0*/  @P0 LOP3.LUT R233, R233, 0x8, RZ, 0xfc, !PT ;  /* 0x00000008e9e90812 */ /* 0x000fe400078efcff */
[----:B------:R-:W-:Y:S02]  /*2cad0*/  F2FP.SATFINITE.E4M3.F32.PACK_AB_MERGE_C R177, R177, R13, RZ ;  /* 0x0000000db1b1723e */ /* 0x000fe400048070ff */
[----:B------:R-:W-:Y:S02]  /*2cae0*/  F2FP.SATFINITE.E4M3.F32.PACK_AB_MERGE_C R13, R213, R215, RZ ;  /* 0x000000d7d50d723e */ /* 0x000fe400048070ff */
[----:B------:R-:W-:-:S02]  /*2caf0*/  F2FP.SATFINITE.E4M3.F32.PACK_AB_MERGE_C R178, R178, R12, RZ ;  /* 0x0000000cb2b2723e */ /* 0x000fc400048070ff */
[----:B------:R-:W-:Y:S02]  /*2cb00*/  F2FP.SATFINITE.E4M3.F32.PACK_AB_MERGE_C R12, R209, R211, RZ ;  /* 0x000000d3d10c723e */ /* 0x000fe400048070ff */
[----:B------:R-:W-:Y:S02]  /*2cb10*/  F2FP.SATFINITE.E4M3.F32.PACK_AB_MERGE_C R179, R179, R11, RZ ;  /* 0x0000000bb3b3723e */ /* 0x000fe400048070ff */
[----:B------:R-:W-:Y:S02]  /*2cb20*/  F2FP.SATFINITE.E4M3.F32.PACK_AB_MERGE_C R11, R205, R208, RZ ;  /* 0x000000d0cd0b723e */ /* 0x000fe400048070ff */
[----:B--2---:R-:W-:-:S05]  /*2cb30*/  F2FP.SATFINITE.E4M3.F32.PACK_AB_MERGE_C R0, R203, R204, RZ ;  /* 0x000000cccb00723e */ /* 0x004fca00048070ff */
[----:B------:R0:W-:Y:S04]  /*2cb40*/  STL [R1+0x2b0], R0 ;  /* 0x0002b00001007387 */ /* 0x0001e80000100800 */
[----:B------:R-:W2:Y:S04]  /*2cb50*/  LDL R140, [R1+0x28] ;  /* 0x00002800018c7983 */ /* 0x000ea80000100800 */
[----:B------:R-:W2:Y:S04]  /*2cb60*/  LDL R139, [R1+0x2c] ;  /* 0x00002c00018b7983 */ /* 0x000ea80000100800 */
        /* <DEDUP_REMOVED lines=8> */
[----:B0-----:R-:W-:Y:S01]  /*2cbf0*/  VIADD R0, R5, UR5 ;  /* 0x0000000505007c36 */ /* 0x001fe20008000000 */
[----:B----4-:R-:W-:Y:S01]  /*2cc00*/  F2FP.SATFINITE.E4M3.F32.PACK_AB_MERGE_C R2, R198, R200, RZ ;  /* 0x000000c8c602723e */ /* 0x010fe200048070ff */
[----:B------:R-:W-:Y:S01]  /*2cc10*/  ULDC UR5, c[0x0][0x248] ;  /* 0x0000920000057ab9 */ /* 0x000fe20000000800 */
[----:B------:R-:W4:Y:S04]  /*2cc20*/  LDL.LU R215, [R1+0x50] ;  /* 0x0000500001d77983 */ /* 0x000f280000300800 */
[----:B------:R-:W4:Y:S04]  /*2cc30*/  LDL.LU R213, [R1+0x54] ;  /* 0x0000540001d57983 */ /* 0x000f280000300800 */
[----:B------:R-:W-:Y:S04]  /*2cc40*/  STL [R1+0x1428], R233 ;  /* 0x001428e901007387 */ /* 0x000fe80000100800 */
[----:B------:R-:W4:Y:S04]  /*2cc50*/  LDL.LU R211, [R1+0x58] ;  /* 0x0000580001d37983 */ /* 0x000f280000300800 */
[----:B------:R-:W4:Y:S04]  /*2cc60*/  LDL.LU R209, [R1+0x5c] ;  /* 0x00005c0001d17983 */ /* 0x000f280000300800 */
[----:B------:R-:W4:Y:S04]  /*2cc70*/  LDL.LU R208, [R1+0x60] ;  /* 0x0000600001d07983 */ /* 0x000f280000300800 */
[----:B------:R-:W-:Y:S04]  /*2cc80*/  STL [R1+0x200], R0 ;  /* 0x0002000001007387 */ /* 0x000fe80000100800 */
[----:B------:R-:W4:Y:S04]  /*2cc90*/  LDL.LU R205, [R1+0x64] ;  /* 0x0000640001cd7983 */ /* 0x000f280000300800 */
[----:B------:R-:W4:Y:S04]  /*2cca0*/  LDL.LU R204, [R1+0x68] ;  /* 0x0000680001cc7983 */ /* 0x000f280000300800 */
[----:B------:R-:W4:Y:S04]  /*2ccb0*/  LDL.LU R203, [R1+0x6c] ;  /* 0x00006c0001cb7983 */ /* 0x000f280000300800 */
[----:B------:R3:W-:Y:S04]  /*2ccc0*/  STL [R1+0x278], R2 ;  /* 0x0002780201007387 */ /* 0x0007e80000100800 */
[----:B------:R-:W4:Y:S04]  /*2ccd0*/  LDL.LU R200, [R1+0x70] ;  /* 0x0000700001c87983 */ /* 0x000f280000300800 */
[----:B------:R-:W4:Y:S01]  /*2cce0*/  LDL.LU R198, [R1+0x74] ;  /* 0x0000740001c67983 */ /* 0x000f220000300800 */
[----:B---3--:R-:W-:-:S03]  /*2ccf0*/  F2FP.SATFINITE.E4M3.F32.PACK_AB_MERGE_C R2, R192, R196, RZ ;  /* 0x000000c4c002723e */ /* 0x008fc600048070ff */
[----:B------:R-:W3:Y:S04]  /*2cd00*/  LDL.LU R196, [R1+0x78] ;  /* 0x0000780001c47983 */ /* 0x000ee80000300800 */
[----:B------:R0:W-:Y:S04]  /*2cd10*/  STL [R1+0x260], R2 ;  /* 0x0002600201007387 */ /* 0x0001e80000100800 */
[----:B------:R-:W3:Y:S01]  /*2cd20*/  LDL.LU R192, [R1+0x7c] ;  /* 0x00007c0001c07983 */ /* 0x000ee20000300800 */
[----:B------:R-:W-:Y:S01]  /*2cd30*/  VIADD R0, R0, UR5 ;  /* 0x0000000500007c36 */ /* 0x000fe20008000000 */
[----:B------:R-:W-:Y:S01]  /*2cd40*/  ULDC UR5, c[0x0][0x248] ;  /* 0x0000920000057ab9 */ /* 0x000fe20000000800 */
[----:B0-----:R-:W-:-:S03]  /*2cd50*/  F2FP.SATFINITE.E4M3.F32.PACK_AB_MERGE_C R2, R141, R143, RZ ;  /* 0x0000008f8d02723e */ /* 0x001fc600048070ff */
[----:B------:R0:W-:Y:S04]  /*2cd60*/  STL [R1+0x204], R0 ;  /* 0x0002040001007387 */ /* 0x0001e80000100800 */
[----:B------:R1:W-:Y:S01]  /*2cd70*/  STL [R1+0x254], R2 ;  /* 0x0002540201007387 */ /* 0x0003e20000100800 */
[----:B0-----:R-:W-:Y:S01]  /*2cd80*/  VIADD R0, R0, UR5 ;  /* 0x0000000500007c36 */ /* 0x001fe20008000000 */
[----:B------:R-:W-:Y:S01]  /*2cd90*/  ULDC UR5, c[0x0][0x248] ;  /* 0x0000920000057ab9 */ /* 0x000fe20000000800 */
        /* <DEDUP_REMOVED lines=8> */
[----:B--2---:R-:W-:-:S02]  /*2ce20*/  F2FP.SATFINITE.E4M3.F32.PACK_AB_MERGE_C R3, R139, R140, RZ ;  /* 0x0000008c8b03723e */ /* 0x004fc400048070ff */
[----:B-1----:R-:W-:-:S03]  /*2ce30*/  F2FP.SATFINITE.E4M3.F32.PACK_AB_MERGE_C R2, R227, R138, RZ ;  /* 0x0000008ae302723e */ /* 0x002fc600048070ff */
[----:B------:R-:W-:Y:S04]  /*2ce40*/  STL [R1+0x240], R3 ;  /* 0x0002400301007387 */ /* 0x000fe80000100800 */
[----:B------:R0:W-:Y:S01]  /*2ce50*/  STL [R1+0x228], R2 ;  /* 0x0002280201007387 */ /* 0x0001e20000100800 */
[----:B------:R-:W-:-:S03]  /*2ce60*/  F2FP.SATFINITE.E4M3.F32.PACK_AB_MERGE_C R233, R224, R225, RZ ;  /* 0x000000e1e0e9723e */ /* 0x000fc600048070ff */
[----:B------:R1:W-:Y:S04]  /*2ce70*/  STL [R1+0x208], R0 ;  /* 0x0002080001007387 */ /* 0x0003e80000100800 */
[----:B------:R2:W-:Y:S01]  /*2ce80*/  STL [R1+0x142c], R233 ;  /* 0x00142ce901007387 */ /* 0x0005e20000100800 */
[----:B0-----:R-:W-:Y:S01]  /*2ce90*/  F2FP.SATFINITE.E4M3.F32.PACK_AB_MERGE_C R2, R220, R221, RZ ;  /* 0x000000dddc02723e */ /* 0x001fe200048070ff */
[----:B-1----:R-:W-:Y:S01]  /*2cea0*/  VIADD R0, R0, UR5 ;  /* 0x0000000500007c36 */ /* 0x002fe20008000000 */
[----:B------:R-:W-:-:S03]  /*2ceb0*/  ULDC UR5, c[0x0][0x248] ;  /* 0x0000920000057ab9 */ /* 0x000fc60000000800 */
[----:B------:R-:W-:Y:S01]  /*2cec0*/  STL [R1+0x30], R2 ;  /* 0x0000300201007387 */ /* 0x000fe20000100800 */
[----:B--2---:R-:W-:-:S03]  /*2ced0*/  F2FP.SATFINITE.E4M3.F32.PACK_AB_MERGE_C R233, R216, R219, RZ ;  /* 0x000000dbd8e9723e */ /* 0x004fc600048070ff */
[----:B------:R0:W-:Y:S04]  /*2cee0*/  STL [R1+0x20c], R0 ;  /* 0x00020c0001007387 */ /* 0x0001e80000100800 */
[----:B------:R4:W-:Y:S01]  /*2cef0*/  STL [R1+0x1430], R233 ;  /* 0x001430e901007387 */ /* 0x0009e20000100800 */
[----:B0-----:R-:W-:Y:S01]  /*2cf00*/  VIADD R0, R0, UR5 ;  /* 0x0000000500007c36 */ /* 0x001fe20008000000 */
[----:B------:R-:W-:Y:S01]  /*2cf10*/  ULDC UR5, c[0x0][0x248] ;  /* 0x0000920000057ab9 */ /* 0x000fe20000000800 */
[----:B----4-:R-:W-:Y:S02]  /*2cf20*/  F2FP.SATFINITE.E4M3.F32.PACK_AB_MERGE_C R233, R213, R215, RZ ;  /* 0x000000d7d5e9723e */ /* 0x010fe400048070ff */
[----:B------:R-:W-:-:S03]  /*2cf30*/  F2FP.SATFINITE.E4M3.F32.PACK_AB_MERGE_C R2, R209, R211, RZ ;  /* 0x000000d3d102723e */ /* 0x000fc600048070ff */
[----:B------:R-:W-:Y:S04]  /*2cf40*/  STL [R1+0x1434], R233 ;  /* 0x001434e901007387 */ /* 0x000fe80000100800 */
[----:B------:R0:W-:Y:S04]  /*2cf50*/  STL [R1+0x210], R0 ;  /* 0x0002100001007387 */ /* 0x0001e80000100800 */
[----:B------:R1:W-:Y:S01]  /*2cf60*/  STL [R1+0x1438], R2 ;  /* 0x0014380201007387 */ /* 0x0003e20000100800 */
[----:B0-----:R-:W-:Y:S01]  /*2cf70*/  VIADD R0, R0, UR5 ;  /* 0x0000000500007c36 */ /* 0x001fe20008000000 */
[----:B------:R-:W-:Y:S01]  /*2cf80*/  ULDC UR5, c[0x0][0x248] ;  /* 0x0000920000057ab9 */ /* 0x000fe20000000800 */
[----:B-1----:R-:W-:-:S02]  /*2cf90*/  F2FP.SATFINITE.E4M3.F32.PACK_AB_MERGE_C R2, R205, R208, RZ ;  /* 0x000000d0cd02723e */ /* 0x002fc400048070ff */
[----:B------:R-:W-:-:S03]  /*2cfa0*/  F2FP.SATFINITE.E4M3.F32.PACK_AB_MERGE_C R233, R203, R204, RZ ;  /* 0x000000cccbe9723e */ /* 0x000fc600048070ff */
[----:B------:R0:W-:Y:S04]  /*2cfb0*/  STL [R1+0x143c], R2 ;  /* 0x00143c0201007387 */ /* 0x0001e80000100800 */
[----:B------:R1:W-:Y:S01]  /*2cfc0*/  STL [R1+0x214], R0 ;  /* 0x0002140001007387 */ /* 0x0003e20000100800 */
[----:B0-----:R-:W-:-:S03]  /*2cfd0*/  F2FP.SATFINITE.E4M3.F32.PACK_AB_MERGE_C R2, R198, R200, RZ ;  /* 0x000000c8c602723e */ /* 0x001fc600048070ff */
[----:B------:R-:W-:Y:S01]  /*2cfe0*/  STL [R1+0x1440], R233 ;  /* 0x001440e901007387 */ /* 0x000fe20000100800 */
[----:B-1----:R-:W-:-:S03]  /*2cff0*/  VIADD R0, R0, UR5 ;  /* 0x0000000500007c36 */ /* 0x002fc60008000000 */
[----:B------:R-:W-:Y:S01]  /*2d000*/  STL [R1+0x1444], R2 ;  /* 0x0014440201007387 */ /* 0x000fe20000100800 */
[----:B------:R-:W-:Y:S01]  /*2d010*/  ULDC UR5, c[0x0][0x248] ;  /* 0x0000920000057ab9 */ /* 0x000fe20000000800 */
[----:B---3--:R-:W-:Y:S02]  /*2d020*/  F2FP.SATFINITE.E4M3.F32.PACK_AB_MERGE_C R3, R192, R196, RZ ;  /* 0x000000c4c003723e */ /* 0x008fe400048070ff */
[----:B------:R0:W-:Y:S04]  /*2d030*/  STL [R1+0x218], R0 ;  /* 0x0002180001007387 */ /* 0x0001e80000100800 */
[----:B------:R1:W-:Y:S04]  /*2d040*/  STL [R1+0x1448], R3 ;  /* 0x0014480301007387 */ /* 0x0003e80000100800 */
[----:B------:R-:W2:Y:S04]  /*2d050*/  LDL.LU R151, [R1+0x80] ;  /* 0x0000800001977983 */ /* 0x000ea80000300800 */
[----:B------:R-:W2:Y:S01]  /*2d060*/  LDL.LU R149, [R1+0x84] ;  /* 0x0000840001957983 */ /* 0x000ea20000300800 */
[----:B0-----:R-:W-:Y:S01]  /*2d070*/  VIADD R0, R0, UR5 ;  /* 0x0000000500007c36 */ /* 0x001fe20008000000 */
[----:B------:R-:W-:-:S02]  /*2d080*/  ULDC UR5, c[0x0][0x248] ;  /* 0x0000920000057ab9 */ /* 0x000fc40000000800 */
[----:B------:R-:W3:Y:S04]  /*2d090*/  LDL.LU R148, [R1+0x88] ;  /* 0x0000880001947983 */ /* 0x000ee80000300800 */
[----:B------:R-:W3:Y:S04]  /*2d0a0*/  LDL.LU R146, [R1+0x8c] ;  /* 0x00008c0001927983 */ /* 0x000ee80000300800 */
[----:B------:R-:W1:Y:S04]  /*2d0b0*/  LDL.LU R147, [R1+0x90] ;  /* 0x0000900001937983 */ /* 0x000e680000300800 */
[----:B------:R-:W1:Y:S04]  /*2d0c0*/  LDL.LU R145, [R1+0x94] ;  /* 0x0000940001917983 */ /* 0x000e680000300800 */
[----:B------:R-:W4:Y:S04]  /*2d0d0*/  LDL.LU R144, [R1+0x98] ;  /* 0x0000980001907983 */ /* 0x000f280000300800 */
[----:B------:R4:W-:Y:S04]  /*2d0e0*/  STL [R1+0x21c], R0 ;  /* 0x00021c0001007387 */ /* 0x0009e80000100800 */
        /* <DEDUP_REMOVED lines=25> */
[----:B------:R-:W-:Y:S01]  /*2d280*/  F2FP.SATFINITE.E4M3.F32.PACK_AB_MERGE_C R202, R202, R4, RZ ;  /* 0x00000004caca723e */ /* 0x000fe200048070ff */
[----:B------:R-:W-:Y:S01]  /*2d290*/  VIADD R4, R0, UR5 ;  /* 0x0000000500047c36 */ /* 0x000fe20008000000 */
        /* <DEDUP_REMOVED lines=8> */
[----:B--2---:R-:W-:Y:S02]  /*2d320*/  F2FP.SATFINITE.E4M3.F32.PACK_AB_MERGE_C R2, R149, R151, RZ ;  /* 0x000000979502723e */ /* 0x004fe400048070ff */
[----:B---3--:R-:W-:-:S03]  /*2d330*/  F2FP.SATFINITE.E4M3.F32.PACK_AB_MERGE_C R233, R146, R148, RZ ;  /* 0x0000009492e9723e */ /* 0x008fc600048070ff */
[----:B------:R-:W-:Y:S01]  /*2d340*/  STL [R1+0x144c], R2 ;  /* 0x00144c0201007387 */ /* 0x000fe20000100800 */
[----:B-1----:R-:W-:-:S03]  /*2d350*/  F2FP.SATFINITE.E4M3.F32.PACK_AB_MERGE_C R3, R145, R147, RZ ;  /* 0x000000939103723e */ /* 0x002fc600048070ff */
[----:B------:R-:W-:Y:S04]  /*2d360*/  STL [R1+0x1450], R233 ;  /* 0x001450e901007387 */ /* 0x000fe80000100800 */
[----:B------:R-:W-:Y:S04]  /*2d370*/  STL [R1+0x1454], R3 ;  /* 0x0014540301007387 */ /* 0x000fe80000100800 */
[----:B------:R0:W-:Y:S01]  /*2d380*/  STL [R1+0x220], R4 ;  /* 0x0002200401007387 */ /* 0x0001e20000100800 */
[----:B----4-:R-:W-:Y:S01]  /*2d390*/  F2FP.SATFINITE.E4M3.F32.PACK_AB_MERGE_C R0, R142, R144, RZ ;  /* 0x000000908e00723e */ /* 0x010fe200048070ff */
[----:B0-----:R-:W-:Y:S01]  /*2d3a0*/  VIADD R4, R4, UR5 ;  /* 0x0000000504047c36 */ /* 0x001fe20008000000 */
[----:B------:R-:W-:-:S03]  /*2d3b0*/  ULDC UR5, c[0x0][0x248] ;  /* 0x0000920000057ab9 */ /* 0x000fc60000000800 */
[----:B------:R0:W-:Y:S01]  /*2d3c0*/  STL [R1+0x1458], R0 ;  /* 0x0014580001007387 */ /* 0x0001e20000100800 */
[----:B------:R-:W-:Y:S01]  /*2d3d0*/  F2FP.SATFINITE.E4M3.F32.PACK_AB_MERGE_C R233, R141, R143, RZ ;  /* 0x0000008f8de9723e */ /* 0x000fe200048070ff */
[----:B0-----:R-:W-:Y:S01]  /*2d3e0*/  VIADD R0, R4, UR5 ;  /* 0x0000000504007c36 */ /* 0x001fe20008000000 */
[----:B------:R-:W-:-:S03]  /*2d3f0*/  ULDC UR5, c[0x0][0x248] ;  /* 0x0000920000057ab9 */ /* 0x000fc60000000800 */
[----:B------:R-:W-:Y:S01]  /*2d400*/  STL [R1+0x145c], R233 ;  /* 0x00145ce901007387 */ /* 0x000fe20000100800 */
[----:B------:R-:W-:Y:S01]  /*2d410*/  VIADD R5, R0, UR5 ;  /* 0x0000000500057c36 */ /* 0x000fe20008000000 */
[----:B------:R-:W-:Y:S02]  /*2d420*/  ULDC UR5, c[0x0][0x248] ;  /* 0x0000920000057ab9 */ /* 0x000fe40000000800 */
[----:B------:R-:W-:Y:S04]  /*2d430*/  STL [R1+0x224], R4 ;  /* 0x0002240401007387 */ /* 0x000fe80000100800 */
[----:B------:R-:W-:Y:S04]  /*2d440*/  STL [R1+0xa8], R0 ;  /* 0x0000a80001007387 */ /* 0x000fe80000100800 */
[----:B------:R0:W-:Y:S02]  /*2d450*/  STL [R1+0xac], R5 ;  /* 0x0000ac0501007387 */ /* 0x0001e40000100800 */
[----:B0-----:R-:W-:Y:S01]  /*2d460*/  VIADD R5, R5, UR5 ;  /* 0x0000000505057c36 */ /* 0x001fe20008000000 */
[----:B------:R-:W-:-:S04]  /*2d470*/  ULDC UR5, c[0x0][0x248] ;  /* 0x0000920000057ab9 */ /* 0x000fc80000000800 */
[----:B------:R0:W-:Y:S02]  /*2d480*/  STL [R1+0xb0], R5 ;  /* 0x0000b00501007387 */ /* 0x0001e40000100800 */
[----:B0-----:R-:W-:Y:S01]  /*2d490*/  VIADD R5, R5, UR5 ;  /* 0x0000000505057c36 */ /* 0x001fe20008000000 */
[----:B------:R-:W-:-:S04]  /*2d4a0*/  ULDC UR5, c[0x0][0x248] ;  /* 0x0000920000057ab9 */ /* 0x000fc80000000800 */
[----:B------:R0:W-:Y:S02]  /*2d4b0*/  STL [R1+0xb4], R5 ;  /* 0x0000b40501007387 */ /* 0x0001e40000100800 */
[----:B0-----:R-:W-:Y:S01]  /*2d4c0*/  VIADD R5, R5, UR5 ;  /* 0x0000000505057c36 */ /* 0x001fe20008000000 */
[----:B------:R-:W-:-:S04]  /*2d4d0*/  ULDC UR5, c[0x0][0x248] ;  /* 0x0000920000057ab9 */ /* 0x000fc80000000800 */
[----:B------:R0:W-:Y:S04]  /*2d4e0*/  STL [R1+0xb8], R5 ;  /* 0x0000b80501007387 */ /* 0x0001e80000100800 */
[----:B------:R-:W2:Y:S04]  /*2d4f0*/  LDL.LU R151, [R1+0x100] ;  /* 0x0001000001977983 */ /* 0x000ea80000300800 */
[----:B------:R-:W2:Y:S01]  /*2d500*/  LDL.LU R149, [R1+0x104] ;  /* 0x0001040001957983 */ /* 0x000ea20000300800 */
[----:B0-----:R-:W-:Y:S01]  /*2d510*/  VIADD R5, R5, UR5 ;  /* 0x0000000505057c36 */ /* 0x001fe20008000000 */
[----:B------:R-:W-:-:S02]  /*2d520*/  F2FP.SATFINITE.E4M3.F32.PACK_AB_MERGE_C R2, R139, R140, RZ ;  /* 0x0000008c8b02723e */ /* 0x000fc400048070ff */
[----:B------:R-:W3:Y:S01]  /*2d530*/  LDL.LU R148, [R1+0x108] ;  /* 0x0001080001947983 */ /* 0x000ee20000300800 */
[----:B------:R-:W-:Y:S01]  /*2d540*/  F2FP.SATFINITE.E4M3.F32.PACK_AB_MERGE_C R3, R227, R138, RZ ;  /* 0x0000008ae303723e */ /* 0x000fe200048070ff */
[----:B------:R-:W-:Y:S02]  /*2d550*/  ULDC UR5, c[0x0][0x248] ;  /* 0x0000920000057ab9 */ /* 0x000fe40000000800 */
[----:B------:R-:W3:Y:S04]  /*2d560*/  LDL.LU R146, [R1+0x10c] ;  /* 0x00010c0001927983 */ /* 0x000ee80000300800 */
[----:B------:R-:W4:Y:S04]  /*2d570*/  LDL.LU R147, [R1+0x110] ;  /* 0x0001100001937983 */ /* 0x000f280000300800 */
[----:B------:R-:W4:Y:S04]  /*2d580*/  LDL.LU R145, [R1+0x114] ;  /* 0x0001140001917983 */ /* 0x000f280000300800 */
[----:B------:R-:W4:Y:S04]  /*2d590*/  LDL.LU R144, [R1+0x118] ;  /* 0x0001180001907983 */ /* 0x000f280000300800 */
[----:B------:R0:W-:Y:S04]  /*2d5a0*/  STL [R1+0xbc], R5 ;  /* 0x0000bc0501007387 */ /* 0x0001e80000100800 */
        /* <DEDUP_REMOVED lines=8> */
[----:B------:R-:W4:Y:S01]  /*2d630*/  LDL.LU R192, [R1+0x134] ;  /* 0x0001340001c07983 */ /* 0x000f220000300800 */
[----:B------:R-:W-:-:S03]  /*2d640*/  F2FP.SATFINITE.E4M3.F32.PACK_AB_MERGE_C R233, R220, R221, RZ ;  /* 0x000000dddce9723e */ /* 0x000fc600048070ff */
[----:B------:R-:W4:Y:S01]  /*2d650*/  LDL.LU R227, [R1+0x138] ;  /* 0x0001380001e37983 */ /* 0x000f220000300800 */
[----:B------:R-:W-:-:S03]  /*2d660*/  F2FP.SATFINITE.E4M3.F32.PACK_AB_MERGE_C R176, R198, R200, RZ ;  /* 0x000000c8c6b0723e */ /* 0x000fc600048070ff */
[----:B------:R-:W4:Y:S04]  /*2d670*/  LDL.LU R225, [R1+0x13c] ;  /* 0x00013c0001e17983 */ /* 0x000f280000300800 */
[----:B------:R-:W4:Y:S04]  /*2d680*/  LDL.LU R224, [R1+0x140] ;  /* 0x0001400001e07983 */ /* 0x000f280000300800 */
[----:B------:R-:W4:Y:S01]  /*2d690*/  LDL.LU R196, [R1+0x144] ;  /* 0x0001440001c47983 */ /* 0x000f220000300800 */
[----:B------:R-:W-:-:S03]  /*2d6a0*/  F2FP.SATFINITE.E4M3.F32.PACK_AB_MERGE_C R0, R216, R219, RZ ;  /* 0x000000dbd800723e */ /* 0x000fc600048070ff */
        /* <DEDUP_REMOVED lines=35> */
[----:B------:R0:W-:Y:S01]  /*2d8e0*/  STL [R1+0xd4], R5 ;  /* 0x0000d40501007387 */ /* 0x0001e20000100800 */
[----:B------:R-:W-:Y:S01]  /*2d8f0*/  F2FP.SATFINITE.E4M3.F32.PACK_AB_MERGE_C R193, R193, R229, RZ ;  /* 0x000000e5c1c1723e */ /* 0x000fe200048070ff */
[----:B0-----:R-:W-:Y:S01]  /*2d900*/  VIADD R5, R5, UR5 ;  /* 0x0000000505057c36 */ /* 0x001fe20008000000 */
[----:B------:R-:W-:-:S04]  /*2d910*/  ULDC UR5, c[0x0][0x248] ;  /* 0x0000920000057ab9 */ /* 0x000fc80000000800 */
[----:B------:R0:W-:Y:S01]  /*2d920*/  STL [R1+0xd8], R5 ;  /* 0x0000d80501007387 */ /* 0x0001e20000100800 */
[----:B------:R-:W-:Y:S01]  /*2d930*/  F2FP.SATFINITE.E4M3.F32.PACK_AB_MERGE_C R191, R191, R228, RZ ;  /* 0x000000e4bfbf723e */ /* 0x000fe200048070ff */
[----:B0-----:R-:W-:Y:S01]  /*2d940*/  VIADD R5, R5, UR5 ;  /* 0x0000000505057c36 */ /* 0x001fe20008000000 */
[----:B------:R-:W-:Y:S01]  /*2d950*/  F2FP.SATFINITE.E4M3.F32.PACK_AB_MERGE_C R197, R197, R231, RZ ;  /* 0x000000e7c5c5723e */ /* 0x000fe200048070ff */
[----:B------:R-:W-:Y:S01]  /*2d960*/  ULDC UR5, c[0x0][0x248] ;  /* 0x0000920000057ab9 */ /* 0x000fe20000000800 */
        /* <DEDUP_REMOVED lines=11> */
[----:B---3--:R-:W-:Y:S02]  /*2da20*/  F2FP.SATFINITE.E4M3.F32.PACK_AB_MERGE_C R182, R146, R148, RZ ;  /* 0x0000009492b6723e */ /* 0x008fe400048070ff */
[----:B----4-:R-:W-:Y:S02]  /*2da30*/  F2FP.SATFINITE.E4M3.F32.PACK_AB_MERGE_C R184, R145, R147, RZ ;  /* 0x0000009391b8723e */ /* 0x010fe400048070ff */
[----:B------:R-:W-:Y:S02]  /*2da40*/  F2FP.SATFINITE.E4M3.F32.PACK_AB_MERGE_C R231, R142, R144, RZ ;  /* 0x000000908ee7723e */ /* 0x000fe400048070ff */
[----:B------:R-:W-:Y:S02]  /*2da50*/  F2FP.SATFINITE.E4M3.F32.PACK_AB_MERGE_C R188, R141, R143, RZ ;  /* 0x0000008f8dbc723e */ /* 0x000fe400048070ff */
[----:B------:R-:W-:-:S02]  /*2da60*/  F2FP.SATFINITE.E4M3.F32.PACK_AB_MERGE_C R190, R139, R140, RZ ;  /* 0x0000008c8bbe723e */ /* 0x000fc400048070ff */
[----:B------:R-:W-:Y:S02]  /*2da70*/  F2FP.SATFINITE.E4M3.F32.PACK_AB_MERGE_C R192, R192, R138, RZ ;  /* 0x0000008ac0c0723e */ /* 0x000fe400048070ff */
[----:B------:R-:W2:Y:S01]  /*2da80*/  LDL.LU R138, [R1+0x180] ;  /* 0x00018000018a7983 */ /* 0x000ea20000300800 */
        /* <DEDUP_REMOVED lines=9> */
[----:B------:R-:W2:Y:S04]  /*2db20*/  LDL.LU R208, [R1+0x184] ;  /* 0x0001840001d07983 */ /* 0x000ea80000300800 */
[----:B------:R-:W3:Y:S04]  /*2db30*/  LDL.LU R139, [R1+0x188] ;  /* 0x00018800018b7983 */ /* 0x000ee80000300800 */
[----:B------:R-:W3:Y:S04]  /*2db40*/  LDL.LU R209, [R1+0x18c] ;  /* 0x00018c0001d17983 */ /* 0x000ee80000300800 */
[----:B------:R-:W4:Y:S04]  /*2db50*/  LDL.LU R140, [R1+0x190] ;  /* 0x00019000018c7983 */ /* 0x000f280000300800 */
[----:B------:R-:W4:Y:S04]  /*2db60*/  LDL.LU R211, [R1+0x194] ;  /* 0x0001940001d37983 */ /* 0x000f280000300800 */
        /* <DEDUP_REMOVED lines=28> */
[----:B0-----:R-:W-:Y:S01]  /*2dd30*/  VIADD R5, R5, UR5 ;  /* 0x0000000505057c36 */ /* 0x001fe20008000000 */
[----:B------:R-:W-:Y:S01]  /*2dd40*/  ULDC UR5, c[0x0][0x248] ;  /* 0x0000920000057ab9 */ /* 0x000fe20000000800 */
[----:B--2---:R-:W-:-:S02]  /*2dd50*/  F2FP.SATFINITE.E4M3.F32.PACK_AB_MERGE_C R208, R208, R138, RZ ;  /* 0x0000008ad0d0723e */ /* 0x004fc400048070ff */
[----:B------:R-:W2:Y:S01]  /*2dd60*/  LDL.LU R138, [R1+0x1494] ;  /* 0x00149400018a7983 */ /* 0x000ea20000300800 */
[----:B---3--:R-:W-:-:S03]  /*2dd70*/  F2FP.SATFINITE.E4M3.F32.PACK_AB_MERGE_C R209, R209, R139, RZ ;  /* 0x0000008bd1d1723e */ /* 0x008fc600048070ff */
[----:B------:R-:W2:Y:S01]  /*2dd80*/  LDL.LU R139, [R1+0x1490] ;  /* 0x00149000018b7983 */ /* 0x000ea20000300800 */
[----:B----4-:R-:W-:-:S03]  /*2dd90*/  F2FP.SATFINITE.E4M3.F32.PACK_AB_MERGE_C R211, R211, R140, RZ ;  /* 0x0000008cd3d3723e */ /* 0x010fc600048070ff */
[----:B------:R-:W3:Y:S01]  /*2dda0*/  LDL.LU R140, [R1+0x148c] ;  /* 0x00148c00018c7983 */ /* 0x000ee20000300800 */
[----:B------:R-:W-:-:S03]  /*2ddb0*/  F2FP.SATFINITE.E4M3.F32.PACK_AB_MERGE_C R228, R228, R141, RZ ;  /* 0x0000008de4e4723e */ /* 0x000fc600048070ff */
[----:B------:R-:W3:Y:S04]  /*2ddc0*/  LDL.LU R141, [R1+0x1488] ;  /* 0x00148800018d7983 */ /* 0x000ee80000300800 */
[----:B------:R0:W-:Y:S01]  /*2ddd0*/  STL [R1+0xe0], R5 ;  /* 0x0000e00501007387 */ /* 0x0001e20000100800 */
[----:B------:R-:W-:-:S03]  /*2dde0*/  F2FP.SATFINITE.E4M3.F32.PACK_AB_MERGE_C R213, R213, R143, RZ ;  /* 0x0000008fd5d5723e */ /* 0x000fc600048070ff */
[----:B------:R-:W4:Y:S01]  /*2ddf0*/  LDL.LU R143, [R1+0x1484] ;  /* 0x00148400018f7983 */ /* 0x000f220000300800 */
[----:B0-----:R-:W-:Y:S01]  /*2de00*/  VIADD R5, R5, UR5 ;  /* 0x0000000505057c36 */ /* 0x001fe20008000000 */
[----:B------:R-:W-:Y:S01]  /*2de10*/  F2FP.SATFINITE.E4M3.F32.PACK_AB_MERGE_C R215, R215, R142, RZ ;  /* 0x0000008ed7d7723e */ /* 0x000fe200048070ff */
[----:B------:R-:W-:Y:S01]  /*2de20*/  ULDC UR5, c[0x0][0x248] ;  /* 0x0000920000057ab9 */ /* 0x000fe20000000800 */
[----:B------:R-:W4:Y:S04]  /*2de30*/  LDL.LU R142, [R1+0x1480] ;  /* 0x00148000018e7983 */ /* 0x000f280000300800 */
[----:B------:R0:W-:Y:S01]  /*2de40*/  STL [R1+0xe8], R5 ;  /* 0x0000e80501007387 */ /* 0x0001e20000100800 */
[----:B------:R-:W-:-:S03]  /*2de50*/  F2FP.SATFINITE.E4M3.F32.PACK_AB_MERGE_C R216, R216, R144, RZ ;  /* 0x00000090d8d8723e */ /* 0x000fc600048070ff */
[----:B------:R-:W2:Y:S01]  /*2de60*/  LDL.LU R144, [R1+0x147c] ;  /* 0x00147c0001907983 */ /* 0x000ea20000300800 */
[----:B0-----:R-:W-:Y:S01]  /*2de70*/  VIADD R5, R5, UR5 ;  /* 0x0000000505057c36 */ /* 0x001fe20008000000 */
[----:B------:R-:W-:Y:S01]  /*2de80*/  F2FP.SATFINITE.E4M3.F32.PACK_AB_MERGE_C R236, R236, R145, RZ ;  /* 0x00000091ecec723e */ /* 0x000fe200048070ff */
[----:B------:R-:W-:Y:S01]  /*2de90*/  ULDC UR5, c[0x0][0x248] ;  /* 0x0000920000057ab9 */ /* 0x000fe20000000800 */
[----:B------:R-:W2:Y:S04]  /*2dea0*/  LDL.LU R145, [R1+0x1478] ;  /* 0x0014780001917983 */ /* 0x000ea80000300800 */
[----:B------:R0:W-:Y:S01]  /*2deb0*/  STL [R1+0xec], R5 ;  /* 0x0000ec0501007387 */ /* 0x0001e20000100800 */
[----:B------:R-:W-:-:S03]  /*2dec0*/  F2FP.SATFINITE.E4M3.F32.PACK_AB_MERGE_C R219, R219, R147, RZ ;  /* 0x00000093dbdb723e */ /* 0x000fc600048070ff */
[----:B------:R-:W3:Y:S01]  /*2ded0*/  LDL.LU R147, [R1+0x1474] ;  /* 0x0014740001937983 */ /* 0x000ee20000300800 */
[----:B0-----:R-:W-:Y:S01]  /*2dee0*/  VIADD R5, R5, UR5 ;  /* 0x0000000505057c36 */ /* 0x001fe20008000000 */
[----:B------:R-:W-:Y:S01]  /*2def0*/  F2FP.SATFINITE.E4M3.F32.PACK_AB_MERGE_C R220, R220, R146, RZ ;  /* 0x00000092dcdc723e */ /* 0x000fe200048070ff */
[----:B------:R-:W-:Y:S01]  /*2df00*/  ULDC UR5, c[0x0][0x248] ;  /* 0x0000920000057ab9 */ /* 0x000fe20000000800 */
[----:B------:R-:W3:Y:S04]  /*2df10*/  LDL.LU R146, [R1+0x1470] ;  /* 0x0014700001927983 */ /* 0x000ee80000300800 */
[----:B------:R0:W-:Y:S01]  /*2df20*/  STL [R1+0xf0], R5 ;  /* 0x0000f00501007387 */ /* 0x0001e20000100800 */
[----:B------:R-:W-:-:S03]  /*2df30*/  F2FP.SATFINITE.E4M3.F32.PACK_AB_MERGE_C R221, R221, R148, RZ ;  /* 0x00000094dddd723e */ /* 0x000fc600048070ff */
[----:B------:R-:W2:Y:S01]  /*2df40*/  LDL.LU R148, [R1+0x146c] ;  /* 0x00146c0001947983 */ /* 0x000ea20000300800 */
[----:B------:R-:W-:-:S03]  /*2df50*/  F2FP.SATFINITE.E4M3.F32.PACK_AB_MERGE_C R235, R235, R149, RZ ;  /* 0x00000095ebeb723e */ /* 0x000fc600048070ff */
[----:B------:R-:W2:Y:S01]  /*2df60*/  LDL.LU R149, [R1+0x1468] ;  /* 0x0014680001957983 */ /* 0x000ea20000300800 */
[----:B0-----:R-:W-:Y:S01]  /*2df70*/  VIADD R5, R5, UR5 ;  /* 0x0000000505057c36 */ /* 0x001fe20008000000 */
[----:B------:R-:W-:-:S04]  /*2df80*/  ULDC UR5, c[0x0][0x248] ;  /* 0x0000920000057ab9 */ /* 0x000fc80000000800 */
[----:B------:R0:W-:Y:S01]  /*2df90*/  STL [R1+0xf4], R5 ;  /* 0x0000f40501007387 */ /* 0x0001e20000100800 */
[----:B------:R-:W-:-:S03]  /*2dfa0*/  F2FP.SATFINITE.E4M3.F32.PACK_AB_MERGE_C R224, R224, R151, RZ ;  /* 0x00000097e0e0723e */ /* 0x000fc600048070ff */
[----:B------:R-:W2:Y:S01]  /*2dfb0*/  LDL.LU R151, [R1+0x1464] ;  /* 0x0014640001977983 */ /* 0x000ea20000300800 */
[----:B0-----:R-:W-:Y:S01]  /*2dfc0*/  VIADD R5, R5, UR5 ;  /* 0x0000000505057c36 */ /* 0x001fe20008000000 */
[----:B------:R-:W-:Y:S01]  /*2dfd0*/  F2FP.SATFINITE.E4M3.F32.PACK_AB_MERGE_C R225, R225, R150, RZ ;  /* 0x00000096e1e1723e */ /* 0x000fe200048070ff */
[----:B------:R-:W-:Y:S01]  /*2dfe0*/  ULDC UR5, c[0x0][0x248] ;  /* 0x0000920000057ab9 */ /* 0x000fe20000000800 */
[----:B------:R-:W2:Y:S04]  /*2dff0*/  LDL.LU R150, [R1+0x1460] ;  /* 0x0014600001967983 */ /* 0x000ea80000300800 */
        /* <DEDUP_REMOVED lines=79> */
[----:B------:R-:W-:-:S03]  /*2e4f0*/  ULDC UR5, c[0x0][0x248] ;  /* 0x0000920000057ab9 */ /* 0x000fc60000000800 */
[----:B------:R-:W-:Y:S01]  /*2e500*/  VIADD R14, R5, UR5 ;  /* 0x00000005050e7c36 */ /* 0x000fe20008000000 */
[----:B------:R-:W-:Y:S01]  /*2e510*/  STL [R1+0x160], R5 ;  /* 0x0001600501007387 */ /* 0x000fe20000100800 */
[----:B------:R-:W-:-:S03]  /*2e520*/  ULDC UR5, c[0x0][0x248] ;  /* 0x0000920000057ab9 */ /* 0x000fc60000000800 */
[----:B------:R-:W2:Y:S04]  /*2e530*/  LDL.LU R25, [R1+0xa04] ;  /* 0x000a040001197983 */ /* 0x000ea80000300800 */
[----:B------:R0:W-:Y:S04]  /*2e540*/  STL [R1+0x164], R14 ;  /* 0x0001640e01007387 */ /* 0x0001e80000100800 */
[----:B------:R-:W2:Y:S01]  /*2e550*/  LDL.LU R27, [R1+0xa00] ;  /* 0x000a0000011b7983 */ /* 0x000ea20000300800 */
[----:B0-----:R-:W-:Y:S01]  /*2e560*/  VIADD R14, R14, UR5 ;  /* 0x000000050e0e7c36 */ /* 0x001fe20008000000 */
[----:B------:R-:W-:-:S03]  /*2e570*/  ULDC UR5, c[0x0][0x248] ;  /* 0x0000920000057ab9 */ /* 0x000fc60000000800 */
[----:B------:R-:W-:Y:S01]  /*2e580*/  VIADD R29, R14, UR5 ;  /* 0x000000050e1d7c36 */ /* 0x000fe20008000000 */
[----:B------:R-:W-:Y:S01]  /*2e590*/  STL [R1+0x16c], R14 ;  /* 0x00016c0e01007387 */ /* 0x000fe20000100800 */
[----:B------:R-:W-:-:S03]  /*2e5a0*/  ULDC UR5, c[0x0][0x248] ;  /* 0x0000920000057ab9 */ /* 0x000fc60000000800 */
[----:B------:R0:W-:Y:S02]  /*2e5b0*/  STL [R1+0x170], R29 ;  /* 0x0001701d01007387 */ /* 0x0001e40000100800 */
[----:B0-----:R-:W-:Y:S01]  /*2e5c0*/  VIADD R29, R29, UR5 ;  /* 0x000000051d1d7c36 */ /* 0x001fe20008000000 */
[----:B------:R-:W-:-:S04]  /*2e5d0*/  ULDC UR5, c[0x0][0x248] ;  /* 0x0000920000057ab9 */ /* 0x000fc80000000800 */
[----:B------:R0:W-:Y:S01]  /*2e5e0*/  STL [R1+0x178], R29 ;  /* 0x0001781d01007387 */ /* 0x0001e20000100800 */
[----:B----4-:R-:W-:Y:S01]  /*2e5f0*/  F2FP.SATFINITE.E4M3.F32.PACK_AB_MERGE_C R31, R143, R142, RZ ;  /* 0x0000008e8f1f723e */ /* 0x010fe200048070ff */
[----:B0-----:R-:W-:Y:S01]  /*2e600*/  VIADD R29, R29, UR5 ;  /* 0x000000051d1d7c36 */ /* 0x001fe20008000000 */
[----:B------:R-:W-:-:S04]  /*2e610*/  ULDC UR5, c[0x0][0x248] ;  /* 0x0000920000057ab9 */ /* 0x000fc80000000800 */
[----:B------:R0:W-:Y:S04]  /*2e620*/  STL [R1+0x17c], R29 ;  /* 0x00017c1d01007387 */ /* 0x0001e80000100800 */
[----:B------:R3:W-:Y:S04]  /*2e630*/  STL [R1+0xcf8], R31 ;  /* 0x000cf81f01007387 */ /* 0x0007e80000100800 */
[----:B------:R-:W4:Y:S01]  /*2e640*/  LDL.LU R37, [R1+0x600] ;  /* 0x0006000001257983 */ /* 0x000f220000300800 */
[----:B0-----:R-:W-:Y:S01]  /*2e650*/  VIADD R29, R29, UR5 ;  /* 0x000000051d1d7c36 */ /* 0x001fe20008000000 */
[----:B------:R-:W-:-:S04]  /*2e660*/  ULDC UR5, c[0x0][0x248] ;  /* 0x0000920000057ab9 */ /* 0x000fc80000000800 */
[----:B------:R0:W-:Y:S04]  /*2e670*/  STL [R1+0x180], R29 ;  /* 0x0001801d01007387 */ /* 0x0001e80000100800 */
[----:B------:R-:W4:Y:S01]  /*2e680*/  LDL.LU R35, [R1+0xa08] ;  /* 0x000a080001237983 */ /* 0x000f220000300800 */
[----:B---3--:R-:W-:Y:S02]  /*2e690*/  F2FP.SATFINITE.E4M3.F32.PACK_AB_MERGE_C R31, R147, R146, RZ ;  /* 0x00000092931f723e */ /* 0x008fe400048070ff */
[----:B--2---:R-:W-:Y:S01]  /*2e6a0*/  F2FP.SATFINITE.E4M3.F32.PACK_AB_MERGE_C R33, R151, R150, RZ ;  /* 0x000000969721723e */ /* 0x004fe200048070ff */
[----:B0-----:R-:W-:Y:S01]  /*2e6b0*/  VIADD R29, R29, UR5 ;  /* 0x000000051d1d7c36 */ /* 0x001fe20008000000 */
[----:B------:R-:W-:Y:S01]  /*2e6c0*/  LOP3.LUT R10, R10, 0xffff, RZ, 0xc0, !PT ;  /* 0x0000ffff0a0a7812 */ /* 0x000fe200078ec0ff */
[----:B------:R0:W-:Y:S01]  /*2e6d0*/  STL [R1+0xcf4], R31 ;  /* 0x000cf41f01007387 */ /* 0x0001e20000100800 */
[----:B------:R-:W-:Y:S01]  /*2e6e0*/  ULDC UR5, c[0x0][0x248] ;  /* 0x0000920000057ab9 */ /* 0x000fe20000000800 */
[----:B------:R-:W-:-:S02]  /*2e6f0*/  LOP3.LUT R8, R8, 0xffff, RZ, 0xc0, !PT ;  /* 0x0000ffff08087812 */ /* 0x000fc400078ec0ff */
[----:B------:R1:W-:Y:S04]  /*2e700*/  STL [R1+0x174], R29 ;  /* 0x0001741d01007387 */ /* 0x0003e80000100800 */
[----:B------:R2:W-:Y:S01]  /*2e710*/  STL [R1+0xcf0], R33 ;  /* 0x000cf02101007387 */ /* 0x0005e20000100800 */
[----:B0-----:R-:W-:Y:S01]  /*2e720*/  VIADD R31, R29, UR5 ;  /* 0x000000051d1f7c36 */ /* 0x001fe20008000000 */
[----:B------:R-:W-:-:S04]  /*2e730*/  ULDC UR5, c[0x0][0x248] ;  /* 0x0000920000057ab9 */ /* 0x000fc80000000800 */
[----:B------:R-:W-:Y:S01]  /*2e740*/  STL [R1+0x168], R31 ;  /* 0x0001681f01007387 */ /* 0x000fe20000100800 */
[----:B------:R-:W-:Y:S01]  /*2e750*/  VIADD R39, R31, UR5 ;  /* 0x000000051f277c36 */ /* 0x000fe20008000000 */
[----:B------:R-:W-:Y:S01]  /*2e760*/  F2FP.SATFINITE.E4M3.F32.PACK_AB_MERGE_C R148, R149, R148, RZ ;  /* 0x000000949594723e */ /* 0x000fe200048070ff */
[----:B------:R-:W-:Y:S01]  /*2e770*/  ULDC UR5, c[0x0][0x248] ;  /* 0x0000920000057ab9 */ /* 0x000fe20000000800 */
[----:B------:R-:W-:-:S04]  /*2e780*/  LOP3.LUT R25, R25, 0xffff, RZ, 0xc0, !PT ;  /* 0x0000ffff19197812 */ /* 0x000fc800078ec0ff */
[----:B-1----:R-:W-:Y:S02]  /*2e790*/  SHF.R.U32.HI R29, RZ, 0x8, R25 ;  /* 0x00000008ff1d7819 */ /* 0x002fe40000011619 */
[--C-:B--2---:R-:W-:Y:S02]  /*2e7a0*/  PRMT R33, R25, 0x3340, R10.reuse ;  /* 0x0000334019217816 */ /* 0x104fe4000000000a */
[----:B------:R-:W-:Y:S02]  /*2e7b0*/  LOP3.LUT R27, R27, 0xffff, RZ, 0xc0, !PT ;  /* 0x0000ffff1b1b7812 */ /* 0x000fe400078ec0ff */
[----:B------:R-:W-:Y:S02]  /*2e7c0*/  SHF.R.U32.HI R25, RZ, 0x8, R10 ;  /* 0x00000008ff197819 */ /* 0x000fe4000001160a */
[----:B------:R-:W-:Y:S02]  /*2e7d0*/  SHF.R.U32.HI R10, RZ, 0x8, R27 ;  /* 0x00000008ff0a7819 */ /* 0x000fe4000001161b */
[--C-:B------:R-:W-:Y:S01]  /*2e7e0*/  PRMT R27, R27, 0x3340, R8.reuse ;  /* 0x000033401b1b7816 */ /* 0x100fe20000000008 */
[----:B------:R0:W-:Y:S04]  /*2e7f0*/  STL [R1+0x11c0], R33 ;  /* 0x0011c02101007387 */ /* 0x0001e80000100800 */
[----:B0-----:R-:W2:Y:S04]  /*2e800*/  LDL.LU R33, [R1+0xa0c] ;  /* 0x000a0c0001217983 */ /* 0x001ea80000300800 */
[----:B------:R0:W-:Y:S04]  /*2e810*/  STL [R1+0x11bc], R27 ;  /* 0x0011bc1b01007387 */ /* 0x0001e80000100800 */
[----:B------:R-:W3:Y:S01]  /*2e820*/  LDL.LU R31, [R1+0x604] ;  /* 0x00060400011f7983 */ /* 0x000ee20000300800 */
[----:B------:R-:W-:-:S02]  /*2e830*/  SHF.R.U32.HI R8, RZ, 0x8, R8 ;  /* 0x00000008ff087819 */ /* 0x000fc40000011608 */
[----:B------:R-:W-:Y:S02]  /*2e840*/  LOP3.LUT R29, R29, 0xffff, RZ, 0xc0, !PT ;  /* 0x0000ffff1d1d7812 */ /* 0x000fe400078ec0ff */
[----:B------:R-:W-:Y:S02]  /*2e850*/  LOP3.LUT R25, R25, 0xffff, RZ, 0xc0, !PT ;  /* 0x0000ffff19197812 */ /* 0x000fe400078ec0ff */
[----:B------:R-:W-:Y:S02]  /*2e860*/  LOP3.LUT R10, R10, 0xffff, RZ, 0xc0, !PT ;  /* 0x0000ffff0a0a7812 */ /* 0x000fe400078ec0ff */
[----:B------:R-:W-:Y:S02]  /*2e870*/  LOP3.LUT R8, R8, 0xffff, RZ, 0xc0, !PT ;  /* 0x0000ffff08087812 */ /* 0x000fe400078ec0ff */
[----:B------:R-:W-:Y:S02]  /*2e880*/  PRMT R25, R29, 0x3340, R25 ;  /* 0x000033401d197816 */ /* 0x000fe40000000019 */
[----:B------:R-:W-:Y:S01]  /*2e890*/  PRMT R8, R10, 0x3340, R8 ;  /* 0x000033400a087816 */ /* 0x000fe20000000008 */
[----:B------:R-:W-:Y:S01]  /*2e8a0*/  STL [R1+0x188], R39 ;  /* 0x0001882701007387 */ /* 0x000fe20000100800 */
[----:B------:R-:W-:-:S03]  /*2e8b0*/  LOP3.LUT R148, R148, 0xffff, RZ, 0xc0, !PT ;  /* 0x0000ffff94947812 */ /* 0x000fc600078ec0ff */
[----:B------:R-:W-:Y:S01]  /*2e8c0*/  STL [R1+0x10bc], R25 ;  /* 0x0010bc1901007387 */ /* 0x000fe20000100800 */
[----:B------:R-:W-:-:S03]  /*2e8d0*/  LOP3.LUT R12, R12, 0xffff, RZ, 0xc0, !PT ;  /* 0x0000ffff0c0c7812 */ /* 0x000fc600078ec0ff */
[----:B------:R4:W-:Y:S01]  /*2e8e0*/  STL [R1+0x10b8], R8 ;  /* 0x0010b80801007387 */ /* 0x0009e20000100800 */
[----:B0-----:R-:W-:Y:S01]  /*2e8f0*/  VIADD R27, R39, UR5 ;  /* 0x00000005271b7c36 */ /* 0x001fe20008000000 */
[----:B------:R-:W-:Y:S01]  /*2e900*/  ULDC UR5, c[0x0][0x248] ;  /* 0x0000920000057ab9 */ /* 0x000fe20000000800 */
[----:B----4-:R-:W-:-:S04]  /*2e910*/  LOP3.LUT R8, R37, 0xffff, RZ, 0xc0, !PT ;  /* 0x0000ffff25087812 */ /* 0x010fc800078ec0ff */
[----:B------:R-:W-:Y:S02]  /*2e920*/  SHF.R.U32.HI R25, RZ, 0x8, R8 ;  /* 0x00000008ff197819 */ /* 0x000fe40000011608 */
[----:B------:R-:W-:Y:S02]  /*2e930*/  LOP3.LUT R10, R35, 0xffff, RZ, 0xc0, !PT ;  /* 0x0000ffff230a7812 */ /* 0x000fe400078ec0ff */
[----:B------:R-:W-:Y:S02]  /*2e940*/  PRMT R29, R8, 0x3340, R148 ;  /* 0x00003340081d7816 */ /* 0x000fe40000000094 */
[----:B------:R-:W-:Y:S02]  /*2e950*/  SHF.R.U32.HI R8, RZ, 0x8, R10 ;  /* 0x00000008ff087819 */ /* 0x000fe4000001160a */
[----:B------:R-:W-:Y:S01]  /*2e960*/  PRMT R10, R10, 0x3340, R12 ;  /* 0x000033400a0a7816 */ /* 0x000fe2000000000c */
[----:B------:R0:W-:Y:S01]  /*2e970*/  STL [R1+0x18c], R27 ;  /* 0x00018c1b01007387 */ /* 0x0001e20000100800 */
[----:B------:R-:W-:-:S03]  /*2e980*/  SHF.R.U32.HI R148, RZ, 0x8, R148 ;  /* 0x00000008ff947819 */ /* 0x000fc60000011694 */
[----:B------:R-:W-:Y:S01]  /*2e990*/  STL [R1+0x11b8], R29 ;  /* 0x0011b81d01007387 */ /* 0x000fe20000100800 */
[----:B------:R-:W-:-:S03]  /*2e9a0*/  SHF.R.U32.HI R12, RZ, 0x8, R12 ;  /* 0x00000008ff0c7819 */ /* 0x000fc6000001160c */
[----:B------:R-:W4:Y:S01]  /*2e9b0*/  LDL.LU R37, [R1+0xa14] ;  /* 0x000a140001257983 */ /* 0x000f220000300800 */
[----:B------:R-:W-:-:S03]  /*2e9c0*/  LOP3.LUT R25, R25, 0xffff, RZ, 0xc0, !PT ;  /* 0x0000ffff19197812 */ /* 0x000fc600078ec0ff */
[----:B------:R1:W-:Y:S01]  /*2e9d0*/  STL [R1+0x11b4], R10 ;  /* 0x0011b40a01007387 */ /* 0x0003e20000100800 */
[----:B------:R-:W-:-:S03]  /*2e9e0*/  LOP3.LUT R148, R148, 0xffff, RZ, 0xc0, !PT ;  /* 0x0000ffff94947812 */ /* 0x000fc600078ec0ff */
[----:B------:R-:W4:Y:S01]  /*2e9f0*/  LDL.LU R35, [R1+0xa10] ;  /* 0x000a100001237983 */ /* 0x000f220000300800 */
[----:B------:R-:W-:Y:S02]  /*2ea00*/  LOP3.LUT R8, R8, 0xffff, RZ, 0xc0, !PT ;  /* 0x0000ffff08087812 */ /* 0x000fe400078ec0ff */
[----:B------:R-:W-:Y:S01]  /*2ea10*/  LOP3.LUT R12, R12, 0xffff, RZ, 0xc0, !PT ;  /* 0x0000ffff0c0c7812 */ /* 0x000fe200078ec0ff */
[----:B0-----:R-:W-:Y:S01]  /*2ea20*/  VIADD R27, R27, UR5 ;  /* 0x000000051b1b7c36 */ /* 0x001fe20008000000 */
[----:B------:R-:W-:Y:S01]  /*2ea30*/  F2FP.SATFINITE.E4M3.F32.PACK_AB_MERGE_C R144, R145, R144, RZ ;  /* 0x000000909190723e */ /* 0x000fe200048070ff */
[----:B------:R-:W-:Y:S01]  /*2ea40*/  ULDC UR5, c[0x0][0x248] ;  /* 0x0000920000057ab9 */ /* 0x000fe20000000800 */
[----:B-1----:R-:W-:Y:S02]  /*2ea50*/  PRMT R10, R25, 0x3340, R148 ;  /* 0x00003340190a7816 */ /* 0x002fe40000000094 */
[----:B------:R-:W-:Y:S01]  /*2ea60*/  PRMT R8, R8, 0x3340, R12 ;  /* 0x0000334008087816 */ /* 0x000fe2000000000c */
[----:B------:R-:W-:Y:S01]  /*2ea70*/  STL [R1+0x198], R27 ;  /* 0x0001981b01007387 */ /* 0x000fe20000100800 */
[----:B------:R-:W-:-:S03]  /*2ea80*/  LOP3.LUT R11, R11, 0xffff, RZ, 0xc0, !PT ;  /* 0x0000ffff0b0b7812 */ /* 0x000fc600078ec0ff */
[----:B------:R-:W-:Y:S01]  /*2ea90*/  STL [R1+0x10b0], R10 ;  /* 0x0010b00a01007387 */ /* 0x000fe20000100800 */
[----:B------:R-:W-:-:S03]  /*2eaa0*/  LOP3.LUT R144, R144, 0xffff, RZ, 0xc0, !PT ;  /* 0x0000ffff90907812 */ /* 0x000fc600078ec0ff */
[----:B------:R2:W-:Y:S01]  /*2eab0*/  STL [R1+0x10ac], R8 ;  /* 0x0010ac0801007387 */ /* 0x0005e20000100800 */
[----:B------:R-:W-:Y:S01]  /*2eac0*/  VIADD R25, R27, UR5 ;  /* 0x000000051b197c36 */ /* 0x000fe20008000000 */
[----:B------:R-:W-:-:S04]  /*2ead0*/  ULDC UR5, c[0x0][0x248] ;  /* 0x0000920000057ab9 */ /* 0x000fc80000000800 */
[----:B------:R0:W-:Y:S01]  /*2eae0*/  STL [R1+0x19c], R25 ;  /* 0x00019c1901007387 */ /* 0x0001e20000100800 */
[----:B--2---:R-:W-:-:S04]  /*2eaf0*/  LOP3.LUT R8, R33, 0xffff, RZ, 0xc0, !PT ;  /* 0x0000ffff21087812 */ /* 0x004fc800078ec0ff */
[----:B------:R-:W-:Y:S02]  /*2eb00*/  SHF.R.U32.HI R12, RZ, 0x8, R8 ;  /* 0x00000008ff0c7819 */ /* 0x000fe40000011608 */
[----:B---3--:R-:W-:Y:S02]  /*2eb10*/  LOP3.LUT R10, R31, 0xffff, RZ, 0xc0, !PT ;  /* 0x0000ffff1f0a7812 */ /* 0x008fe400078ec0ff */
[--C-:B------:R-:W-:Y:S02]  /*2eb20*/  PRMT R27, R8, 0x3340, R11.reuse ;  /* 0x00003340081b7816 */ /* 0x100fe4000000000b */
[----:B------:R-:W-:Y:S02]  /*2eb30*/  SHF.R.U32.HI R8, RZ, 0x8, R10 ;  /* 0x00000008ff087819 */ /* 0x000fe4000001160a */
[----:B------:R-:W-:Y:S01]  /*2eb40*/  PRMT R10, R10, 0x3340, R144 ;  /* 0x000033400a0a7816 */ /* 0x000fe20000000090 */
[----:B------:R-:W-:Y:S04]  /*2eb50*/  STL [R1+0x11b0], R27 ;  /* 0x0011b01b01007387 */ /* 0x000fe80000100800 */
[----:B------:R-:W2:Y:S04]  /*2eb60*/  LDL.LU R33, [R1+0x608] ;  /* 0x0006080001217983 */ /* 0x000ea80000300800 */
[----:B------:R1:W-:Y:S04]  /*2eb70*/  STL [R1+0x11ac], R10 ;  /* 0x0011ac0a01007387 */ /* 0x0003e80000100800 */
[----:B------:R-:W3:Y:S01]  /*2eb80*/  LDL.LU R31, [R1+0xa18] ;  /* 0x000a1800011f7983 */ /* 0x000ee20000300800 */
[----:B------:R-:W-:-:S02]  /*2eb90*/  SHF.R.U32.HI R11, RZ, 0x8, R11 ;  /* 0x00000008ff0b7819 */ /* 0x000fc4000001160b */
[----:B------:R-:W-:Y:S02]  /*2eba0*/  SHF.R.U32.HI R144, RZ, 0x8, R144 ;  /* 0x00000008ff907819 */ /* 0x000fe40000011690 */
[----:B------:R-:W-:Y:S02]  /*2ebb0*/  LOP3.LUT R12, R12, 0xffff, RZ, 0xc0, !PT ;  /* 0x0000ffff0c0c7812 */ /* 0x000fe400078ec0ff */
[----:B------:R-:W-:Y:S02]  /*2ebc0*/  LOP3.LUT R11, R11, 0xffff, RZ, 0xc0, !PT ;  /* 0x0000ffff0b0b7812 */ /* 0x000fe400078ec0ff */
[----:B------:R-:W-:Y:S02]  /*2ebd0*/  LOP3.LUT R8, R8, 0xffff, RZ, 0xc0, !PT ;  /* 0x0000ffff08087812 */ /* 0x000fe400078ec0ff */
[----:B------:R-:W-:Y:S01]  /*2ebe0*/  LOP3.LUT R144, R144, 0xffff, RZ, 0xc0, !PT ;  /* 0x0000ffff90907812 */ /* 0x000fe200078ec0ff */
[----:B0-----:R-:W-:Y:S01]  /*2ebf0*/  VIADD R25, R25, UR5 ;  /* 0x0000000519197c36 */ /* 0x001fe20008000000 */
[----:B-1----:R-:W-:Y:S01]  /*2ec00*/  PRMT R10, R12, 0x3340, R11 ;  /* 0x000033400c0a7816 */ /* 0x002fe2000000000b */
[----:B------:R-:W-:Y:S01]  /*2ec10*/  ULDC UR5, c[0x0][0x248] ;  /* 0x0000920000057ab9 */ /* 0x000fe20000000800 */
[----:B------:R-:W-:-:S02]  /*2ec20*/  PRMT R8, R8, 0x3340, R144 ;  /* 0x0000334008087816 */ /* 0x000fc40000000090 */
[----:B------:R-:W-:Y:S01]  /*2ec30*/  STL [R1+0x1a0], R25 ;  /* 0x0001a01901007387 */ /* 0x000fe20000100800 */
[----:B------:R-:W-:-:S03]  /*2ec40*/  LOP3.LUT R15, R15, 0xffff, RZ, 0xc0, !PT ;  /* 0x0000ffff0f0f7812 */ /* 0x000fc600078ec0ff */
[----:B------:R-:W-:Y:S01]  /*2ec50*/  STL [R1+0x10a4], R10 ;  /* 0x0010a40a01007387 */ /* 0x000fe20000100800 */
[----:B------:R-:W-:-:S03]  /*2ec60*/  LOP3.LUT R13, R13, 0xffff, RZ, 0xc0, !PT ;  /* 0x0000ffff0d0d7812 */ /* 0x000fc600078ec0ff */
[----:B------:R4:W-:Y:S01]  /*2ec70*/  STL [R1+0x10a0], R8 ;  /* 0x0010a00801007387 */ /* 0x0009e20000100800 */
[----:B------:R-:W-:Y:S01]  /*2ec80*/  VIADD R12, R25, UR5 ;  /* 0x00000005190c7c36 */ /* 0x000fe20008000000 */
        /* <DEDUP_REMOVED lines=23> */
[----:B------:R0:W-:Y:S01]  /*2ee00*/  STL [R1+0x1ac], R12 ;  /* 0x0001ac0c01007387 */ /* 0x0001e20000100800 */
[----:B------:R-:W-:-:S03]  /*2ee10*/  LOP3.LUT R140, R140, 0xffff, RZ, 0xc0, !PT ;  /* 0x0000ffff8c8c7812 */ /* 0x000fc600078ec0ff */
[----:B------:R-:W-:Y:S01]  /*2ee20*/  STL [R1+0x1094], R10 ;  /* 0x0010940a01007387 */ /* 0x000fe20000100800 */
[----:B------:R-:W-:-:S03]  /*2ee30*/  LOP3.LUT R17, R17, 0xffff, RZ, 0xc0, !PT ;  /* 0x0000ffff11117812 */ /* 0x000fc600078ec0ff */
[----:B------:R2:W-:Y:S01]  /*2ee40*/  STL [R1+0x1090], R8 ;  /* 0x0010900801007387 */ /* 0x0005e20000100800 */
[----:B0-----:R-:W-:Y:S01]  /*2ee50*/  VIADD R12, R12, UR5 ;  /* 0x000000050c0c7c36 */ /* 0x001fe20008000000 */
[----:B------:R-:W-:-:S04]  /*2ee60*/  ULDC UR5, c[0x0][0x248] ;  /* 0x0000920000057ab9 */ /* 0x000fc80000000800 */
[----:B------:R0:W-:Y:S01]  /*2ee70*/  STL [R1+0x1b0], R12 ;  /* 0x0001b00c01007387 */ /* 0x0001e20000100800 */
[----:B--2---:R-:W-:-:S04]  /*2ee80*/  LOP3.LUT R8, R33, 0xffff, RZ, 0xc0, !PT ;  /* 0x0000ffff21087812 */ /* 0x004fc800078ec0ff */
[----:B------:R-:W-:Y:S02]  /*2ee90*/  SHF.R.U32.HI R11, RZ, 0x8, R8 ;  /* 0x00000008ff0b7819 */ /* 0x000fe40000011608 */
[----:B---3--:R-:W-:Y:S02]  /*2eea0*/  LOP3.LUT R10, R31, 0xffff, RZ, 0xc0, !PT ;  /* 0x0000ffff1f0a7812 */ /* 0x008fe400078ec0ff */
[----:B------:R-:W-:Y:S02]  /*2eeb0*/  PRMT R13, R8, 0x3340, R140 ;  /* 0x00003340080d7816 */ /* 0x000fe4000000008c */
        /* <DEDUP_REMOVED lines=16> */
[----:B------:R0:W-:Y:S01]  /*2efc0*/  STL [R1+0x1b4], R12 ;  /* 0x0001b40c01007387 */ /* 0x0001e20000100800 */
[----:B------:R-:W-:-:S03]  /*2efd0*/  F2FP.SATFINITE.E4M3.F32.PACK_AB_MERGE_C R136, R137, R136, RZ ;  /* 0x000000888988723e */ /* 0x000fc600048070ff */
[----:B------:R-:W-:Y:S01]  /*2efe0*/  STL [R1+0x1088], R10 ;  /* 0x0010880a01007387 */ /* 0x000fe20000100800 */
[----:B------:R-:W-:-:S03]  /*2eff0*/  LOP3.LUT R16, R16, 0xffff, RZ, 0xc0, !PT ;  /* 0x0000ffff10107812 */ /* 0x000fc600078ec0ff */
[----:B------:R4:W-:Y:S01]  /*2f000*/  STL [R1+0x1078], R8 ;  /* 0x0010780801007387 */ /* 0x0009e20000100800 */
[----:B------:R-:W-:Y:S01]  /*2f010*/  LOP3.LUT R136, R136, 0xffff, RZ, 0xc0, !PT ;  /* 0x0000ffff88887812 */ /* 0x000fe200078ec0ff */
        /* <DEDUP_REMOVED lines=59> */
[----:B------:R-:W-:-:S04]  /*2f3d0*/  ULDC UR5, c[0x0][0x248] ;  /* 0x0000920000057ab9 */ /* 0x000fc80000000800 */
[----:B------:R0:W-:Y:S01]  /*2f3e0*/  STL [R1+0x1d4], R12 ;  /* 0x0001d40c01007387 */ /* 0x0001e20000100800 */
[----:B----4-:R-:W-:-:S04]  /*2f3f0*/  LOP3.LUT R8, R37, 0xffff, RZ, 0xc0, !PT ;  /* 0x0000ffff25087812 */ /* 0x010fc800078ec0ff */
[----:B------:R-:W-:Y:S02]  /*2f400*/  SHF.R.U32.HI R11, RZ, 0x8, R8 ;  /* 0x00000008ff0b7819 */ /* 0x000fe40000011608 */
[----:B------:R-:W-:Y:S02]  /*2f410*/  LOP3.LUT R10, R35, 0xffff, RZ, 0xc0, !PT ;  /* 0x0000ffff230a7812 */ /* 0x000fe400078ec0ff */
[----:B------:R-:W-:Y:S02]  /*2f420*/  PRMT R13, R8, 0x3340, R18 ;  /* 0x00003340080d7816 */ /* 0x000fe40000000012 */
[----:B------:R-:W-:Y:S02]  /*2f430*/  SHF.R.U32.HI R8, RZ, 0x8, R10 ;  /* 0x00000008ff087819 */ /* 0x000fe4000001160a */
[----:B------:R-:W-:Y:S01]  /*2f440*/  PRMT R10, R10, 0x3340, R132 ;  /* 0x000033400a0a7816 */ /* 0x000fe20000000084 */
[----:B------:R-:W-:Y:S01]  /*2f450*/  STL [R1+0x1188], R13 ;  /* 0x0011880d01007387 */ /* 0x000fe20000100800 */
[----:B------:R-:W-:-:S02]  /*2f460*/  SHF.R.U32.HI R18, RZ, 0x8, R18 ;  /* 0x00000008ff127819 */ /* 0x000fc40000011612 */
[----:B------:R-:W-:Y:S01]  /*2f470*/  SHF.R.U32.HI R132, RZ, 0x8, R132 ;  /* 0x00000008ff847819 */ /* 0x000fe20000011684 */
        /* <DEDUP_REMOVED lines=8> */
[----:B------:R-:W-:Y:S01]  /*2f500*/  LOP3.LUT R21, R21, 0xffff, RZ, 0xc0, !PT ;  /* 0x0000ffff15157812 */ /* 0x000fe200078ec0ff */
[----:B------:R-:W-:Y:S01]  /*2f510*/  ULDC UR5, c[0x0][0x248] ;  /* 0x0000920000057ab9 */ /* 0x000fe20000000800 */
[----:B-1----:R-:W-:Y:S02]  /*2f520*/  PRMT R10, R11, 0x3340, R18 ;  /* 0x000033400b0a7816 */ /* 0x002fe40000000012 */
[----:B------:R-:W-:Y:S01]  /*2f530*/  PRMT R8, R8, 0x3340, R132 ;  /* 0x0000334008087816 */ /* 0x000fe20000000084 */
[----:B------:R0:W-:Y:S04]  /*2f540*/  STL [R1+0x1d8], R12 ;  /* 0x0001d80c01007387 */ /* 0x0001e80000100800 */
        /* <DEDUP_REMOVED lines=26> */
[----:B------:R-:W-:Y:S01]  /*2f6f0*/  F2FP.SATFINITE.E4M3.F32.PACK_AB_MERGE_C R128, R129, R128, RZ ;  /* 0x000000808180723e */ /* 0x000fe200048070ff */
        /* <DEDUP_REMOVED lines=57> */
[----:B------:R0:W-:Y:S04]  /*2fa90*/  STL [R1+0x1f8], R12 ;  /* 0x0001f80c01007387 */ /* 0x0001e80000100800 */
[----:B------:R-:W-:Y:S01]  /*2faa0*/  STL [R1+0x1030], R10 ;  /* 0x0010300a01007387 */ /* 0x000fe20000100800 */
[----:B------:R-:W-:-:S03]  /*2fab0*/  LOP3.LUT R153, R153, 0xffff, RZ, 0xc0, !PT ;  /* 0x0000ffff99997812 */ /* 0x000fc600078ec0ff */
[----:B------:R4:W-:Y:S01]  /*2fac0*/  STL [R1+0x102c], R8 ;  /* 0x00102c0801007387 */ /* 0x0009e20000100800 */
        /* <DEDUP_REMOVED lines=25> */
[----:B------:R-:W-:Y:S04]  /*2fc60*/  STL [R1+0x1028], R10 ;  /* 0x0010280a01007387 */ /* 0x000fe80000100800 */
        /* <DEDUP_REMOVED lines=89> */
[--C-:B------:R-:W-:Y:S02]  /*30200*/  PRMT R13, R8, 0x3340, R157.reuse ;  /* 0x00003340080d7816 */ /* 0x100fe4000000009d */
        /* <DEDUP_REMOVED lines=1222> */
[----:B------:R-:W-:Y:S04]  /*34e70*/  STL [R1+0xbb8], R10 ;  /* 0x000bb80a01007387 */ /* 0x000fe80000100800 */
[----:B------:R4:W-:Y:S01]  /*34e80*/  STL [R1+0xbbc], R8 ;  /* 0x000bbc0801007387 */ /* 0x0009e20000100800 */
[----:B------:R-:W-:Y:S01]  /*34e90*/  LOP3.LUT R242, R242, 0xffff, RZ, 0xc0, !PT ;  /* 0x0000fffff2f27812 */ /* 0x000fe200078ec0ff */
[----:B0-----:R-:W-:Y:S01]  /*34ea0*/  VIADD R12, R12, UR5 ;  /* 0x000000050c0c7c36 */ /* 0x001fe20008000000 */
[----:B------:R-:W-:-:S04]  /*34eb0*/  ULDC UR5, c[0x0][0x248] ;  /* 0x0000920000057ab9 */ /* 0x000fc80000000800 */
[----:B------:R0:W-:Y:S01]  /*34ec0*/  STL [R1+0x3fc], R12 ;  /* 0x0003fc0c01007387 */ /* 0x0001e20000100800 */
[----:B----4-:R-:W-:-:S04]  /*34ed0*/  LOP3.LUT R8, R37, 0xffff, RZ, 0xc0, !PT ;  /* 0x0000ffff25087812 */ /* 0x010fc800078ec0ff */
[--C-:B------:R-:W-:Y:S02]  /*34ee0*/  PRMT R13, R8, 0x3340, R243.reuse ;  /* 0x00003340080d7816 */ /* 0x100fe400000000f3 */
[----:B------:R-:W-:Y:S02]  /*34ef0*/  LOP3.LUT R10, R35, 0xffff, RZ, 0xc0, !PT ;  /* 0x0000ffff230a7812 */ /* 0x000fe400078ec0ff */
[----:B------:R-:W-:Y:S02]  /*34f00*/  SHF.R.U32.HI R11, RZ, 0x8, R8 ;  /* 0x00000008ff0b7819 */ /* 0x000fe40000011608 */
[----:B------:R-:W-:Y:S02]  /*34f10*/  SHF.R.U32.HI R8, RZ, 0x8, R10 ;  /* 0x00000008ff087819 */ /* 0x000fe4000001160a */
[----:B------:R-:W-:Y:S01]  /*34f20*/  PRMT R10, R10, 0x3340, R242 ;  /* 0x000033400a0a7816 */ /* 0x000fe200000000f2 */
[----:B------:R-:W-:Y:S01]  /*34f30*/  STL [R1+0xdd0], R13 ;  /* 0x000dd00d01007387 */ /* 0x000fe20000100800 */
[----:B------:R-:W-:-:S03]  /*34f40*/  SHF.R.U32.HI R243, RZ, 0x8, R243 ;  /* 0x00000008fff37819 */ /* 0x000fc600000116f3 */
[----:B------:R-:W4:Y:S01]  /*34f50*/  LDL.LU R37, [R1+0xc70] ;  /* 0x000c700001257983 */ /* 0x000f220000300800 */
[----:B------:R-:W-:-:S03]  /*34f60*/  SHF.R.U32.HI R242, RZ, 0x8, R242 ;  /* 0x00000008fff27819 */ /* 0x000fc600000116f2 */
[----:B------:R1:W-:Y:S01]  /*34f70*/  STL [R1+0xdcc], R10 ;  /* 0x000dcc0a01007387 */ /* 0x0003e20000100800 */
[----:B------:R-:W-:-:S03]  /*34f80*/  LOP3.LUT R11, R11, 0xffff, RZ, 0xc0, !PT ;  /* 0x0000ffff0b0b7812 */ /* 0x000fc600078ec0ff */
[----:B------:R-:W4:Y:S01]  /*34f90*/  LDL.LU R35, [R1+0x844] ;  /* 0x0008440001237983 */ /* 0x000f220000300800 */
[----:B------:R-:W-:Y:S02]  /*34fa0*/  LOP3.LUT R243, R243, 0xffff, RZ, 0xc0, !PT ;  /* 0x0000fffff3f37812 */ /* 0x000fe400078ec0ff */
[----:B------:R-:W-:Y:S02]  /*34fb0*/  LOP3.LUT R8, R8, 0xffff, RZ, 0xc0, !PT ;  /* 0x0000ffff08087812 */ /* 0x000fe400078ec0ff */
[----:B------:R-:W-:Y:S01]  /*34fc0*/  LOP3.LUT R242, R242, 0xffff, RZ, 0xc0, !PT ;  /* 0x0000fffff2f27812 */ /* 0x000fe200078ec0ff */
[----:B0-----:R-:W-:Y:S01]  /*34fd0*/  VIADD R12, R12, UR5 ;  /* 0x000000050c0c7c36 */ /* 0x001fe20008000000 */
[----:B-1----:R-:W-:Y:S01]  /*34fe0*/  PRMT R10, R11, 0x3340, R243 ;  /* 0x000033400b0a7816 */ /* 0x002fe200000000f3 */
[----:B------:R-:W-:Y:S01]  /*34ff0*/  ULDC UR5, c[0x0][0x248] ;  /* 0x0000920000057ab9 */ /* 0x000fe20000000800 */
[----:B------:R-:W-:Y:S02]  /*35000*/  PRMT R8, R8, 0x3340, R242 ;  /* 0x0000334008087816 */ /* 0x000fe400000000f2 */
        /* <DEDUP_REMOVED lines=37> */
[----:B------:R-:W-:Y:S02]  /*35260*/  PRMT R13, R8, 0x3340, R244 ;  /* 0x00003340080d7816 */ /* 0x000fe400000000f4 */
[----:B------:R-:W-:Y:S02]  /*35270*/  LOP3.LUT R10, R35, 0xffff, RZ, 0xc0, !PT ;  /* 0x0000ffff230a7812 */ /* 0x000fe400078ec0ff */
[----:B------:R-:W-:Y:S02]  /*35280*/  SHF.R.U32.HI R11, RZ, 0x8, R8 ;  /* 0x00000008ff0b7819 */ /* 0x000fe40000011608 */
[----:B------:R-:W-:Y:S01]  /*35290*/  SHF.R.U32.HI R8, RZ, 0x8, R10 ;  /* 0x00000008ff087819 */ /* 0x000fe2000001160a */
[----:B------:R-:W-:Y:S01]  /*352a0*/  STL [R1+0xd90], R13 ;  /* 0x000d900d01007387 */ /* 0x000fe20000100800 */
[----:B------:R-:W-:-:S03]  /*352b0*/  PRMT R10, R10, 0x3340, R219 ;  /* 0x000033400a0a7816 */ /* 0x000fc600000000db */
[----:B------:R-:W4:Y:S01]  /*352c0*/  LDL.LU R37, [R1+0x84c] ;  /* 0x00084c0001257983 */ /* 0x000f220000300800 */
[----:B------:R-:W-:Y:S02]  /*352d0*/  SHF.R.U32.HI R244, RZ, 0x8, R244 ;  /* 0x00000008fff47819 */ /* 0x000fe400000116f4 */
[----:B------:R-:W-:Y:S01]  /*352e0*/  SHF.R.U32.HI R219, RZ, 0x8, R219 ;  /* 0x00000008ffdb7819 */ /* 0x000fe200000116db */
        /* <DEDUP_REMOVED lines=42> */
[----:B0-----:R-:W-:Y:S01]  /*35590*/  VIADD R12, R12, UR5 ;  /* 0x000000050c0c7c36 */ /* 0x001fe20008000000 */
[----:B------:R-:W-:Y:S01]  /*355a0*/  LOP3.LUT R248, R248, 0xffff, RZ, 0xc0, !PT ;  /* 0x0000fffff8f87812 */ /* 0x000fe200078ec0ff */
[----:B------:R-:W-:-:S03]  /*355b0*/  ULDC UR5, c[0x0][0x248] ;  /* 0x0000920000057ab9 */ /* 0x000fc60000000800 */
[----:B------:R0:W-:Y:S01]  /*355c0*/  STL [R1+0x430], R12 ;  /* 0x0004300c01007387 */ /* 0x0001e20000100800 */
[----:B----4-:R-:W-:-:S04]  /*355d0*/  LOP3.LUT R8, R37, 0xffff, RZ, 0xc0, !PT ;  /* 0x0000ffff25087812 */ /* 0x010fc800078ec0ff */
[----:B------:R-:W-:Y:S02]  /*355e0*/  PRMT R13, R8, 0x3340, R216 ;  /* 0x00003340080d7816 */ /* 0x000fe400000000d8 */
[----:B------:R-:W-:Y:S02]  /*355f0*/  LOP3.LUT R10, R35, 0xffff, RZ, 0xc0, !PT ;  /* 0x0000ffff230a7812 */ /* 0x000fe400078ec0ff */
[----:B------:R-:W-:Y:S01]  /*35600*/  SHF.R.U32.HI R11, RZ, 0x8, R8 ;  /* 0x00000008ff0b7819 */ /* 0x000fe20000011608 */
[----:B------:R-:W-:Y:S01]  /*35610*/  STL [R1+0xd74], R13 ;  /* 0x000d740d01007387 */ /* 0x000fe20000100800 */
[----:B------:R-:W-:Y:S02]  /*35620*/  SHF.R.U32.HI R8, RZ, 0x8, R10 ;  /* 0x00000008ff087819 */ /* 0x000fe4000001160a */
[----:B------:R-:W-:Y:S01]  /*35630*/  PRMT R10, R10, 0x3340, R248 ;  /* 0x000033400a0a7816 */ /* 0x000fe200000000f8 */
[----:B------:R-:W4:Y:S01]  /*35640*/  LDL.LU R37, [R1+0x854] ;  /* 0x0008540001257983 */ /* 0x000f220000300800 */
[----:B------:R-:W-:-:S02]  /*35650*/  SHF.R.U32.HI R216, RZ, 0x8, R216 ;  /* 0x00000008ffd87819 */ /* 0x000fc400000116d8 */
        /* <DEDUP_REMOVED lines=38> */
[----:B------:R-:W-:-:S03]  /*358c0*/  PRMT R8, R8, 0x3340, R213 ;  /* 0x0000334008087816 */ /* 0x000fc600000000d5 */
[----:B------:R-:W-:Y:S01]  /*358d0*/  STL [R1+0xb44], R10 ;  /* 0x000b440a01007387 */ /* 0x000fe20000100800 */
[----:B------:R-:W-:-:S03]  /*358e0*/  LOP3.LUT R215, R215, 0xffff, RZ, 0xc0, !PT ;  /* 0x0000ffffd7d77812 */ /* 0x000fc600078ec0ff */
[----:B------:R0:W-:Y:S04]  /*358f0*/  STL [R1+0x43c], R12 ;  /* 0x00043c0c01007387 */ /* 0x0001e80000100800 */
[----:B------:R4:W-:Y:S01]  /*35900*/  STL [R1+0xb40], R8 ;  /* 0x000b400801007387 */ /* 0x0009e20000100800 */
[----:B------:R-:W-:Y:S01]  /*35910*/  LOP3.LUT R251, R251, 0xffff, RZ, 0xc0, !PT ;  /* 0x0000fffffbfb7812 */ /* 0x000fe200078ec0ff */
[----:B0-----:R-:W-:Y:S01]  /*35920*/  VIADD R12, R12, UR5 ;  /* 0x000000050c0c7c36 */ /* 0x001fe20008000000 */
[----:B------:R-:W-:Y:S01]  /*35930*/  ULDC UR5, c[0x0][0x248] ;  /* 0x0000920000057ab9 */ /* 0x000fe20000000800 */
[----:B----4-:R-:W-:-:S04]  /*35940*/  LOP3.LUT R8, R37, 0xffff, RZ, 0xc0, !PT ;  /* 0x0000ffff25087812 */ /* 0x010fc800078ec0ff */
[----:B------:R-:W-:Y:S01]  /*35950*/  PRMT R13, R8, 0x3340, R215 ;  /* 0x00003340080d7816 */ /* 0x000fe200000000d7 */
[----:B------:R0:W-:Y:S01]  /*35960*/  STL [R1+0x440], R12 ;  /* 0x0004400c01007387 */ /* 0x0001e20000100800 */
[----:B------:R-:W-:-:S03]  /*35970*/  LOP3.LUT R10, R35, 0xffff, RZ, 0xc0, !PT ;  /* 0x0000ffff230a7812 */ /* 0x000fc600078ec0ff */
[----:B------:R-:W-:Y:S01]  /*35980*/  STL [R1+0xc78], R13 ;  /* 0x000c780d01007387 */ /* 0x000fe20000100800 */
[----:B------:R-:W-:Y:S02]  /*35990*/  SHF.R.U32.HI R11, RZ, 0x8, R8 ;  /* 0x00000008ff0b7819 */ /* 0x000fe40000011608 */
[----:B------:R-:W-:Y:S01]  /*359a0*/  SHF.R.U32.HI R8, RZ, 0x8, R10 ;  /* 0x00000008ff087819 */ /* 0x000fe2000001160a */
[----:B------:R-:W4:Y:S01]  /*359b0*/  LDL.LU R39, [R1+0xc8c] ;  /* 0x000c8c0001277983 */ /* 0x000f220000300800 */
        /* <DEDUP_REMOVED lines=29> */
[----:B------:R1:W-:Y:S04]  /*35b90*/  STL [R1+0xc6c], R10 ;  /* 0x000c6c0a01007387 */ /* 0x0003e80000100800 */
[----:B------:R-:W2:Y:S04]  /*35ba0*/  LDL.LU R33, [R1+0x860] ;  /* 0x0008600001217983 */ /* 0x000ea80000300800 */
        /* <DEDUP_REMOVED lines=11> */
[----:B------:R-:W-:Y:S04]  /*35c60*/  STL [R1+0x458], R12 ;  /* 0x0004580c01007387 */ /* 0x000fe80000100800 */
[----:B------:R-:W-:Y:S04]  /*35c70*/  STL [R1+0xb24], R10 ;  /* 0x000b240a01007387 */ /* 0x000fe80000100800 */
[----:B------:R4:W-:Y:S01]  /*35c80*/  STL [R1+0xb20], R8 ;  /* 0x000b200801007387 */ /* 0x0009e20000100800 */
[----:B------:R-:W-:Y:S01]  /*35c90*/  VIADD R13, R12, UR5 ;  /* 0x000000050c0d7c36 */ /* 0x000fe20008000000 */
[----:B------:R-:W-:Y:S01]  /*35ca0*/  LOP3.LUT R252, R252, 0xffff, RZ, 0xc0, !PT ;  /* 0x0000fffffcfc7812 */ /* 0x000fe200078ec0ff */
[----:B------:R-:W-:Y:S01]  /*35cb0*/  ULDC UR5, c[0x0][0x248] ;  /* 0x0000920000057ab9 */ /* 0x000fe20000000800 */
[----:B----4-:R-:W-:-:S02]  /*35cc0*/  LOP3.LUT R8, R39, 0xffff, RZ, 0xc0, !PT ;  /* 0x0000ffff27087812 */ /* 0x010fc400078ec0ff */
[----:B------:R-:W-:Y:S02]  /*35cd0*/  LOP3.LUT R10, R37, 0xffff, RZ, 0xc0, !PT ;  /* 0x0000ffff250a7812 */ /* 0x000fe400078ec0ff */
[----:B------:R-:W-:Y:S02]  /*35ce0*/  SHF.R.U32.HI R12, RZ, 0x8, R8 ;  /* 0x00000008ff0c7819 */ /* 0x000fe40000011608 */
[--C-:B------:R-:W-:Y:S02]  /*35cf0*/  PRMT R15, R8, 0x3340, R10.reuse ;  /* 0x00003340080f7816 */ /* 0x100fe4000000000a */
[----:B------:R-:W-:Y:S02]  /*35d00*/  LOP3.LUT R11, R35, 0xffff, RZ, 0xc0, !PT ;  /* 0x0000ffff230b7812 */ /* 0x000fe400078ec0ff */
[----:B------:R-:W-:Y:S02]  /*35d10*/  SHF.R.U32.HI R10, RZ, 0x8, R10 ;  /* 0x00000008ff0a7819 */ /* 0x000fe4000001160a */
[----:B------:R-:W-:-:S02]  /*35d20*/  SHF.R.U32.HI R8, RZ, 0x8, R11 ;  /* 0x00000008ff087819 */ /* 0x000fc4000001160b */
[----:B------:R-:W-:Y:S02]  /*35d30*/  LOP3.LUT R12, R12, 0xffff, RZ, 0xc0, !PT ;  /* 0x0000ffff0c0c7812 */ /* 0x000fe400078ec0ff */
[----:B------:R-:W-:Y:S02]  /*35d40*/  LOP3.LUT R10, R10, 0xffff, RZ, 0xc0, !PT ;  /* 0x0000ffff0a0a7812 */ /* 0x000fe400078ec0ff */
[----:B------:R-:W-:Y:S01]  /*35d50*/  PRMT R11, R11, 0x3340, R252 ;  /* 0x000033400b0b7816 */ /* 0x000fe200000000fc */
[----:B------:R0:W-:Y:S01]  /*35d60*/  STL [R1+0x464], R13 ;  /* 0x0004640d01007387 */ /* 0x0001e20000100800 */
[----:B------:R-:W-:-:S03]  /*35d70*/  PRMT R10, R12, 0x3340, R10 ;  /* 0x000033400c0a7816 */ /* 0x000fc6000000000a */
[----:B------:R-:W-:Y:S01]  /*35d80*/  STL [R1+0xc68], R15 ;  /* 0x000c680f01007387 */ /* 0x000fe20000100800 */
[----:B------:R-:W-:-:S03]  /*35d90*/  SHF.R.U32.HI R252, RZ, 0x8, R252 ;  /* 0x00000008fffc7819 */ /* 0x000fc600000116fc */
[----:B------:R-:W-:Y:S01]  /*35da0*/  STL [R1+0xc64], R11 ;  /* 0x000c640b01007387 */ /* 0x000fe20000100800 */
[----:B0-----:R-:W-:Y:S01]  /*35db0*/  VIADD R13, R13, UR5 ;  /* 0x000000050d0d7c36 */ /* 0x001fe20008000000 */
[----:B------:R-:W-:Y:S02]  /*35dc0*/  LOP3.LUT R8, R8, 0xffff, RZ, 0xc0, !PT ;  /* 0x0000ffff08087812 */ /* 0x000fe400078ec0ff */
[----:B------:R-:W4:Y:S01]  /*35dd0*/  LDL.LU R43, [R1+0xc94] ;  /* 0x000c9400012b7983 */ /* 0x000f220000300800 */
[----:B------:R-:W-:Y:S01]  /*35de0*/  LOP3.LUT R252, R252, 0xffff, RZ, 0xc0, !PT ;  /* 0x0000fffffcfc7812 */ /* 0x000fe200078ec0ff */
[----:B------:R-:W-:Y:S02]  /*35df0*/  ULDC UR5, c[0x0][0x248] ;  /* 0x0000920000057ab9 */ /* 0x000fe40000000800 */
[----:B------:R-:W4:Y:S04]  /*35e00*/  LDL.LU R41, [R1+0x408] ;  /* 0x0004080001297983 */ /* 0x000f280000300800 */
[----:B------:R-:W-:Y:S04]  /*35e10*/  STL [R1+0xb14], R10 ;  /* 0x000b140a01007387 */ /* 0x000fe80000100800 */
[----:B------:R-:W-:Y:S04]  /*35e20*/  STL [R1+0x46c], R13 ;  /* 0x00046c0d01007387 */ /* 0x000fe80000100800 */
[----:B------:R-:W4:Y:S01]  /*35e30*/  LDL.LU R37, [R1+0xc90] ;  /* 0x000c900001257983 */ /* 0x000f220000300800 */
[----:B------:R-:W-:-:S03]  /*35e40*/  PRMT R8, R8, 0x3340, R252 ;  /* 0x0000334008087816 */ /* 0x000fc600000000fc */
[----:B------:R-:W4:Y:S01]  /*35e50*/  LDL.LU R35, [R1+0x404] ;  /* 0x0004040001237983 */ /* 0x000f220000300800 */
[----:B------:R-:W-:-:S03]  /*35e60*/  LOP3.LUT R208, R208, 0xffff, RZ, 0xc0, !PT ;  /* 0x0000ffffd0d07812 */ /* 0x000fc600078ec0ff */
[----:B------:R-:W-:Y:S01]  /*35e70*/  STL [R1+0xb10], R8 ;  /* 0x000b100801007387 */ /* 0x000fe20000100800 */
[----:B------:R-:W-:Y:S01]  /*35e80*/  VIADD R12, R13, UR5 ;  /* 0x000000050d0c7c36 */ /* 0x000fe20008000000 */
[----:B------:R-:W-:Y:S01]  /*35e90*/  LOP3.LUT R209, R209, 0xffff, RZ, 0xc0, !PT ;  /* 0x0000ffffd1d17812 */ /* 0x000fe200078ec0ff */
[----:B------:R-:W-:-:S03]  /*35ea0*/  ULDC UR5, c[0x0][0x248] ;  /* 0x0000920000057ab9 */ /* 0x000fc60000000800 */
[----:B------:R0:W-:Y:S02]  /*35eb0*/  STL [R1+0x470], R12 ;  /* 0x0004700c01007387 */ /* 0x0001e40000100800 */
[----:B0-----:R-:W-:Y:S01]  /*35ec0*/  VIADD R12, R12, UR5 ;  /* 0x000000050c0c7c36 */ /* 0x001fe20008000000 */
[----:B------:R-:W-:Y:S01]  /*35ed0*/  ULDC UR5, c[0x0][0x248] ;  /* 0x0000920000057ab9 */ /* 0x000fe20000000800 */
[----:B--2---:R-:W-:Y:S02]  /*35ee0*/  LOP3.LUT R8, R33, 0xffff, RZ, 0xc0, !PT ;  /* 0x0000ffff21087812 */ /* 0x004fe400078ec0ff */
[----:B---3--:R-:W-:Y:S02]  /*35ef0*/  LOP3.LUT R10, R31, 0xffff, RZ, 0xc0, !PT ;  /* 0x0000ffff1f0a7812 */ /* 0x008fe400078ec0ff */
[----:B------:R-:W-:Y:S02]  /*35f00*/  PRMT R13, R8, 0x3340, R208 ;  /* 0x00003340080d7816 */ /* 0x000fe400000000d0 */
[----:B------:R-:W-:-:S02]  /*35f10*/  SHF.R.U32.HI R11, RZ, 0x8, R8 ;  /* 0x00000008ff0b7819 */ /* 0x000fc40000011608 */
[----:B------:R-:W-:Y:S02]  /*35f20*/  SHF.R.U32.HI R208, RZ, 0x8, R208 ;  /* 0x00000008ffd07819 */ /* 0x000fe400000116d0 */
[----:B------:R-:W-:Y:S02]  /*35f30*/  SHF.R.U32.HI R8, RZ, 0x8, R10 ;  /* 0x00000008ff087819 */ /* 0x000fe4000001160a */
[----:B------:R-:W-:Y:S02]  /*35f40*/  PRMT R10, R10, 0x3340, R209 ;  /* 0x000033400a0a7816 */ /* 0x000fe400000000d1 */
[----:B------:R-:W-:Y:S02]  /*35f50*/  LOP3.LUT R11, R11, 0xffff, RZ, 0xc0, !PT ;  /* 0x0000ffff0b0b7812 */ /* 0x000fe400078ec0ff */
[----:B------:R-:W-:Y:S01]  /*35f60*/  LOP3.LUT R208, R208, 0xffff, RZ, 0xc0, !PT ;  /* 0x0000ffffd0d07812 */ /* 0x000fe200078ec0ff */
[----:B------:R-:W-:Y:S04]  /*35f70*/  STL [R1+0xc5c], R13 ;  /* 0x000c5c0d01007387 */ /* 0x000fe80000100800 */
[----:B------:R0:W-:Y:S04]  /*35f80*/  STL [R1+0xc60], R10 ;  /* 0x000c600a01007387 */ /* 0x0001e80000100800 */
[----:B------:R-:W2:Y:S04]  /*35f90*/  LDL.LU R39, [R1+0x864] ;  /* 0x0008640001277983 */ /* 0x000ea80000300800 */
[----:B------:R-:W3:Y:S01]  /*35fa0*/  LDL.LU R33, [R1+0xc98] ;  /* 0x000c980001217983 */ /* 0x000ee20000300800 */
[----:B0-----:R-:W-:-:S03]  /*35fb0*/  PRMT R10, R11, 0x3340, R208 ;  /* 0x000033400b0a7816 */ /* 0x001fc600000000d0 */
[----:B------:R-:W-:Y:S04]  /*35fc0*/  STL [R1+0x47c], R12 ;  /* 0x00047c0c01007387 */ /* 0x000fe80000100800 */
[----:B------:R-:W-:Y:S04]  /*35fd0*/  STL [R1+0xb00], R10 ;  /* 0x000b000a01007387 */ /* 0x000fe80000100800 */
[----:B------:R-:W3:Y:S01]  /*35fe0*/  LDL.LU R31, [R1+0x410] ;  /* 0x00041000011f7983 */ /* 0x000ee20000300800 */
[----:B------:R-:W-:Y:S02]  /*35ff0*/  SHF.R.U32.HI R209, RZ, 0x8, R209 ;  /* 0x00000008ffd17819 */ /* 0x000fe400000116d1 */
[----:B------:R-:W-:-:S02]  /*36000*/  LOP3.LUT R8, R8, 0xffff, RZ, 0xc0, !PT ;  /* 0x0000ffff08087812 */ /* 0x000fc400078ec0ff */
[----:B------:R-:W-:-:S04]  /*36010*/  LOP3.LUT R209, R209, 0xffff, RZ, 0xc0, !PT ;  /* 0x0000ffffd1d17812 */ /* 0x000fc800078ec0ff */
[----:B------:R-:W-:Y:S01]  /*36020*/  PRMT R8, R8, 0x3340, R209 ;  /* 0x0000334008087816 */ /* 0x000fe200000000d1 */
[----:B------:R-:W-:Y:S01]  /*36030*/  VIADD R15, R12, UR5 ;  /* 0x000000050c0f7c36 */ /* 0x000fe20008000000 */
[----:B------:R-:W-:-:S03]  /*36040*/  ULDC UR5, c[0x0][0x248] ;  /* 0x0000920000057ab9 */ /* 0x000fc60000000800 */
[----:B------:R4:W-:Y:S04]  /*36050*/  STL [R1+0xb08], R8 ;  /* 0x000b080801007387 */ /* 0x0009e80000100800 */
[----:B------:R0:W-:Y:S01]  /*36060*/  STL [R1+0x480], R15 ;  /* 0x0004800f01007387 */ /* 0x0001e20000100800 */
[----:B----4-:R-:W-:Y:S02]  /*36070*/  LOP3.LUT R8, R43, 0xffff, RZ, 0xc0, !PT ;  /* 0x0000ffff2b087812 */ /* 0x010fe400078ec0ff */
[----:B------:R-:W-:Y:S02]  /*36080*/  LOP3.LUT R10, R41, 0xffff, RZ, 0xc0, !PT ;  /* 0x0000ffff290a7812 */ /* 0x000fe400078ec0ff */
[----:B------:R-:W-:Y:S02]  /*36090*/  SHF.R.U32.HI R13, RZ, 0x8, R8 ;  /* 0x00000008ff0d7819 */ /* 0x000fe40000011608 */
[----:B------:R-:W-:-:S02]  /*360a0*/  PRMT R16, R8, 0x3340, R10 ;  /* 0x0000334008107816 */ /* 0x000fc4000000000a */
[----:B------:R-:W-:Y:S02]  /*360b0*/  LOP3.LUT R11, R37, 0xffff, RZ, 0xc0, !PT ;  /* 0x0000ffff250b7812 */ /* 0x000fe400078ec0ff */
[----:B------:R-:W-:Y:S02]  /*360c0*/  LOP3.LUT R12, R35, 0xffff, RZ, 0xc0, !PT ;  /* 0x0000ffff230c7812 */ /* 0x000fe400078ec0ff */
[----:B------:R-:W-:Y:S02]  /*360d0*/  SHF.R.U32.HI R8, RZ, 0x8, R11 ;  /* 0x00000008ff087819 */ /* 0x000fe4000001160b */
[----:B------:R-:W-:Y:S01]  /*360e0*/  PRMT R11, R11, 0x3340, R12 ;  /* 0x000033400b0b7816 */ /* 0x000fe2000000000c */
[----:B------:R-:W-:Y:S01]  /*360f0*/  STL [R1+0xc58], R16 ;  /* 0x000c581001007387 */ /* 0x000fe20000100800 */
[----:B------:R-:W-:Y:S01]  /*36100*/  SHF.R.U32.HI R10, RZ, 0x8, R10 ;  /* 0x00000008ff0a7819 */ /* 0x000fe2000001160a */
[----:B0-----:R-:W-:Y:S01]  /*36110*/  VIADD R15, R15, UR5 ;  /* 0x000000050f0f7c36 */ /* 0x001fe20008000000 */
[----:B------:R-:W-:Y:S01]  /*36120*/  SHF.R.U32.HI R12, RZ, 0x8, R12 ;  /* 0x00000008ff0c7819 */ /* 0x000fe2000001160c */
[----:B------:R-:W-:Y:S01]  /*36130*/  STL [R1+0xc54], R11 ;  /* 0x000c540b01007387 */ /* 0x000fe20000100800 */
[----:B------:R-:W-:Y:S01]  /*36140*/  LOP3.LUT R13, R13, 0xffff, RZ, 0xc0, !PT ;  /* 0x0000ffff0d0d7812 */ /* 0x000fe200078ec0ff */
[----:B------:R-:W-:-:S02]  /*36150*/  ULDC UR5, c[0x0][0x248] ;  /* 0x0000920000057ab9 */ /* 0x000fc40000000800 */
[----:B------:R-:W4:Y:S01]  /*36160*/  LDL.LU R41, [R1+0xc9c] ;  /* 0x000c9c0001297983 */ /* 0x000f220000300800 */
[----:B------:R-:W-:-:S03]  /*36170*/  LOP3.LUT R10, R10, 0xffff, RZ, 0xc0, !PT ;  /* 0x0000ffff0a0a7812 */ /* 0x000fc600078ec0ff */
[----:B------:R-:W4:Y:S01]  /*36180*/  LDL.LU R37, [R1+0x40c] ;  /* 0x00040c0001257983 */ /* 0x000f220000300800 */
[----:B------:R-:W-:Y:S02]  /*36190*/  LOP3.LUT R8, R8, 0xffff, RZ, 0xc0, !PT ;  /* 0x0000ffff08087812 */ /* 0x000fe400078ec0ff */
[----:B------:R-:W-:Y:S01]  /*361a0*/  LOP3.LUT R12, R12, 0xffff, RZ, 0xc0, !PT ;  /* 0x0000ffff0c0c7812 */ /* 0x000fe200078ec0ff */
[----:B------:R-:W-:Y:S01]  /*361b0*/  STL [R1+0x488], R15 ;  /* 0x0004880f01007387 */ /* 0x000fe20000100800 */
[----:B------:R-:W-:-:S03]  /*361c0*/  PRMT R10, R13, 0x3340, R10 ;  /* 0x000033400d0a7816 */ /* 0x000fc6000000000a */
[----:B------:R-:W4:Y:S01]  /*361d0*/  LDL.LU R35, [R1+0x868] ;  /* 0x0008680001237983 */ /* 0x000f220000300800 */
[----:B------:R-:W-:-:S03]  /*361e0*/  PRMT R8, R8, 0x3340, R12 ;  /* 0x0000334008087816 */ /* 0x000fc6000000000c */
[----:B------:R-:W-:Y:S01]  /*361f0*/  STL [R1+0xaf4], R10 ;  /* 0x000af40a01007387 */ /* 0x000fe20000100800 */
[----:B------:R-:W-:-:S03]  /*36200*/  LOP3.LUT R205, R205, 0xffff, RZ, 0xc0, !PT ;  /* 0x0000ffffcdcd7812 */ /* 0x000fc600078ec0ff */
[----:B------:R-:W-:Y:S01]  /*36210*/  STL [R1+0xaf0], R8 ;  /* 0x000af00801007387 */ /* 0x000fe20000100800 */
[----:B------:R-:W-:Y:S01]  /*36220*/  VIADD R13, R15, UR5 ;  /* 0x000000050f0d7c36 */ /* 0x000fe20008000000 */
[----:B------:R-:W-:-:S04]  /*36230*/  ULDC UR5, c[0x0][0x248] ;  /* 0x0000920000057ab9 */ /* 0x000fc80000000800 */
        /* <DEDUP_REMOVED lines=9> */
[----:B------:R-:W-:Y:S02]  /*362d0*/  LOP3.LUT R11, R31, 0xffff, RZ, 0xc0, !PT ;  /* 0x0000ffff1f0b7812 */ /* 0x000fe400078ec0ff */
[----:B------:R-:W-:Y:S02]  /*362e0*/  LOP3.LUT R12, R12, 0xffff, RZ, 0xc0, !PT ;  /* 0x0000ffff0c0c7812 */ /* 0x000fe400078ec0ff */
[----:B------:R-:W-:Y:S02]  /*362f0*/  PRMT R10, R10, 0x3340, R11 ;  /* 0x000033400a0a7816 */ /* 0x000fe4000000000b */
[----:B------:R-:W-:Y:S01]  /*36300*/  LOP3.LUT R205, R205, 0xffff, RZ, 0xc0, !PT ;  /* 0x0000ffffcdcd7812 */ /* 0x000fe200078ec0ff */
[----:B------:R-:W-:Y:S04]  /*36310*/  STL [R1+0xc50], R15 ;  /* 0x000c500f01007387 */ /* 0x000fe80000100800 */
[----:B------:R0:W-:Y:S04]  /*36320*/  STL [R1+0xc4c], R10 ;  /* 0x000c4c0a01007387 */ /* 0x0001e80000100800 */
[----:B------:R-:W2:Y:S04]  /*36330*/  LDL.LU R39, [R1+0x86c] ;  /* 0x00086c0001277983 */ /* 0x000ea80000300800 */
[----:B------:R-:W3:Y:S01]  /*36340*/  LDL.LU R33, [R1+0xca0] ;  /* 0x000ca00001217983 */ /* 0x000ee20000300800 */
[----:B0-----:R-:W-:-:S03]  /*36350*/  PRMT R10, R12, 0x3340, R205 ;  /* 0x000033400c0a7816 */ /* 0x001fc600000000cd */
[----:B------:R0:W-:Y:S04]  /*36360*/  STL [R1+0x494], R13 ;  /* 0x0004940d01007387 */ /* 0x0001e80000100800 */
[----:B------:R-:W-:Y:S04]  /*36370*/  STL [R1+0xae8], R10 ;  /* 0x000ae80a01007387 */ /* 0x000fe80000100800 */
[----:B------:R-:W3:Y:S01]  /*36380*/  LDL.LU R31, [R1+0x448] ;  /* 0x00044800011f7983 */ /* 0x000ee20000300800 */
[----:B------:R-:W-:Y:S02]  /*36390*/  SHF.R.U32.HI R11, RZ, 0x8, R11 ;  /* 0x00000008ff0b7819 */ /* 0x000fe4000001160b */
[----:B------:R-:W-:-:S02]  /*363a0*/  LOP3.LUT R8, R8, 0xffff, RZ, 0xc0, !PT ;  /* 0x0000ffff08087812 */ /* 0x000fc400078ec0ff */
[----:B------:R-:W-:-:S04]  /*363b0*/  LOP3.LUT R11, R11, 0xffff, RZ, 0xc0, !PT ;  /* 0x0000ffff0b0b7812 */ /* 0x000fc800078ec0ff */
[----:B------:R-:W-:-:S05]  /*363c0*/  PRMT R8, R8, 0x3340, R11 ;  /* 0x0000334008087816 */ /* 0x000fca000000000b */
[----:B------:R4:W-:Y:S01]  /*363d0*/  STL [R1+0xadc], R8 ;  /* 0x000adc0801007387 */ /* 0x0009e20000100800 */
[----:B------:R-:W-:Y:S01]  /*363e0*/  LOP3.LUT R203, R203, 0xffff, RZ, 0xc0, !PT ;  /* 0x0000ffffcbcb7812 */ /* 0x000fe200078ec0ff */
[----:B0-----:R-:W-:Y:S01]  /*363f0*/  VIADD R13, R13, UR5 ;  /* 0x000000050d0d7c36 */ /* 0x001fe20008000000 */
[----:B------:R-:W-:Y:S01]  /*36400*/  ULDC UR5, c[0x0][0x248] ;  /* 0x0000920000057ab9 */ /* 0x000fe20000000800 */
[----:B----4-:R-:W-:Y:S02]  /*36410*/  LOP3.LUT R8, R41, 0xffff, RZ, 0xc0, !PT ;  /* 0x0000ffff29087812 */ /* 0x010fe400078ec0ff */
[----:B------:R-:W-:Y:S02]  /*36420*/  LOP3.LUT R10, R37, 0xffff, RZ, 0xc0, !PT ;  /* 0x0000ffff250a7812 */ /* 0x000fe400078ec0ff */
[----:B------:R-:W-:Y:S02]  /*36430*/  SHF.R.U32.HI R12, RZ, 0x8, R8 ;  /* 0x00000008ff0c7819 */ /* 0x000fe40000011608 */
[----:B------:R-:W-:-:S02]  /*36440*/  PRMT R15, R8, 0x3340, R10 ;  /* 0x00003340080f7816 */ /* 0x000fc4000000000a */
[----:B------:R-:W-:Y:S02]  /*36450*/  SHF.R.U32.HI R10, RZ, 0x8, R10 ;  /* 0x00000008ff0a7819 */ /* 0x000fe4000001160a */
[----:B------:R-:W-:Y:S02]  /*36460*/  LOP3.LUT R11, R35, 0xffff, RZ, 0xc0, !PT ;  /* 0x0000ffff230b7812 */ /* 0x000fe400078ec0ff */
[----:B------:R-:W-:Y:S02]  /*36470*/  LOP3.LUT R12, R12, 0xffff, RZ, 0xc0, !PT ;  /* 0x0000ffff0c0c7812 */ /* 0x000fe400078ec0ff */
[----:B------:R-:W-:Y:S02]  /*36480*/  SHF.R.U32.HI R8, RZ, 0x8, R11 ;  /* 0x00000008ff087819 */ /* 0x000fe4000001160b */
[----:B------:R-:W-:Y:S02]  /*36490*/  LOP3.LUT R10, R10, 0xffff, RZ, 0xc0, !PT ;  /* 0x0000ffff0a0a7812 */ /* 0x000fe400078ec0ff */
[----:B------:R-:W-:Y:S01]  /*364a0*/  PRMT R11, R11, 0x3340, R203 ;  /* 0x000033400b0b7816 */ /* 0x000fe200000000cb */
[----:B------:R0:W-:Y:S01]  /*364b0*/  STL [R1+0x4a0], R13 ;  /* 0x0004a00d01007387 */ /* 0x0001e20000100800 */
[----:B------:R-:W-:-:S03]  /*364c0*/  PRMT R10, R12, 0x3340, R10 ;  /* 0x000033400c0a7816 */ /* 0x000fc6000000000a */
[----:B------:R1:W-:Y:S04]  /*364d0*/  STL [R1+0xc48], R15 ;  /* 0x000c480f01007387 */ /* 0x0003e80000100800 */
[----:B------:R-:W-:Y:S01]  /*364e0*/  STL [R1+0xc44], R11 ;  /* 0x000c440b01007387 */ /* 0x000fe20000100800 */
[----:B0-----:R-:W-:Y:S01]  /*364f0*/  VIADD R13, R13, UR5 ;  /* 0x000000050d0d7c36 */ /* 0x001fe20008000000 */
[----:B------:R-:W-:Y:S02]  /*36500*/  SHF.R.U32.HI R203, RZ, 0x8, R203 ;  /* 0x00000008ffcb7819 */ /* 0x000fe400000116cb */
[----:B------:R-:W4:Y:S01]  /*36510*/  LDL.LU R43, [R1+0xca4] ;  /* 0x000ca400012b7983 */ /* 0x000f220000300800 */
[----:B------:R-:W-:Y:S01]  /*36520*/  LOP3.LUT R8, R8, 0xffff, RZ, 0xc0, !PT ;  /* 0x0000ffff08087812 */ /* 0x000fe200078ec0ff */
[----:B------:R-:W-:-:S02]  /*36530*/  ULDC UR5, c[0x0][0x248] ;  /* 0x0000920000057ab9 */ /* 0x000fc40000000800 */
[----:B------:R-:W4:Y:S04]  /*36540*/  LDL.LU R37, [R1+0x450] ;  /* 0x0004500001257983 */ /* 0x000f280000300800 */
[----:B------:R-:W-:Y:S04]  /*36550*/  STL [R1+0xad8], R10 ;  /* 0x000ad80a01007387 */ /* 0x000fe80000100800 */
[----:B------:R-:W-:Y:S04]  /*36560*/  STL [R1+0x4a8], R13 ;  /* 0x0004a80d01007387 */ /* 0x000fe80000100800 */
[----:B------:R-:W4:Y:S01]  /*36570*/  LDL.LU R35, [R1+0x870] ;  /* 0x0008700001237983 */ /* 0x000f220000300800 */
[----:B------:R-:W-:-:S02]  /*36580*/  LOP3.LUT R203, R203, 0xffff, RZ, 0xc0, !PT ;  /* 0x0000ffffcbcb7812 */ /* 0x000fc400078ec0ff */
[----:B------:R-:W-:Y:S01]  /*36590*/  LOP3.LUT R204, R204, 0xffff, RZ, 0xc0, !PT ;  /* 0x0000ffffcccc7812 */ /* 0x000fe200078ec0ff */
[----:B-1----:R-:W-:Y:S01]  /*365a0*/  VIADD R15, R13, UR5 ;  /* 0x000000050d0f7c36 */ /* 0x002fe20008000000 */
[----:B------:R-:W-:Y:S01]  /*365b0*/  PRMT R8, R8, 0x3340, R203 ;  /* 0x0000334008087816 */ /* 0x000fe200000000cb */
[----:B------:R-:W-:-:S04]  /*365c0*/  ULDC UR5, c[0x0][0x248] ;  /* 0x0000920000057ab9 */ /* 0x000fc80000000800 */
[----:B------:R-:W-:Y:S04]  /*365d0*/  STL [R1+0xad4], R8 ;  /* 0x000ad40801007387 */ /* 0x000fe80000100800 */
[----:B------:R0:W-:Y:S02]  /*365e0*/  STL [R1+0x4ac], R15 ;  /* 0x0004ac0f01007387 */ /* 0x0001e40000100800 */
[----:B0-----:R-:W-:Y:S01]  /*365f0*/  VIADD R15, R15, UR5 ;  /* 0x000000050f0f7c36 */ /* 0x001fe20008000000 */
[----:B------:R-:W-:Y:S01]  /*36600*/  ULDC UR5, c[0x0][0x248] ;  /* 0x0000920000057ab9 */ /* 0x000fe20000000800 */
[----:B--2---:R-:W-:-:S04]  /*36610*/  LOP3.LUT R10, R39, 0xffff, RZ, 0xc0, !PT ;  /* 0x0000ffff270a7812 */ /* 0x004fc800078ec0ff */
[----:B------:R-:W-:Y:S02]  /*36620*/  PRMT R16, R10, 0x3340, R204 ;  /* 0x000033400a107816 */ /* 0x000fe400000000cc */
[----:B---3--:R-:W-:Y:S02]  /*36630*/  LOP3.LUT R12, R33, 0xffff, RZ, 0xc0, !PT ;  /* 0x0000ffff210c7812 */ /* 0x008fe400078ec0ff */
[----:B------:R-:W-:Y:S01]  /*36640*/  SHF.R.U32.HI R8, RZ, 0x8, R10 ;  /* 0x00000008ff087819 */ /* 0x000fe2000001160a */
[----:B------:R0:W-:Y:S01]  /*36650*/  STL [R1+0xc34], R16 ;  /* 0x000c341001007387 */ /* 0x0001e20000100800 */
[----:B------:R-:W-:Y:S02]  /*36660*/  SHF.R.U32.HI R10, RZ, 0x8, R204 ;  /* 0x00000008ff0a7819 */ /* 0x000fe400000116cc */
[----:B------:R-:W-:-:S04]  /*36670*/  LOP3.LUT R13, R31, 0xffff, RZ, 0xc0, !PT ;  /* 0x0000ffff1f0d7812 */ /* 0x000fc800078ec0ff */
[----:B0-----:R-:W-:Y:S02]  /*36680*/  PRMT R16, R12, 0x3340, R13 ;  /* 0x000033400c107816 */ /* 0x001fe4000000000d */
[----:B------:R-:W-:Y:S02]  /*36690*/  LOP3.LUT R8, R8, 0xffff, RZ, 0xc0, !PT ;  /* 0x0000ffff08087812 */ /* 0x000fe400078ec0ff */
[----:B------:R-:W-:Y:S01]  /*366a0*/  LOP3.LUT R10, R10, 0xffff, RZ, 0xc0, !PT ;  /* 0x0000ffff0a0a7812 */ /* 0x000fe200078ec0ff */
[----:B------:R-:W-:Y:S03]  /*366b0*/  STL [R1+0xc2c], R16 ;  /* 0x000c2c1001007387 */ /* 0x000fe60000100800 */
[----:B------:R-:W-:Y:S01]  /*366c0*/  PRMT R8, R8, 0x3340, R10 ;  /* 0x0000334008087816 */ /* 0x000fe2000000000a */
[----:B------:R-:W2:Y:S04]  /*366d0*/  LDL.LU R41, [R1+0xcac] ;  /* 0x000cac0001297983 */ /* 0x000ea80000300800 */
[----:B------:R-:W3:Y:S04]  /*366e0*/  LDL.LU R39, [R1+0x45c] ;  /* 0x00045c0001277983 */ /* 0x000ee80000300800 */
[----:B------:R-:W-:Y:S04]  /*366f0*/  STL [R1+0x4b4], R15 ;  /* 0x0004b40f01007387 */ /* 0x000fe80000100800 */
[----:B------:R-:W3:Y:S04]  /*36700*/  LDL.LU R33, [R1+0xca8] ;  /* 0x000ca80001217983 */ /* 0x000ee80000300800 */
[----:B------:R0:W-:Y:S04]  /*36710*/  STL [R1+0xacc], R8 ;  /* 0x000acc0801007387 */ /* 0x0001e80000100800 */
[----:B------:R-:W3:Y:S01]  /*36720*/  LDL.LU R31, [R1+0x454] ;  /* 0x00045400011f7983 */ /* 0x000ee20000300800 */
[----:B------:R-:W-:-:S02]  /*36730*/  SHF.R.U32.HI R11, RZ, 0x8, R12 ;  /* 0x00000008ff0b7819 */ /* 0x000fc4000001160c */
[----:B------:R-:W-:Y:S02]  /*36740*/  SHF.R.U32.HI R12, RZ, 0x8, R13 ;  /* 0x00000008ff0c7819 */ /* 0x000fe4000001160d */
[----:B------:R-:W-:Y:S02]  /*36750*/  LOP3.LUT R11, R11, 0xffff, RZ, 0xc0, !PT ;  /* 0x0000ffff0b0b7812 */ /* 0x000fe400078ec0ff */
[----:B------:R-:W-:-:S04]  /*36760*/  LOP3.LUT R12, R12, 0xffff, RZ, 0xc0, !PT ;  /* 0x0000ffff0c0c7812 */ /* 0x000fc800078ec0ff */
[----:B0-----:R-:W-:Y:S01]  /*36770*/  PRMT R8, R11, 0x3340, R12 ;  /* 0x000033400b087816 */ /* 0x001fe2000000000c */
[----:B------:R-:W-:Y:S01]  /*36780*/  VIADD R13, R15, UR5 ;  /* 0x000000050f0d7c36 */ /* 0x000fe20008000000 */
[----:B------:R-:W-:Y:S01]  /*36790*/  LOP3.LUT R200, R200, 0xffff, RZ, 0xc0, !PT ;  /* 0x0000ffffc8c87812 */ /* 0x000fe200078ec0ff */
[----:B------:R-:W-:Y:S02]  /*367a0*/  ULDC UR5, c[0x0][0x248] ;  /* 0x0000920000057ab9 */ /* 0x000fe40000000800 */
[----:B------:R0:W-:Y:S01]  /*367b0*/  STL [R1+0xac8], R8 ;  /* 0x000ac80801007387 */ /* 0x0001e20000100800 */
[----:B----4-:R-:W-:Y:S02]  /*367c0*/  LOP3.LUT R11, R43, 0xffff, RZ, 0xc0, !PT ;  /* 0x0000ffff2b0b7812 */ /* 0x010fe400078ec0ff */
[----:B0-----:R-:W-:Y:S02]  /*367d0*/  LOP3.LUT R8, R37, 0xffff, RZ, 0xc0, !PT ;  /* 0x0000ffff25087812 */ /* 0x001fe400078ec0ff */
[----:B------:R-:W-:-:S02]  /*367e0*/  SHF.R.U32.HI R12, RZ, 0x8, R11 ;  /* 0x00000008ff0c7819 */ /* 0x000fc4000001160b */
[--C-:B------:R-:W-:Y:S02]  /*367f0*/  PRMT R15, R11, 0x3340, R8.reuse ;  /* 0x000033400b0f7816 */ /* 0x100fe40000000008 */
[----:B------:R-:W-:Y:S02]  /*36800*/  SHF.R.U32.HI R11, RZ, 0x8, R8 ;  /* 0x00000008ff0b7819 */ /* 0x000fe40000011608 */
[----:B------:R-:W-:-:S04]  /*36810*/  LOP3.LUT R10, R35, 0xffff, RZ, 0xc0, !PT ;  /* 0x0000ffff230a7812 */ /* 0x000fc800078ec0ff */
[----:B------:R-:W-:Y:S02]  /*36820*/  SHF.R.U32.HI R8, RZ, 0x8, R10 ;  /* 0x00000008ff087819 */ /* 0x000fe4000001160a */
[----:B------:R-:W-:Y:S01]  /*36830*/  PRMT R10, R10, 0x3340, R200 ;  /* 0x000033400a0a7816 */ /* 0x000fe200000000c8 */
[----:B------:R0:W-:Y:S04]  /*36840*/  STL [R1+0x4bc], R13 ;  /* 0x0004bc0d01007387 */ /* 0x0001e80000100800 */
[----:B------:R-:W-:Y:S04]  /*36850*/  STL [R1+0xc20], R15 ;  /* 0x000c200f01007387 */ /* 0x000fe80000100800 */
[----:B------:R1:W-:Y:S01]  /*36860*/  STL [R1+0xc1c], R10 ;  /* 0x000c1c0a01007387 */ /* 0x0003e20000100800 */
[----:B------:R-:W-:-:S03]  /*36870*/  LOP3.LUT R12, R12, 0xffff, RZ, 0xc0, !PT ;  /* 0x0000ffff0c0c7812 */ /* 0x000fc600078ec0ff */
[----:B------:R-:W4:Y:S01]  /*36880*/  LDL.LU R37, [R1+0x878] ;  /* 0x0008780001257983 */ /* 0x000f220000300800 */
[----:B------:R-:W-:-:S03]  /*36890*/  LOP3.LUT R11, R11, 0xffff, RZ, 0xc0, !PT ;  /* 0x0000ffff0b0b7812 */ /* 0x000fc600078ec0ff */
[----:B------:R-:W4:Y:S01]  /*368a0*/  LDL.LU R35, [R1+0x874] ;  /* 0x0008740001237983 */ /* 0x000f220000300800 */
[----:B------:R-:W-:Y:S01]  /*368b0*/  SHF.R.U32.HI R200, RZ, 0x8, R200 ;  /* 0x00000008ffc87819 */ /* 0x000fe200000116c8 */
[----:B0-----:R-:W-:Y:S01]  /*368c0*/  VIADD R13, R13, UR5 ;  /* 0x000000050d0d7c36 */ /* 0x001fe20008000000 */
[----:B-1----:R-:W-:Y:S01]  /*368d0*/  PRMT R10, R12, 0x3340, R11 ;  /* 0x000033400c0a7816 */ /* 0x002fe2000000000b */
[----:B------:R-:W-:Y:S01]  /*368e0*/  ULDC UR5, c[0x0][0x248] ;  /* 0x0000920000057ab9 */ /* 0x000fe20000000800 */
[----:B------:R-:W-:Y:S02]  /*368f0*/  LOP3.LUT R8, R8, 0xffff, RZ, 0xc0, !PT ;  /* 0x0000ffff08087812 */ /* 0x000fe400078ec0ff */
[----:B------:R-:W-:Y:S01]  /*36900*/  LOP3.LUT R200, R200, 0xffff, RZ, 0xc0, !PT ;  /* 0x0000ffffc8c87812 */ /* 0x000fe200078ec0ff */
[----:B------:R-:W-:Y:S03]  /*36910*/  STL [R1+0x4c0], R13 ;  /* 0x0004c00d01007387 */ /* 0x000fe60000100800 */
[----:B------:R-:W-:Y:S01]  /*36920*/  PRMT R8, R8, 0x3340, R200 ;  /* 0x0000334008087816 */ /* 0x000fe200000000c8 */
[----:B------:R-:W-:Y:S01]  /*36930*/  STL [R1+0xab8], R10 ;  /* 0x000ab80a01007387 */ /* 0x000fe20000100800 */
[----:B------:R-:W-:Y:S01]  /*36940*/  VIADD R15, R13, UR5 ;  /* 0x000000050d0f7c36 */ /* 0x000fe20008000000 */
[----:B------:R-:W-:-:S02]  /*36950*/  ULDC UR5, c[0x0][0x248] ;  /* 0x0000920000057ab9 */ /* 0x000fc40000000800 */
[----:B------:R-:W-:Y:S04]  /*36960*/  STL [R1+0xab4], R8 ;  /* 0x000ab40801007387 */ /* 0x000fe80000100800 */
[----:B------:R0:W-:Y:S02]  /*36970*/  STL [R1+0x4c8], R15 ;  /* 0x0004c80f01007387 */ /* 0x0001e40000100800 */
[----:B0-----:R-:W-:Y:S01]  /*36980*/  VIADD R15, R15, UR5 ;  /* 0x000000050f0f7c36 */ /* 0x001fe20008000000 */
[----:B------:R-:W-:Y:S01]  /*36990*/  LOP3.LUT R196, R196, 0xffff, RZ, 0xc0, !PT ;  /* 0x0000ffffc4c47812 */ /* 0x000fe200078ec0ff */
[----:B------:R-:W-:Y:S01]  /*369a0*/  ULDC UR5, c[0x0][0x248] ;  /* 0x0000920000057ab9 */ /* 0x000fe20000000800 */
[----:B--2---:R-:W-:Y:S02]  /*369b0*/  LOP3.LUT R10, R41, 0xffff, RZ, 0xc0, !PT ;  /* 0x0000ffff290a7812 */ /* 0x004fe400078ec0ff */
[----:B---3--:R-:W-:-:S02]  /*369c0*/  LOP3.LUT R11, R39, 0xffff, RZ, 0xc0, !PT ;  /* 0x0000ffff270b7812 */ /* 0x008fc400078ec0ff */
[----:B------:R-:W-:Y:S02]  /*369d0*/  SHF.R.U32.HI R8, RZ, 0x8, R10 ;  /* 0x00000008ff087819 */ /* 0x000fe4000001160a */
[--C-:B------:R-:W-:Y:S02]  /*369e0*/  PRMT R16, R10, 0x3340, R11.reuse ;  /* 0x000033400a107816 */ /* 0x100fe4000000000b */
[----:B------:R-:W-:Y:S02]  /*369f0*/  SHF.R.U32.HI R10, RZ, 0x8, R11 ;  /* 0x00000008ff0a7819 */ /* 0x000fe4000001160b */
[----:B------:R-:W-:Y:S01]  /*36a00*/  LOP3.LUT R12, R33, 0xffff, RZ, 0xc0, !PT ;  /* 0x0000ffff210c7812 */ /* 0x000fe200078ec0ff */
[----:B------:R0:W-:Y:S01]  /*36a10*/  STL [R1+0xc08], R16 ;  /* 0x000c081001007387 */ /* 0x0001e20000100800 */
[----:B------:R-:W-:Y:S02]  /*36a20*/  LOP3.LUT R8, R8, 0xffff, RZ, 0xc0, !PT ;  /* 0x0000ffff08087812 */ /* 0x000fe400078ec0ff */
[----:B------:R-:W-:-:S02]  /*36a30*/  LOP3.LUT R13, R31, 0xffff, RZ, 0xc0, !PT ;  /* 0x0000ffff1f0d7812 */ /* 0x000fc400078ec0ff */
[----:B------:R-:W-:Y:S02]  /*36a40*/  LOP3.LUT R10, R10, 0xffff, RZ, 0xc0, !PT ;  /* 0x0000ffff0a0a7812 */ /* 0x000fe400078ec0ff */
[----:B0-----:R-:W-:Y:S02]  /*36a50*/  PRMT R16, R12, 0x3340, R13 ;  /* 0x000033400c107816 */ /* 0x001fe4000000000d */
[----:B------:R-:W-:-:S03]  /*36a60*/  PRMT R8, R8, 0x3340, R10 ;  /* 0x0000334008087816 */ /* 0x000fc6000000000a */
[----:B------:R-:W-:Y:S04]  /*36a70*/  STL [R1+0xc04], R16 ;  /* 0x000c041001007387 */ /* 0x000fe80000100800 */
[----:B------:R-:W2:Y:S04]  /*36a80*/  LDL.LU R43, [R1+0xcb4] ;  /* 0x000cb400012b7983 */ /* 0x000ea80000300800 */
[----:B------:R-:W3:Y:S04]  /*36a90*/  LDL.LU R41, [R1+0x468] ;  /* 0x0004680001297983 */ /* 0x000ee80000300800 */
[----:B------:R0:W-:Y:S04]  /*36aa0*/  STL [R1+0xaa0], R8 ;  /* 0x000aa00801007387 */ /* 0x0001e80000100800 */
[----:B------:R-:W-:Y:S04]  /*36ab0*/  STL [R1+0x4d4], R15 ;  /* 0x0004d40f01007387 */ /* 0x000fe80000100800 */
[----:B------:R-:W3:Y:S04]  /*36ac0*/  LDL.LU R33, [R1+0xcb0] ;  /* 0x000cb00001217983 */ /* 0x000ee80000300800 */
[----:B------:R-:W3:Y:S01]  /*36ad0*/  LDL.LU R31, [R1+0x460] ;  /* 0x00046000011f7983 */ /* 0x000ee20000300800 */
[----:B------:R-:W-:-:S02]  /*36ae0*/  SHF.R.U32.HI R11, RZ, 0x8, R12 ;  /* 0x00000008ff0b7819 */ /* 0x000fc4000001160c */
[----:B------:R-:W-:Y:S02]  /*36af0*/  SHF.R.U32.HI R12, RZ, 0x8, R13 ;  /* 0x00000008ff0c7819 */ /* 0x000fe4000001160d */
[----:B------:R-:W-:Y:S02]  /*36b00*/  LOP3.LUT R11, R11, 0xffff, RZ, 0xc0, !PT ;  /* 0x0000ffff0b0b7812 */ /* 0x000fe400078ec0ff */
[----:B------:R-:W-:-:S04]  /*36b10*/  LOP3.LUT R12, R12, 0xffff, RZ, 0xc0, !PT ;  /* 0x0000ffff0c0c7812 */ /* 0x000fc800078ec0ff */
[----:B0-----:R-:W-:-:S05]  /*36b20*/  PRMT R8, R11, 0x3340, R12 ;  /* 0x000033400b087816 */ /* 0x001fca000000000c */
[----:B------:R4:W-:Y:S01]  /*36b30*/  STL [R1+0xa9c], R8 ;  /* 0x000a9c0801007387 */ /* 0x0009e20000100800 */
[----:B------:R-:W-:Y:S01]  /*36b40*/  LOP3.LUT R198, R198, 0xffff, RZ, 0xc0, !PT ;  /* 0x0000ffffc6c67812 */ /* 0x000fe200078ec0ff */
[----:B------:R-:W-:Y:S01]  /*36b50*/  VIADD R13, R15, UR5 ;  /* 0x000000050f0d7c36 */ /* 0x000fe20008000000 */
[----:B------:R-:W-:Y:S01]  /*36b60*/  ULDC UR5, c[0x0][0x248] ;  /* 0x0000920000057ab9 */ /* 0x000fe20000000800 */
[----:B----4-:R-:W-:Y:S02]  /*36b70*/  LOP3.LUT R8, R37, 0xffff, RZ, 0xc0, !PT ;  /* 0x0000ffff25087812 */ /* 0x010fe400078ec0ff */
[----:B------:R-:W-:Y:S02]  /*36b80*/  LOP3.LUT R10, R35, 0xffff, RZ, 0xc0, !PT ;  /* 0x0000ffff230a7812 */ /* 0x000fe400078ec0ff */
[----:B------:R-:W-:Y:S02]  /*36b90*/  PRMT R12, R8, 0x3340, R196 ;  /* 0x00003340080c7816 */ /* 0x000fe400000000c4 */
[----:B------:R-:W-:-:S02]  /*36ba0*/  SHF.R.U32.HI R11, RZ, 0x8, R8 ;  /* 0x00000008ff0b7819 */ /* 0x000fc40000011608 */
[----:B------:R-:W-:Y:S02]  /*36bb0*/  SHF.R.U32.HI R196, RZ, 0x8, R196 ;  /* 0x00000008ffc47819 */ /* 0x000fe400000116c4 */
[----:B------:R-:W-:Y:S02]  /*36bc0*/  SHF.R.U32.HI R8, RZ, 0x8, R10 ;  /* 0x00000008ff087819 */ /* 0x000fe4000001160a */
[--C-:B------:R-:W-:Y:S01]  /*36bd0*/  PRMT R10, R10, 0x3340, R198.reuse ;  /* 0x000033400a0a7816 */ /* 0x100fe200000000c6 */
[----:B------:R-:W-:Y:S01]  /*36be0*/  STL [R1+0x4dc], R13 ;  /* 0x0004dc0d01007387 */ /* 0x000fe20000100800 */
[----:B------:R-:W-:Y:S02]  /*36bf0*/  LOP3.LUT R11, R11, 0xffff, RZ, 0xc0, !PT ;  /* 0x0000ffff0b0b7812 */ /* 0x000fe400078ec0ff */
[----:B------:R-:W-:Y:S01]  /*36c00*/  LOP3.LUT R196, R196, 0xffff, RZ, 0xc0, !PT ;  /* 0x0000ffffc4c47812 */ /* 0x000fe200078ec0ff */
[----:B------:R0:W-:Y:S04]  /*36c10*/  STL [R1+0xbe4], R12 ;  /* 0x000be40c01007387 */ /* 0x0001e80000100800 */
[----:B------:R1:W-:Y:S04]  /*36c20*/  STL [R1+0xbe8], R10 ;  /* 0x000be80a01007387 */ /* 0x0003e80000100800 */
[----:B------:R-:W4:Y:S01]  /*36c30*/  LDL.LU R39, [R1+0x87c] ;  /* 0x00087c0001277983 */ /* 0x000f220000300800 */
[----:B0-----:R-:W-:Y:S01]  /*36c40*/  VIADD R12, R13, UR5 ;  /* 0x000000050d0c7c36 */ /* 0x001fe20008000000 */
[----:B------:R-:W-:-:S02]  /*36c50*/  SHF.R.U32.HI R198, RZ, 0x8, R198 ;  /* 0x00000008ffc67819 */ /* 0x000fc400000116c6 */
[----:B------:R-:W4:Y:S01]  /*36c60*/  LDL.LU R37, [R1+0xcb8] ;  /* 0x000cb80001257983 */ /* 0x000f220000300800 */
[----:B------:R-:W-:Y:S01]  /*36c70*/  LOP3.LUT R8, R8, 0xffff, RZ, 0xc0, !PT ;  /* 0x0000ffff08087812 */ /* 0x000fe200078ec0ff */
[----:B------:R-:W-:Y:S01]  /*36c80*/  ULDC UR5, c[0x0][0x248] ;  /* 0x0000920000057ab9 */ /* 0x000fe20000000800 */
[----:B-1----:R-:W-:Y:S01]  /*36c90*/  PRMT R10, R11, 0x3340, R196 ;  /* 0x000033400b0a7816 */ /* 0x002fe200000000c4 */
[----:B------:R-:W-:Y:S04]  /*36ca0*/  STL [R1+0x4e8], R12 ;  /* 0x0004e80c01007387 */ /* 0x000fe80000100800 */
[----:B------:R-:W-:Y:S04]  /*36cb0*/  STL [R1+0xa94], R10 ;  /* 0x000a940a01007387 */ /* 0x000fe80000100800 */
[----:B------:R-:W4:Y:S01]  /*36cc0*/  LDL.LU R35, [R1+0x474] ;  /* 0x0004740001237983 */ /* 0x000f220000300800 */
[----:B------:R-:W-:Y:S01]  /*36cd0*/  LOP3.LUT R198, R198, 0xffff, RZ, 0xc0, !PT ;  /* 0x0000ffffc6c67812 */ /* 0x000fe200078ec0ff */
[----:B------:R-:W-:Y:S01]  /*36ce0*/  VIADD R15, R12, UR5 ;  /* 0x000000050c0f7c36 */ /* 0x000fe20008000000 */
[----:B------:R-:W-:-:S02]  /*36cf0*/  ULDC UR5, c[0x0][0x248] ;  /* 0x0000920000057ab9 */ /* 0x000fc40000000800 */
[----:B------:R-:W-:-:S05]  /*36d00*/  PRMT R8, R8, 0x3340, R198 ;  /* 0x0000334008087816 */ /* 0x000fca00000000c6 */
[----:B------:R-:W-:Y:S04]  /*36d10*/  STL [R1+0xa98], R8 ;  /* 0x000a980801007387 */ /* 0x000fe80000100800 */
[----:B------:R0:W-:Y:S02]  /*36d20*/  STL [R1+0x4ec], R15 ;  /* 0x0004ec0f01007387 */ /* 0x0001e40000100800 */
[----:B0-----:R-:W-:Y:S01]  /*36d30*/  VIADD R15, R15, UR5 ;  /* 0x000000050f0f7c36 */ /* 0x001fe20008000000 */
[----:B------:R-:W-:Y:S01]  /*36d40*/  LOP3.LUT R192, R192, 0xffff, RZ, 0xc0, !PT ;  /* 0x0000ffffc0c07812 */ /* 0x000fe200078ec0ff */
[----:B------:R-:W-:Y:S01]  /*36d50*/  ULDC UR5, c[0x0][0x248] ;  /* 0x0000920000057ab9 */ /* 0x000fe20000000800 */
[----:B--2---:R-:W-:Y:S02]  /*36d60*/  LOP3.LUT R10, R43, 0xffff, RZ, 0xc0, !PT ;  /* 0x0000ffff2b0a7812 */ /* 0x004fe400078ec0ff */
[----:B---3--:R-:W-:-:S04]  /*36d70*/  LOP3.LUT R11, R41, 0xffff, RZ, 0xc0, !PT ;  /* 0x0000ffff290b7812 */ /* 0x008fc800078ec0ff */
[----:B------:R-:W-:-:S05]  /*36d80*/  PRMT R16, R10, 0x3340, R11 ;  /* 0x000033400a107816 */ /* 0x000fca000000000b */
[----:B------:R0:W-:Y:S01]  /*36d90*/  STL [R1+0xbd8], R16 ;  /* 0x000bd81001007387 */ /* 0x0001e20000100800 */
[----:B------:R-:W-:Y:S02]  /*36da0*/  LOP3.LUT R12, R33, 0xffff, RZ, 0xc0, !PT ;  /* 0x0000ffff210c7812 */ /* 0x000fe400078ec0ff */
[----:B------:R-:W-:-:S04]  /*36db0*/  LOP3.LUT R13, R31, 0xffff, RZ, 0xc0, !PT ;  /* 0x0000ffff1f0d7812 */ /* 0x000fc800078ec0ff */
[----:B0-----:R-:W-:-:S05]  /*36dc0*/  PRMT R16, R12, 0x3340, R13 ;  /* 0x000033400c107816 */ /* 0x001fca000000000d */
[----:B------:R-:W-:Y:S04]  /*36dd0*/  STL [R1+0xbd4], R16 ;  /* 0x000bd41001007387 */ /* 0x000fe80000100800 */
[----:B------:R-:W2:Y:S04]  /*36de0*/  LDL.LU R41, [R1+0xcbc] ;  /* 0x000cbc0001297983 */ /* 0x000ea80000300800 */
[----:B------:R-:W3:Y:S04]  /*36df0*/  LDL.LU R33, [R1+0x478] ;  /* 0x0004780001217983 */ /* 0x000ee80000300800 */
[----:B------:R0:W-:Y:S04]  /*36e00*/  STL [R1+0x4f4], R15 ;  /* 0x0004f40f01007387 */ /* 0x0001e80000100800 */
[----:B------:R-:W3:Y:S01]  /*36e10*/  LDL.LU R31, [R1+0x880] ;  /* 0x00088000011f7983 */ /* 0x000ee20000300800 */
[----:B------:R-:W-:-:S02]  /*36e20*/  SHF.R.U32.HI R8, RZ, 0x8, R10 ;  /* 0x00000008ff087819 */ /* 0x000fc4000001160a */
[----:B------:R-:W-:Y:S02]  /*36e30*/  SHF.R.U32.HI R10, RZ, 0x8, R11 ;  /* 0x00000008ff0a7819 */ /* 0x000fe4000001160b */
[----:B------:R-:W-:Y:S02]  /*36e40*/  LOP3.LUT R8, R8, 0xffff, RZ, 0xc0, !PT ;  /* 0x0000ffff08087812 */ /* 0x000fe400078ec0ff */
[----:B------:R-:W-:Y:S02]  /*36e50*/  LOP3.LUT R10, R10, 0xffff, RZ, 0xc0, !PT ;  /* 0x0000ffff0a0a7812 */ /* 0x000fe400078ec0ff */
[----:B------:R-:W-:Y:S02]  /*36e60*/  SHF.R.U32.HI R11, RZ, 0x8, R12 ;  /* 0x00000008ff0b7819 */ /* 0x000fe4000001160c */
[----:B------:R-:W-:Y:S02]  /*36e70*/  SHF.R.U32.HI R12, RZ, 0x8, R13 ;  /* 0x00000008ff0c7819 */ /* 0x000fe4000001160d */
[----:B------:R-:W-:-:S02]  /*36e80*/  PRMT R8, R8, 0x3340, R10 ;  /* 0x0000334008087816 */ /* 0x000fc4000000000a */
[----:B------:R-:W-:Y:S02]  /*36e90*/  LOP3.LUT R11, R11, 0xffff, RZ, 0xc0, !PT ;  /* 0x0000ffff0b0b7812 */ /* 0x000fe400078ec0ff */
[----:B------:R-:W-:Y:S01]  /*36ea0*/  LOP3.LUT R12, R12, 0xffff, RZ, 0xc0, !PT ;  /* 0x0000ffff0c0c7812 */ /* 0x000fe200078ec0ff */
[----:B------:R1:W-:Y:S01]  /*36eb0*/  STL [R1+0xa90], R8 ;  /* 0x000a900801007387 */ /* 0x0003e20000100800 */
[----:B0-----:R-:W-:Y:S01]  /*36ec0*/  VIADD R15, R15, UR5 ;  /* 0x000000050f0f7c36 */ /* 0x001fe20008000000 */
[----:B------:R-:W-:Y:S01]  /*36ed0*/  ULDC UR5, c[0x0][0x248] ;  /* 0x0000920000057ab9 */ /* 0x000fe20000000800 */
[----:B-1----:R-:W-:Y:S02]  /*36ee0*/  PRMT R8, R11, 0x3340, R12 ;  /* 0x000033400b087816 */ /* 0x002fe4000000000c */
[----:B----4-:R-:W-:-:S03]  /*36ef0*/  LOP3.LUT R10, R39, 0xffff, RZ, 0xc0, !PT ;  /* 0x0000ffff270a7812 */ /* 0x010fc600078ec0ff */
[----:B------:R0:W-:Y:S01]  /*36f00*/  STL [R1+0xa8c], R8 ;  /* 0x000a8c0801007387 */ /* 0x0001e20000100800 */
[----:B------:R-:W-:Y:S02]  /*36f10*/  PRMT R16, R10, 0x3340, R192 ;  /* 0x000033400a107816 */ /* 0x000fe400000000c0 */
[----:B------:R-:W-:Y:S01]  /*36f20*/  LOP3.LUT R12, R37, 0xffff, RZ, 0xc0, !PT ;  /* 0x0000ffff250c7812 */ /* 0x000fe200078ec0ff */
[----:B------:R-:W-:Y:S01]  /*36f30*/  STL [R1+0x4f8], R15 ;  /* 0x0004f80f01007387 */ /* 0x000fe20000100800 */
[----:B0-----:R-:W-:-:S03]  /*36f40*/  SHF.R.U32.HI R8, RZ, 0x8, R10 ;  /* 0x00000008ff087819 */ /* 0x001fc6000001160a */
[----:B------:R0:W-:Y:S01]  /*36f50*/  STL [R1+0xbcc], R16 ;  /* 0x000bcc1001007387 */ /* 0x0001e20000100800 */
[----:B------:R-:W-:Y:S02]  /*36f60*/  SHF.R.U32.HI R10, RZ, 0x8, R192 ;  /* 0x00000008ff0a7819 */ /* 0x000fe400000116c0 */
[----:B------:R-:W-:Y:S02]  /*36f70*/  LOP3.LUT R13, R35, 0xffff, RZ, 0xc0, !PT ;  /* 0x0000ffff230d7812 */ /* 0x000fe400078ec0ff */
[----:B------:R-:W-:Y:S02]  /*36f80*/  LOP3.LUT R8, R8, 0xffff, RZ, 0xc0, !PT ;  /* 0x0000ffff08087812 */ /* 0x000fe400078ec0ff */
[----:B------:R-:W-:Y:S02]  /*36f90*/  LOP3.LUT R10, R10, 0xffff, RZ, 0xc0, !PT ;  /* 0x0000ffff0a0a7812 */ /* 0x000fe400078ec0ff */
[----:B0-----:R-:W-:Y:S01]  /*36fa0*/  PRMT R16, R12, 0x3340, R13 ;  /* 0x000033400c107816 */ /* 0x001fe2000000000d */
[----:B------:R-:W-:Y:S01]  /*36fb0*/  VIADD R15, R15, UR5 ;  /* 0x000000050f0f7c36 */ /* 0x000fe20008000000 */
[----:B------:R-:W-:Y:S01]  /*36fc0*/  PRMT R8, R8, 0x3340, R10 ;  /* 0x0000334008087816 */ /* 0x000fe2000000000a */
[----:B------:R-:W-:-:S02]  /*36fd0*/  ULDC UR5, c[0x0][0x248] ;  /* 0x0000920000057ab9 */ /* 0x000fc40000000800 */
[----:B------:R-:W-:Y:S01]  /*36fe0*/  STL [R1+0xbac], R16 ;  /* 0x000bac1001007387 */ /* 0x000fe20000100800 */
[----:B------:R-:W-:-:S03]  /*36ff0*/  SHF.R.U32.HI R11, RZ, 0x8, R12 ;  /* 0x00000008ff0b7819 */ /* 0x000fc6000001160c */
[----:B------:R-:W4:Y:S01]  /*37000*/  LDL.LU R39, [R1+0x884] ;  /* 0x0008840001277983 */ /* 0x000f220000300800 */
[----:B------:R-:W-:-:S03]  /*37010*/  SHF.R.U32.HI R12, RZ, 0x8, R13 ;  /* 0x00000008ff0c7819 */ /* 0x000fc6000001160d */
[----:B------:R-:W4:Y:S04]  /*37020*/  LDL.LU R37, [R1+0xcc0] ;  /* 0x000cc00001257983 */ /* 0x000f280000300800 */
[----:B------:R-:W-:Y:S01]  /*37030*/  STL [R1+0x4fc], R15 ;  /* 0x0004fc0f01007387 */ /* 0x000fe20000100800 */
[----:B------:R-:W-:-:S03]  /*37040*/  LOP3.LUT R11, R11, 0xffff, RZ, 0xc0, !PT ;  /* 0x0000ffff0b0b7812 */ /* 0x000fc600078ec0ff */
[----:B------:R0:W-:Y:S01]  /*37050*/  STL [R1+0xa80], R8 ;  /* 0x000a800801007387 */ /* 0x0001e20000100800 */
[----:B------:R-:W-:-:S03]  /*37060*/  LOP3.LUT R12, R12, 0xffff, RZ, 0xc0, !PT ;  /* 0x0000ffff0c0c7812 */ /* 0x000fc600078ec0ff */
[----:B------:R-:W4:Y:S01]  /*37070*/  LDL.LU R35, [R1+0x490] ;  /* 0x0004900001237983 */ /* 0x000f220000300800 */
[----:B0-----:R-:W-:Y:S01]  /*37080*/  PRMT R8, R11, 0x3340, R12 ;  /* 0x000033400b087816 */ /* 0x001fe2000000000c */
[----:B------:R-:W-:Y:S01]  /*37090*/  VIADD R13, R15, UR5 ;  /* 0x000000050f0d7c36 */ /* 0x000fe20008000000 */
[----:B------:R-:W-:Y:S01]  /*370a0*/  LOP3.LUT R188, R188, 0xffff, RZ, 0xc0, !PT ;  /* 0x0000ffffbcbc7812 */ /* 0x000fe200078ec0ff */
[----:B------:R-:W-:Y:S02]  /*370b0*/  ULDC UR5, c[0x0][0x248] ;  /* 0x0000920000057ab9 */ /* 0x000fe40000000800 */
[----:B------:R-:W-:Y:S04]  /*370c0*/  STL [R1+0xa68], R8 ;  /* 0x000a680801007387 */ /* 0x000fe80000100800 */
[----:B------:R0:W-:Y:S02]  /*370d0*/  STL [R1+0x504], R13 ;  /* 0x0005040d01007387 */ /* 0x0001e40000100800 */
[----:B0-----:R-:W-:Y:S01]  /*370e0*/  VIADD R13, R13, UR5 ;  /* 0x000000050d0d7c36 */ /* 0x001fe20008000000 */
[----:B------:R-:W-:Y:S01]  /*370f0*/  LOP3.LUT R190, R190, 0xffff, RZ, 0xc0, !PT ;  /* 0x0000ffffbebe7812 */ /* 0x000fe200078ec0ff */
[----:B------:R-:W-:Y:S01]  /*37100*/  ULDC UR5, c[0x0][0x248] ;  /* 0x0000920000057ab9 */ /* 0x000fe20000000800 */
[----:B--2---:R-:W-:-:S02]  /*37110*/  LOP3.LUT R11, R41, 0xffff, RZ, 0xc0, !PT ;  /* 0x0000ffff290b7812 */ /* 0x004fc400078ec0ff */
[----:B---3--:R-:W-:Y:S02]  /*37120*/  LOP3.LUT R8, R33, 0xffff, RZ, 0xc0, !PT ;  /* 0x0000ffff21087812 */ /* 0x008fe400078ec0ff */
[----:B------:R-:W-:Y:S02]  /*37130*/  SHF.R.U32.HI R12, RZ, 0x8, R11 ;  /* 0x00000008ff0c7819 */ /* 0x000fe4000001160b */
[--C-:B------:R-:W-:Y:S02]  /*37140*/  PRMT R15, R11, 0x3340, R8.reuse ;  /* 0x000033400b0f7816 */ /* 0x100fe40000000008 */
[----:B------:R-:W-:Y:S02]  /*37150*/  LOP3.LUT R10, R31, 0xffff, RZ, 0xc0, !PT ;  /* 0x0000ffff1f0a7812 */ /* 0x000fe400078ec0ff */
[----:B------:R-:W-:Y:S02]  /*37160*/  SHF.R.U32.HI R11, RZ, 0x8, R8 ;  /* 0x00000008ff0b7819 */ /* 0x000fe40000011608 */
[----:B------:R-:W-:-:S02]  /*37170*/  SHF.R.U32.HI R8, RZ, 0x8, R10 ;  /* 0x00000008ff087819 */ /* 0x000fc4000001160a */
[----:B------:R-:W-:Y:S02]  /*37180*/  PRMT R10, R10, 0x3340, R188 ;  /* 0x000033400a0a7816 */ /* 0x000fe400000000bc */
[----:B------:R-:W-:Y:S02]  /*37190*/  LOP3.LUT R12, R12, 0xffff, RZ, 0xc0, !PT ;  /* 0x0000ffff0c0c7812 */ /* 0x000fe400078ec0ff */
[----:B------:R-:W-:Y:S01]  /*371a0*/  LOP3.LUT R11, R11, 0xffff, RZ, 0xc0, !PT ;  /* 0x0000ffff0b0b7812 */ /* 0x000fe200078ec0ff */
[----:B------:R-:W-:Y:S04]  /*371b0*/  STL [R1+0xb98], R15 ;  /* 0x000b980f01007387 */ /* 0x000fe80000100800 */
[----:B------:R0:W-:Y:S04]  /*371c0*/  STL [R1+0xb94], R10 ;  /* 0x000b940a01007387 */ /* 0x0001e80000100800 */
[----:B------:R-:W2:Y:S04]  /*371d0*/  LDL.LU R41, [R1+0xcc8] ;  /* 0x000cc80001297983 */ /* 0x000ea80000300800 */
[----:B------:R-:W3:Y:S01]  /*371e0*/  LDL.LU R33, [R1+0x498] ;  /* 0x0004980001217983 */ /* 0x000ee20000300800 */
[----:B0-----:R-:W-:-:S05]  /*371f0*/  PRMT R10, R12, 0x3340, R11 ;  /* 0x000033400c0a7816 */ /* 0x001fca000000000b */
[----:B------:R4:W-:Y:S04]  /*37200*/  STL [R1+0xa5c], R10 ;  /* 0x000a5c0a01007387 */ /* 0x0009e80000100800 */
[----:B------:R-:W-:Y:S04]  /*37210*/  STL [R1+0x510], R13 ;  /* 0x0005100d01007387 */ /* 0x000fe80000100800 */
[----:B------:R-:W3:Y:S01]  /*37220*/  LDL.LU R31, [R1+0x888] ;  /* 0x00088800011f7983 */ /* 0x000ee20000300800 */
[----:B------:R-:W-:Y:S02]  /*37230*/  SHF.R.U32.HI R188, RZ, 0x8, R188 ;  /* 0x00000008ffbc7819 */ /* 0x000fe400000116bc */
[----:B------:R-:W-:-:S02]  /*37240*/  LOP3.LUT R8, R8, 0xffff, RZ, 0xc0, !PT ;  /* 0x0000ffff08087812 */ /* 0x000fc400078ec0ff */
[----:B------:R-:W-:Y:S01]  /*37250*/  LOP3.LUT R188, R188, 0xffff, RZ, 0xc0, !PT ;  /* 0x0000ffffbcbc7812 */ /* 0x000fe200078ec0ff */
[----:B------:R-:W-:Y:S01]  /*37260*/  VIADD R15, R13, UR5 ;  /* 0x000000050d0f7c36 */ /* 0x000fe20008000000 */
[----:B------:R-:W-:Y:S02]  /*37270*/  ULDC UR5, c[0x0][0x248] ;  /* 0x0000920000057ab9 */ /* 0x000fe40000000800 */
[----:B------:R-:W-:-:S05]  /*37280*/  PRMT R8, R8, 0x3340, R188 ;  /* 0x0000334008087816 */ /* 0x000fca00000000bc */
[----:B------:R0:W-:Y:S04]  /*37290*/  STL [R1+0xa58], R8 ;  /* 0x000a580801007387 */ /* 0x0001e80000100800 */
[----:B------:R-:W-:Y:S01]  /*372a0*/  STL [R1+0x518], R15 ;  /* 0x0005180f01007387 */ /* 0x000fe20000100800 */
[----:B----4-:R-:W-:-:S04]  /*372b0*/  LOP3.LUT R10, R39, 0xffff, RZ, 0xc0, !PT ;  /* 0x0000ffff270a7812 */ /* 0x010fc800078ec0ff */
[----:B------:R-:W-:Y:S02]  /*372c0*/  PRMT R16, R10, 0x3340, R190 ;  /* 0x000033400a107816 */ /* 0x000fe400000000be */
[----:B------:R-:W-:Y:S02]  /*372d0*/  LOP3.LUT R12, R37, 0xffff, RZ, 0xc0, !PT ;  /* 0x0000ffff250c7812 */ /* 0x000fe400078ec0ff */
[----:B0-----:R-:W-:Y:S02]  /*372e0*/  SHF.R.U32.HI R8, RZ, 0x8, R10 ;  /* 0x00000008ff087819 */ /* 0x001fe4000001160a */
[----:B------:R-:W-:Y:S01]  /*372f0*/  SHF.R.U32.HI R10, RZ, 0x8, R190 ;  /* 0x00000008ff0a7819 */ /* 0x000fe200000116be */
[----:B------:R0:W-:Y:S01]  /*37300*/  STL [R1+0xb90], R16 ;  /* 0x000b901001007387 */ /* 0x0001e20000100800 */
[----:B------:R-:W-:Y:S02]  /*37310*/  LOP3.LUT R13, R35, 0xffff, RZ, 0xc0, !PT ;  /* 0x0000ffff230d7812 */ /* 0x000fe400078ec0ff */
[----:B------:R-:W-:-:S02]  /*37320*/  LOP3.LUT R8, R8, 0xffff, RZ, 0xc0, !PT ;  /* 0x0000ffff08087812 */ /* 0x000fc400078ec0ff */
[----:B------:R-:W-:Y:S02]  /*37330*/  LOP3.LUT R10, R10, 0xffff, RZ, 0xc0, !PT ;  /* 0x0000ffff0a0a7812 */ /* 0x000fe400078ec0ff */
[----:B0-----:R-:W-:Y:S01]  /*37340*/  PRMT R16, R12, 0x3340, R13 ;  /* 0x000033400c107816 */ /* 0x001fe2000000000d */
[----:B------:R-:W-:Y:S01]  /*37350*/  VIADD R15, R15, UR5 ;  /* 0x000000050f0f7c36 */ /* 0x000fe20008000000 */
[----:B------:R-:W-:Y:S01]  /*37360*/  PRMT R8, R8, 0x3340, R10 ;  /* 0x0000334008087816 */ /* 0x000fe2000000000a */
[----:B------:R-:W-:Y:S02]  /*37370*/  ULDC UR5, c[0x0][0x248] ;  /* 0x0000920000057ab9 */ /* 0x000fe40000000800 */
[----:B------:R-:W-:Y:S04]  /*37380*/  STL [R1+0xb84], R16 ;  /* 0x000b841001007387 */ /* 0x000fe80000100800 */
[----:B------:R-:W4:Y:S04]  /*37390*/  LDL.LU R43, [R1+0xcd0] ;  /* 0x000cd000012b7983 */ /* 0x000f280000300800 */
[----:B------:R-:W4:Y:S01]  /*373a0*/  LDL.LU R39, [R1+0x4a4] ;  /* 0x0004a40001277983 */ /* 0x000f220000300800 */
[----:B------:R-:W-:-:S03]  /*373b0*/  SHF.R.U32.HI R11, RZ, 0x8, R12 ;  /* 0x00000008ff0b7819 */ /* 0x000fc6000001160c */
[----:B------:R0:W-:Y:S01]  /*373c0*/  STL [R1+0xa54], R8 ;  /* 0x000a540801007387 */ /* 0x0001e20000100800 */
[----:B------:R-:W-:-:S03]  /*373d0*/  SHF.R.U32.HI R12, RZ, 0x8, R13 ;  /* 0x00000008ff0c7819 */ /* 0x000fc6000001160d */
[----:B------:R-:W-:Y:S04]  /*373e0*/  STL [R1+0x524], R15 ;  /* 0x0005240f01007387 */ /* 0x000fe80000100800 */
[----:B------:R-:W4:Y:S01]  /*373f0*/  LDL.LU R37, [R1+0xccc] ;  /* 0x000ccc0001257983 */ /* 0x000f220000300800 */
[----:B------:R-:W-:-:S03]  /*37400*/  LOP3.LUT R11, R11, 0xffff, RZ, 0xc0, !PT ;  /* 0x0000ffff0b0b7812 */ /* 0x000fc600078ec0ff */
[----:B------:R-:W4:Y:S01]  /*37410*/  LDL.LU R35, [R1+0x49c] ;  /* 0x00049c0001237983 */ /* 0x000f220000300800 */
[----:B------:R-:W-:-:S04]  /*37420*/  LOP3.LUT R12, R12, 0xffff, RZ, 0xc0, !PT ;  /* 0x0000ffff0c0c7812 */ /* 0x000fc800078ec0ff */
[----:B0-----:R-:W-:Y:S01]  /*37430*/  PRMT R8, R11, 0x3340, R12 ;  /* 0x000033400b087816 */ /* 0x001fe2000000000c */
[----:B------:R-:W-:Y:S01]  /*37440*/  VIADD R13, R15, UR5 ;  /* 0x000000050f0d7c36 */ /* 0x000fe20008000000 */
[----:B------:R-:W-:Y:S01]  /*37450*/  LOP3.LUT R184, R184, 0xffff, RZ, 0xc0, !PT ;  /* 0x0000ffffb8b87812 */ /* 0x000fe200078ec0ff */
[----:B------:R-:W-:Y:S02]  /*37460*/  ULDC UR5, c[0x0][0x248] ;  /* 0x0000920000057ab9 */ /* 0x000fe40000000800 */
[----:B------:R-:W-:Y:S04]  /*37470*/  STL [R1+0xa50], R8 ;  /* 0x000a500801007387 */ /* 0x000fe80000100800 */
[----:B------:R0:W-:Y:S02]  /*37480*/  STL [R1+0x578], R13 ;  /* 0x0005780d01007387 */ /* 0x0001e40000100800 */
[----:B0-----:R-:W-:Y:S01]  /*37490*/  VIADD R13, R13, UR5 ;  /* 0x000000050d0d7c36 */ /* 0x001fe20008000000 */
[----:B------:R-:W-:Y:S01]  /*374a0*/  ULDC UR5, c[0x0][0x248] ;  /* 0x0000920000057ab9 */ /* 0x000fe20000000800 */
[----:B--2---:R-:W-:-:S02]  /*374b0*/  LOP3.LUT R11, R41, 0xffff, RZ, 0xc0, !PT ;  /* 0x0000ffff290b7812 */ /* 0x004fc400078ec0ff */
[----:B---3--:R-:W-:Y:S02]  /*374c0*/  LOP3.LUT R8, R33, 0xffff, RZ, 0xc0, !PT ;  /* 0x0000ffff21087812 */ /* 0x008fe400078ec0ff */
[----:B------:R-:W-:Y:S02]  /*374d0*/  SHF.R.U32.HI R12, RZ, 0x8, R11 ;  /* 0x00000008ff0c7819 */ /* 0x000fe4000001160b */
[--C-:B------:R-:W-:Y:S02]  /*374e0*/  PRMT R15, R11, 0x3340, R8.reuse ;  /* 0x000033400b0f7816 */ /* 0x100fe40000000008 */
[----:B------:R-:W-:Y:S02]  /*374f0*/  SHF.R.U32.HI R11, RZ, 0x8, R8 ;  /* 0x00000008ff0b7819 */ /* 0x000fe40000011608 */
[----:B------:R-:W-:-:S04]  /*37500*/  LOP3.LUT R10, R31, 0xffff, RZ, 0xc0, !PT ;  /* 0x0000ffff1f0a7812 */ /* 0x000fc800078ec0ff */
[----:B------:R-:W-:Y:S02]  /*37510*/  SHF.R.U32.HI R8, RZ, 0x8, R10 ;  /* 0x00000008ff087819 */ /* 0x000fe4000001160a */
[----:B------:R-:W-:Y:S01]  /*37520*/  PRMT R10, R10, 0x3340, R184 ;  /* 0x000033400a0a7816 */ /* 0x000fe200000000b8 */
[----:B------:R-:W-:Y:S04]  /*37530*/  STL [R1+0xb74], R15 ;  /* 0x000b740f01007387 */ /* 0x000fe80000100800 */
[----:B------:R0:W-:Y:S04]  /*37540*/  STL [R1+0xb70], R10 ;  /* 0x000b700a01007387 */ /* 0x0001e80000100800 */
[----:B------:R-:W2:Y:S04]  /*37550*/  LDL.LU R41, [R1+0xcc4] ;  /* 0x000cc40001297983 */ /* 0x000ea80000300800 */
[----:B------:R-:W3:Y:S04]  /*37560*/  LDL.LU R33, [R1+0x484] ;  /* 0x0004840001217983 */ /* 0x000ee80000300800 */
[----:B------:R-:W-:Y:S04]  /*37570*/  STL [R1+0x560], R13 ;  /* 0x0005600d01007387 */ /* 0x000fe80000100800 */
[----:B------:R-:W3:Y:S01]  /*37580*/  LDL.LU R31, [R1+0x88c] ;  /* 0x00088c00011f7983 */ /* 0x000ee20000300800 */
[----:B------:R-:W-:-:S02]  /*37590*/  LOP3.LUT R12, R12, 0xffff, RZ, 0xc0, !PT ;  /* 0x0000ffff0c0c7812 */ /* 0x000fc400078ec0ff */
[----:B------:R-:W-:Y:S02]  /*375a0*/  LOP3.LUT R11, R11, 0xffff, RZ, 0xc0, !PT ;  /* 0x0000ffff0b0b7812 */ /* 0x000fe400078ec0ff */
[----:B------:R-:W-:Y:S02]  /*375b0*/  SHF.R.U32.HI R184, RZ, 0x8, R184 ;  /* 0x00000008ffb87819 */ /* 0x000fe400000116b8 */
[----:B0-----:R-:W-:Y:S02]  /*375c0*/  PRMT R10, R12, 0x3340, R11 ;  /* 0x000033400c0a7816 */ /* 0x001fe4000000000b */
[----:B------:R-:W-:Y:S02]  /*375d0*/  LOP3.LUT R8, R8, 0xffff, RZ, 0xc0, !PT ;  /* 0x0000ffff08087812 */ /* 0x000fe400078ec0ff */
[----:B------:R-:W-:Y:S01]  /*375e0*/  LOP3.LUT R184, R184, 0xffff, RZ, 0xc0, !PT ;  /* 0x0000ffffb8b87812 */ /* 0x000fe200078ec0ff */
[----:B------:R4:W-:Y:S01]  /*375f0*/  STL [R1+0xa3c], R10 ;  /* 0x000a3c0a01007387 */ /* 0x0009e20000100800 */
[----:B------:R-:W-:Y:S01]  /*37600*/  VIADD R15, R13, UR5 ;  /* 0x000000050d0f7c36 */ /* 0x000fe20008000000 */
[----:B------:R-:W-:Y:S01]  /*37610*/  ULDC UR5, c[0x0][0x248] ;  /* 0x0000920000057ab9 */ /* 0x000fe20000000800 */
[----:B------:R-:W-:-:S05]  /*37620*/  PRMT R8, R8, 0x3340, R184 ;  /* 0x0000334008087816 */ /* 0x000fca00000000b8 */
[----:B------:R0:W-:Y:S01]  /*37630*/  STL [R1+0x81c], R8 ;  /* 0x00081c0801007387 */ /* 0x0001e20000100800 */
[----:B----4-:R-:W-:Y:S02]  /*37640*/  LOP3.LUT R10, R43, 0xffff, RZ, 0xc0, !PT ;  /* 0x0000ffff2b0a7812 */ /* 0x010fe400078ec0ff */
[----:B------:R-:W-:-:S04]  /*37650*/  LOP3.LUT R11, R39, 0xffff, RZ, 0xc0, !PT ;  /* 0x0000ffff270b7812 */ /* 0x000fc800078ec0ff */
[--C-:B------:R-:W-:Y:S01]  /*37660*/  PRMT R16, R10, 0x3340, R11.reuse ;  /* 0x000033400a107816 */ /* 0x100fe2000000000b */
[----:B------:R-:W-:Y:S01]  /*37670*/  STL [R1+0x568], R15 ;  /* 0x0005680f01007387 */ /* 0x000fe20000100800 */
[----:B0-----:R-:W-:Y:S02]  /*37680*/  SHF.R.U32.HI R8, RZ, 0x8, R10 ;  /* 0x00000008ff087819 */ /* 0x001fe4000001160a */
[----:B------:R-:W-:Y:S01]  /*37690*/  SHF.R.U32.HI R10, RZ, 0x8, R11 ;  /* 0x00000008ff0a7819 */ /* 0x000fe2000001160b */
[----:B------:R0:W-:Y:S01]  /*376a0*/  STL [R1+0xb54], R16 ;  /* 0x000b541001007387 */ /* 0x0001e20000100800 */
[----:B------:R-:W-:Y:S02]  /*376b0*/  LOP3.LUT R12, R37, 0xffff, RZ, 0xc0, !PT ;  /* 0x0000ffff250c7812 */ /* 0x000fe400078ec0ff */
[----:B------:R-:W-:Y:S02]  /*376c0*/  LOP3.LUT R13, R35, 0xffff, RZ, 0xc0, !PT ;  /* 0x0000ffff230d7812 */ /* 0x000fe400078ec0ff */
[----:B------:R-:W-:-:S02]  /*376d0*/  LOP3.LUT R8, R8, 0xffff, RZ, 0xc0, !PT ;  /* 0x0000ffff08087812 */ /* 0x000fc400078ec0ff */
[--C-:B0-----:R-:W-:Y:S02]  /*376e0*/  PRMT R16, R12, 0x3340, R13.reuse ;  /* 0x000033400c107816 */ /* 0x101fe4000000000d */
[----:B------:R-:W-:Y:S01]  /*376f0*/  LOP3.LUT R10, R10, 0xffff, RZ, 0xc0, !PT ;  /* 0x0000ffff0a0a7812 */ /* 0x000fe200078ec0ff */
[----:B------:R-:W-:Y:S01]  /*37700*/  VIADD R15, R15, UR5 ;  /* 0x000000050f0f7c36 */ /* 0x000fe20008000000 */
[----:B------:R-:W-:Y:S01]  /*37710*/  SHF.R.U32.HI R11, RZ, 0x8, R12 ;  /* 0x00000008ff0b7819 */ /* 0x000fe2000001160c */
[----:B------:R-:W-:Y:S01]  /*37720*/  STL [R1+0xb50], R16 ;  /* 0x000b501001007387 */ /* 0x000fe20000100800 */
[----:B------:R-:W-:Y:S01]  /*37730*/  PRMT R8, R8, 0x3340, R10 ;  /* 0x0000334008087816 */ /* 0x000fe2000000000a */
[----:B------:R-:W-:Y:S02]  /*37740*/  ULDC UR5, c[0x0][0x248] ;  /* 0x0000920000057ab9 */ /* 0x000fe40000000800 */
[----:B------:R-:W4:Y:S01]  /*37750*/  LDL.LU R39, [R1+0x890] ;  /* 0x0008900001277983 */ /* 0x000f220000300800 */
[----:B------:R-:W-:-:S03]  /*37760*/  SHF.R.U32.HI R12, RZ, 0x8, R13 ;  /* 0x00000008ff0c7819 */ /* 0x000fc6000001160d */
[----:B------:R-:W4:Y:S01]  /*37770*/  LDL.LU R37, [R1+0xcd4] ;  /* 0x000cd40001257983 */ /* 0x000f220000300800 */
[----:B------:R-:W-:-:S03]  /*37780*/  LOP3.LUT R11, R11, 0xffff, RZ, 0xc0, !PT ;  /* 0x0000ffff0b0b7812 */ /* 0x000fc600078ec0ff */
[----:B------:R-:W-:Y:S01]  /*37790*/  STL [R1+0x530], R15 ;  /* 0x0005300f01007387 */ /* 0x000fe20000100800 */
[----:B------:R-:W-:-:S03]  /*377a0*/  LOP3.LUT R12, R12, 0xffff, RZ, 0xc0, !PT ;  /* 0x0000ffff0c0c7812 */ /* 0x000fc600078ec0ff */
[----:B------:R0:W-:Y:S04]  /*377b0*/  STL [R1+0x7fc], R8 ;  /* 0x0007fc0801007387 */ /* 0x0001e80000100800 */
        /* <DEDUP_REMOVED lines=34> */
[----:B------:R0:W-:Y:S01]  /*379e0*/  STL [R1+0x7e8], R8 ;  /* 0x0007e80801007387 */ /* 0x0001e20000100800 */
[----:B----4-:R-:W-:-:S04]  /*379f0*/  LOP3.LUT R10, R39, 0xffff, RZ, 0xc0, !PT ;  /* 0x0000ffff270a7812 */ /* 0x010fc800078ec0ff */
[----:B------:R-:W-:Y:S02]  /*37a00*/  PRMT R16, R10, 0x3340, R182 ;  /* 0x000033400a107816 */ /* 0x000fe400000000b6 */
[----:B------:R-:W-:Y:S02]  /*37a10*/  LOP3.LUT R12, R37, 0xffff, RZ, 0xc0, !PT ;  /* 0x0000ffff250c7812 */ /* 0x000fe400078ec0ff */
[----:B0-----:R-:W-:Y:S01]  /*37a20*/  SHF.R.U32.HI R8, RZ, 0x8, R10 ;  /* 0x00000008ff087819 */ /* 0x001fe2000001160a */
[----:B------:R-:W-:Y:S01]  /*37a30*/  STL [R1+0x640], R15 ;  /* 0x0006400f01007387 */ /* 0x000fe20000100800 */
[----:B------:R-:W-:-:S03]  /*37a40*/  SHF.R.U32.HI R10, RZ, 0x8, R182 ;  /* 0x00000008ff0a7819 */ /* 0x000fc600000116b6 */
[----:B------:R0:W-:Y:S01]  /*37a50*/  STL [R1+0xb34], R16 ;  /* 0x000b341001007387 */ /* 0x0001e20000100800 */
[----:B------:R-:W-:Y:S02]  /*37a60*/  LOP3.LUT R13, R35, 0xffff, RZ, 0xc0, !PT ;  /* 0x0000ffff230d7812 */ /* 0x000fe400078ec0ff */
[----:B------:R-:W-:Y:S02]  /*37a70*/  LOP3.LUT R8, R8, 0xffff, RZ, 0xc0, !PT ;  /* 0x0000ffff08087812 */ /* 0x000fe400078ec0ff */
[----:B------:R-:W-:Y:S02]  /*37a80*/  LOP3.LUT R10, R10, 0xffff, RZ, 0xc0, !PT ;  /* 0x0000ffff0a0a7812 */ /* 0x000fe400078ec0ff */
[----:B0-----:R-:W-:Y:S01]  /*37a90*/  PRMT R16, R12, 0x3340, R13 ;  /* 0x000033400c107816 */ /* 0x001fe2000000000d */
[----:B------:R-:W-:Y:S01]  /*37aa0*/  VIADD R15, R15, UR5 ;  /* 0x000000050f0f7c36 */ /* 0x000fe20008000000 */
[----:B------:R-:W-:Y:S01]  /*37ab0*/  PRMT R8, R8, 0x3340, R10 ;  /* 0x0000334008087816 */ /* 0x000fe2000000000a */
[----:B------:R-:W-:-:S02]  /*37ac0*/  ULDC UR5, c[0x0][0x248] ;  /* 0x0000920000057ab9 */ /* 0x000fc40000000800 */
[----:B------:R-:W-:Y:S04]  /*37ad0*/  STL [R1+0xb2c], R16 ;  /* 0x000b2c1001007387 */ /* 0x000fe80000100800 */
[----:B------:R-:W4:Y:S04]  /*37ae0*/  LDL.LU R41, [R1+0xce0] ;  /* 0x000ce00001297983 */ /* 0x000f280000300800 */
[----:B------:R-:W4:Y:S01]  /*37af0*/  LDL.LU R39, [R1+0x4cc] ;  /* 0x0004cc0001277983 */ /* 0x000f220000300800 */
[----:B------:R-:W-:-:S03]  /*37b00*/  SHF.R.U32.HI R11, RZ, 0x8, R12 ;  /* 0x00000008ff0b7819 */ /* 0x000fc6000001160c */
[----:B------:R-:W-:Y:S01]  /*37b10*/  STL [R1+0x540], R15 ;  /* 0x0005400f01007387 */ /* 0x000fe20000100800 */
[----:B------:R-:W-:-:S03]  /*37b20*/  SHF.R.U32.HI R12, RZ, 0x8, R13 ;  /* 0x00000008ff0c7819 */ /* 0x000fc6000001160d */
[----:B------:R-:W4:Y:S04]  /*37b30*/  LDL.LU R37, [R1+0xcdc] ;  /* 0x000cdc0001257983 */ /* 0x000f280000300800 */
[----:B------:R0:W-:Y:S04]  /*37b40*/  STL [R1+0x7e4], R8 ;  /* 0x0007e40801007387 */ /* 0x0001e80000100800 */
[----:B------:R-:W4:Y:S01]  /*37b50*/  LDL.LU R35, [R1+0x4c4] ;  /* 0x0004c40001237983 */ /* 0x000f220000300800 */
[----:B------:R-:W-:Y:S02]  /*37b60*/  LOP3.LUT R11, R11, 0xffff, RZ, 0xc0, !PT ;  /* 0x0000ffff0b0b7812 */ /* 0x000fe400078ec0ff */
[----:B------:R-:W-:-:S04]  /*37b70*/  LOP3.LUT R12, R12, 0xffff, RZ, 0xc0, !PT ;  /* 0x0000ffff0c0c7812 */ /* 0x000fc800078ec0ff */
[----:B0-----:R-:W-:Y:S01]  /*37b80*/  PRMT R8, R11, 0x3340, R12 ;  /* 0x000033400b087816 */ /* 0x001fe2000000000c */
[----:B------:R-:W-:Y:S01]  /*37b90*/  VIADD R13, R15, UR5 ;  /* 0x000000050f0d7c36 */ /* 0x000fe20008000000 */
[----:B------:R-:W-:Y:S01]  /*37ba0*/  LOP3.LUT R176, R176, 0xffff, RZ, 0xc0, !PT ;  /* 0x0000ffffb0b07812 */ /* 0x000fe200078ec0ff */
[----:B------:R-:W-:Y:S02]  /*37bb0*/  ULDC UR5, c[0x0][0x248] ;  /* 0x0000920000057ab9 */ /* 0x000fe40000000800 */
[----:B------:R3:W-:Y:S04]  /*37bc0*/  STL [R1+0x7dc], R8 ;  /* 0x0007dc0801007387 */ /* 0x0007e80000100800 */
[----:B------:R0:W-:Y:S01]  /*37bd0*/  STL [R1+0x64c], R13 ;  /* 0x00064c0d01007387 */ /* 0x0001e20000100800 */
[----:B--2---:R-:W-:-:S02]  /*37be0*/  LOP3.LUT R11, R43, 0xffff, RZ, 0xc0, !PT ;  /* 0x0000ffff2b0b7812 */ /* 0x004fc400078ec0ff */
[----:B---3--:R-:W-:Y:S02]  /*37bf0*/  LOP3.LUT R8, R33, 0xffff, RZ, 0xc0, !PT ;  /* 0x0000ffff21087812 */ /* 0x008fe400078ec0ff */
[----:B------:R-:W-:Y:S02]  /*37c00*/  SHF.R.U32.HI R12, RZ, 0x8, R11 ;  /* 0x00000008ff0c7819 */ /* 0x000fe4000001160b */
[----:B------:R-:W-:Y:S02]  /*37c10*/  PRMT R15, R11, 0x3340, R8 ;  /* 0x000033400b0f7816 */ /* 0x000fe40000000008 */
[----:B------:R-:W-:-:S04]  /*37c20*/  LOP3.LUT R10, R31, 0xffff, RZ, 0xc0, !PT ;  /* 0x0000ffff1f0a7812 */ /* 0x000fc800078ec0ff */
[----:B------:R-:W-:Y:S02]  /*37c30*/  SHF.R.U32.HI R11, RZ, 0x8, R10 ;  /* 0x00000008ff0b7819 */ /* 0x000fe4000001160a */
[----:B------:R-:W-:Y:S01]  /*37c40*/  PRMT R10, R10, 0x3340, R176 ;  /* 0x000033400a0a7816 */ /* 0x000fe200000000b0 */
[----:B------:R1:W-:Y:S04]  /*37c50*/  STL [R1+0xb1c], R15 ;  /* 0x000b1c0f01007387 */ /* 0x0003e80000100800 */
[----:B------:R-:W-:Y:S04]  /*37c60*/  STL [R1+0xb18], R10 ;  /* 0x000b180a01007387 */ /* 0x000fe80000100800 */
[----:B------:R-:W2:Y:S04]  /*37c70*/  LDL.LU R33, [R1+0x89c] ;  /* 0x00089c0001217983 */ /* 0x000ea80000300800 */
[----:B------:R-:W3:Y:S01]  /*37c80*/  LDL.LU R31, [R1+0x898] ;  /* 0x00089800011f7983 */ /* 0x000ee20000300800 */
[----:B------:R-:W-:-:S02]  /*37c90*/  SHF.R.U32.HI R8, RZ, 0x8, R8 ;  /* 0x00000008ff087819 */ /* 0x000fc40000011608 */
[----:B------:R-:W-:Y:S02]  /*37ca0*/  LOP3.LUT R12, R12, 0xffff, RZ, 0xc0, !PT ;  /* 0x0000ffff0c0c7812 */ /* 0x000fe400078ec0ff */
[----:B------:R-:W-:Y:S01]  /*37cb0*/  LOP3.LUT R8, R8, 0xffff, RZ, 0xc0, !PT ;  /* 0x0000ffff08087812 */ /* 0x000fe200078ec0ff */
[----:B0-----:R-:W-:Y:S01]  /*37cc0*/  VIADD R13, R13, UR5 ;  /* 0x000000050d0d7c36 */ /* 0x001fe20008000000 */
[----:B------:R-:W-:Y:S01]  /*37cd0*/  SHF.R.U32.HI R176, RZ, 0x8, R176 ;  /* 0x00000008ffb07819 */ /* 0x000fe200000116b0 */
[----:B------:R-:W-:Y:S01]  /*37ce0*/  ULDC UR5, c[0x0][0x248] ;  /* 0x0000920000057ab9 */ /* 0x000fe20000000800 */
[----:B------:R-:W-:Y:S02]  /*37cf0*/  PRMT R8, R12, 0x3340, R8 ;  /* 0x000033400c087816 */ /* 0x000fe40000000008 */
[----:B------:R-:W-:Y:S02]  /*37d00*/  LOP3.LUT R11, R11, 0xffff, RZ, 0xc0, !PT ;  /* 0x0000ffff0b0b7812 */ /* 0x000fe400078ec0ff */
[----:B------:R-:W-:Y:S01]  /*37d10*/  LOP3.LUT R176, R176, 0xffff, RZ, 0xc0, !PT ;  /* 0x0000ffffb0b07812 */ /* 0x000fe200078ec0ff */
[----:B------:R-:W-:Y:S01]  /*37d20*/  STL [R1+0x620], R13 ;  /* 0x0006200d01007387 */ /* 0x000fe20000100800 */
[----:B-1----:R-:W-:Y:S01]  /*37d30*/  VIADD R15, R13, UR5 ;  /* 0x000000050d0f7c36 */ /* 0x002fe20008000000 */
[----:B------:R-:W-:-:S02]  /*37d40*/  ULDC UR5, c[0x0][0x248] ;  /* 0x0000920000057ab9 */ /* 0x000fc40000000800 */
[----:B------:R0:W-:Y:S02]  /*37d50*/  STL [R1+0x7d4], R8 ;  /* 0x0007d40801007387 */ /* 0x0001e40000100800 */
[----:B0-----:R-:W-:-:S05]  /*37d60*/  PRMT R8, R11, 0x3340, R176 ;  /* 0x000033400b087816 */ /* 0x001fca00000000b0 */
[----:B------:R0:W-:Y:S01]  /*37d70*/  STL [R1+0x7d0], R8 ;  /* 0x0007d00801007387 */ /* 0x0001e20000100800 */
[----:B----4-:R-:W-:Y:S02]  /*37d80*/  LOP3.LUT R12, R41, 0xffff, RZ, 0xc0, !PT ;  /* 0x0000ffff290c7812 */ /* 0x010fe400078ec0ff */
[----:B------:R-:W-:Y:S02]  /*37d90*/  LOP3.LUT R13, R39, 0xffff, RZ, 0xc0, !PT ;  /* 0x0000ffff270d7812 */ /* 0x000fe400078ec0ff */
[----:B------:R-:W-:Y:S02]  /*37da0*/  SHF.R.U32.HI R11, RZ, 0x8, R12 ;  /* 0x00000008ff0b7819 */ /* 0x000fe4000001160c */
[--C-:B------:R-:W-:Y:S02]  /*37db0*/  PRMT R16, R12, 0x3340, R13.reuse ;  /* 0x000033400c107816 */ /* 0x100fe4000000000d */
[----:B------:R-:W-:Y:S02]  /*37dc0*/  LOP3.LUT R10, R37, 0xffff, RZ, 0xc0, !PT ;  /* 0x0000ffff250a7812 */ /* 0x000fe400078ec0ff */
[----:B------:R-:W-:-:S02]  /*37dd0*/  SHF.R.U32.HI R13, RZ, 0x8, R13 ;  /* 0x00000008ff0d7819 */ /* 0x000fc4000001160d */
[----:B------:R-:W-:Y:S02]  /*37de0*/  SHF.R.U32.HI R12, RZ, 0x8, R10 ;  /* 0x00000008ff0c7819 */ /* 0x000fe4000001160a */
[----:B0-----:R-:W-:Y:S01]  /*37df0*/  LOP3.LUT R8, R35, 0xffff, RZ, 0xc0, !PT ;  /* 0x0000ffff23087812 */ /* 0x001fe200078ec0ff */
[----:B------:R0:W-:Y:S01]  /*37e00*/  STL [R1+0x650], R15 ;  /* 0x0006500f01007387 */ /* 0x0001e20000100800 */
[----:B------:R-:W-:Y:S02]  /*37e10*/  LOP3.LUT R11, R11, 0xffff, RZ, 0xc0, !PT ;  /* 0x0000ffff0b0b7812 */ /* 0x000fe400078ec0ff */
[--C-:B------:R-:W-:Y:S02]  /*37e20*/  PRMT R10, R10, 0x3340, R8.reuse ;  /* 0x000033400a0a7816 */ /* 0x100fe40000000008 */
[----:B------:R-:W-:Y:S01]  /*37e30*/  LOP3.LUT R13, R13, 0xffff, RZ, 0xc0, !PT ;  /* 0x0000ffff0d0d7812 */ /* 0x000fe200078ec0ff */
[----:B------:R-:W-:Y:S04]  /*37e40*/  STL [R1+0xb0c], R16 ;  /* 0x000b0c1001007387 */ /* 0x000fe80000100800 */
[----:B------:R1:W-:Y:S01]  /*37e50*/  STL [R1+0xb04], R10 ;  /* 0x000b040a01007387 */ /* 0x0003e20000100800 */
[----:B0-----:R-:W-:Y:S01]  /*37e60*/  VIADD R15, R15, UR5 ;  /* 0x000000050f0f7c36 */ /* 0x001fe20008000000 */
[----:B------:R-:W-:Y:S01]  /*37e70*/  SHF.R.U32.HI R8, RZ, 0x8, R8 ;  /* 0x00000008ff087819 */ /* 0x000fe20000011608 */
[----:B------:R-:W-:Y:S01]  /*37e80*/  ULDC UR5, c[0x0][0x248] ;  /* 0x0000920000057ab9 */ /* 0x000fe20000000800 */
[----:B------:R-:W4:Y:S01]  /*37e90*/  LDL.LU R43, [R1+0xe4c] ;  /* 0x000e4c00012b7983 */ /* 0x000f220000300800 */
[----:B------:R-:W-:-:S03]  /*37ea0*/  LOP3.LUT R12, R12, 0xffff, RZ, 0xc0, !PT ;  /* 0x0000ffff0c0c7812 */ /* 0x000fc600078ec0ff */
[----:B------:R-:W4:Y:S01]  /*37eb0*/  LDL.LU R41, [R1+0x688] ;  /* 0x0006880001297983 */ /* 0x000f220000300800 */
[----:B-1----:R-:W-:Y:S02]  /*37ec0*/  PRMT R10, R11, 0x3340, R13 ;  /* 0x000033400b0a7816 */ /* 0x002fe4000000000d */
[----:B------:R-:W-:-:S03]  /*37ed0*/  LOP3.LUT R8, R8, 0xffff, RZ, 0xc0, !PT ;  /* 0x0000ffff08087812 */ /* 0x000fc600078ec0ff */
[----:B------:R-:W-:Y:S04]  /*37ee0*/  STL [R1+0x7ac], R10 ;  /* 0x0007ac0a01007387 */ /* 0x000fe80000100800 */
[----:B------:R-:W-:Y:S04]  /*37ef0*/  STL [R1+0x648], R15 ;  /* 0x0006480f01007387 */ /* 0x000fe80000100800 */
[----:B------:R-:W4:Y:S01]  /*37f00*/  LDL.LU R37, [R1+0xe48] ;  /* 0x000e480001257983 */ /* 0x000f220000300800 */
[----:B------:R-:W-:-:S03]  /*37f10*/  PRMT R8, R12, 0x3340, R8 ;  /* 0x000033400c087816 */ /* 0x000fc60000000008 */
[----:B------:R-:W4:Y:S01]  /*37f20*/  LDL.LU R35, [R1+0x4d0] ;  /* 0x0004d00001237983 */ /* 0x000f220000300800 */
[----:B------:R-:W-:-:S03]  /*37f30*/  LOP3.LUT R172, R172, 0xffff, RZ, 0xc0, !PT ;  /* 0x0000ffffacac7812 */ /* 0x000fc600078ec0ff */
[----:B------:R2:W-:Y:S01]  /*37f40*/  STL [R1+0x7a8], R8 ;  /* 0x0007a80801007387 */ /* 0x0005e20000100800 */
[----:B------:R-:W-:Y:S01]  /*37f50*/  LOP3.LUT R174, R174, 0xffff, RZ, 0xc0, !PT ;  /* 0x0000ffffaeae7812 */ /* 0x000fe200078ec0ff */
[----:B------:R-:W-:Y:S01]  /*37f60*/  VIADD R13, R15, UR5 ;  /* 0x000000050f0d7c36 */ /* 0x000fe20008000000 */
[----:B------:R-:W-:-:S04]  /*37f70*/  ULDC UR5, c[0x0][0x248] ;  /* 0x0000920000057ab9 */ /* 0x000fc80000000800 */
[----:B------:R-:W-:Y:S01]  /*37f80*/  STL [R1+0x660], R13 ;  /* 0x0006600d01007387 */ /* 0x000fe20000100800 */
[----:B--2---:R-:W-:Y:S02]  /*37f90*/  LOP3.LUT R8, R33, 0xffff, RZ, 0xc0, !PT ;  /* 0x0000ffff21087812 */ /* 0x004fe400078ec0ff */
[----:B---3--:R-:W-:Y:S02]  /*37fa0*/  LOP3.LUT R10, R31, 0xffff, RZ, 0xc0, !PT ;  /* 0x0000ffff1f0a7812 */ /* 0x008fe400078ec0ff */
[----:B------:R-:W-:Y:S02]  /*37fb0*/  PRMT R12, R8, 0x3340, R172 ;  /* 0x00003340080c7816 */ /* 0x000fe400000000ac */
[----:B------:R-:W-:Y:S02]  /*37fc0*/  SHF.R.U32.HI R11, RZ, 0x8, R8 ;  /* 0x00000008ff0b7819 */ /* 0x000fe40000011608 */
[----:B------:R-:W-:Y:S02]  /*37fd0*/  SHF.R.U32.HI R172, RZ, 0x8, R172 ;  /* 0x00000008ffac7819 */ /* 0x000fe400000116ac */
[----:B------:R-:W-:-:S02]  /*37fe0*/  SHF.R.U32.HI R8, RZ, 0x8, R10 ;  /* 0x00000008ff087819 */ /* 0x000fc4000001160a */
[--C-:B------:R-:W-:Y:S02]  /*37ff0*/  PRMT R10, R10, 0x3340, R174.reuse ;  /* 0x000033400a0a7816 */ /* 0x100fe400000000ae */
[----:B------:R-:W-:Y:S02]  /*38000*/  LOP3.LUT R11, R11, 0xffff, RZ, 0xc0, !PT ;  /* 0x0000ffff0b0b7812 */ /* 0x000fe400078ec0ff */
[----:B------:R-:W-:Y:S01]  /*38010*/  LOP3.LUT R172, R172, 0xffff, RZ, 0xc0, !PT ;  /* 0x0000ffffacac7812 */ /* 0x000fe200078ec0ff */
[----:B------:R0:W-:Y:S04]  /*38020*/  STL [R1+0xaf8], R12 ;  /* 0x000af80c01007387 */ /* 0x0001e80000100800 */
[----:B------:R1:W-:Y:S04]  /*38030*/  STL [R1+0xafc], R10 ;  /* 0x000afc0a01007387 */ /* 0x0003e80000100800 */
[----:B------:R-:W2:Y:S01]  /*38040*/  LDL.LU R39, [R1+0x8a0] ;  /* 0x0008a00001277983 */ /* 0x000ea20000300800 */
[----:B0-----:R-:W-:Y:S01]  /*38050*/  VIADD R12, R13, UR5 ;  /* 0x000000050d0c7c36 */ /* 0x001fe20008000000 */
[----:B------:R-:W-:-:S02]  /*38060*/  SHF.R.U32.HI R174, RZ, 0x8, R174 ;  /* 0x00000008ffae7819 */ /* 0x000fc400000116ae */
[----:B------:R-:W3:Y:S01]  /*38070*/  LDL.LU R33, [R1+0xe50] ;  /* 0x000e500001217983 */ /* 0x000ee20000300800 */
[----:B------:R-:W-:Y:S01]  /*38080*/  LOP3.LUT R8, R8, 0xffff, RZ, 0xc0, !PT ;  /* 0x0000ffff08087812 */ /* 0x000fe200078ec0ff */
[----:B------:R-:W-:Y:S01]  /*38090*/  ULDC UR5, c[0x0][0x248] ;  /* 0x0000920000057ab9 */ /* 0x000fe20000000800 */
[----:B-1----:R-:W-:Y:S01]  /*380a0*/  PRMT R10, R11, 0x3340, R172 ;  /* 0x000033400b0a7816 */ /* 0x002fe200000000ac */
[----:B------:R-:W-:Y:S04]  /*380b0*/  STL [R1+0x644], R12 ;  /* 0x0006440c01007387 */ /* 0x000fe80000100800 */
[----:B------:R-:W-:Y:S04]  /*380c0*/  STL [R1+0x794], R10 ;  /* 0x0007940a01007387 */ /* 0x000fe80000100800 */
[----:B------:R-:W3:Y:S01]  /*380d0*/  LDL.LU R31, [R1+0x68c] ;  /* 0x00068c00011f7983 */ /* 0x000ee20000300800 */
[----:B------:R-:W-:Y:S01]  /*380e0*/  LOP3.LUT R174, R174, 0xffff, RZ, 0xc0, !PT ;  /* 0x0000ffffaeae7812 */ /* 0x000fe200078ec0ff */
[----:B------:R-:W-:Y:S01]  /*380f0*/  VIADD R15, R12, UR5 ;  /* 0x000000050c0f7c36 */ /* 0x000fe20008000000 */
[----:B------:R-:W-:-:S02]  /*38100*/  ULDC UR5, c[0x0][0x248] ;  /* 0x0000920000057ab9 */ /* 0x000fc40000000800 */
[----:B------:R-:W-:-:S05]  /*38110*/  PRMT R8, R8, 0x3340, R174 ;  /* 0x0000334008087816 */ /* 0x000fca00000000ae */
[----:B------:R-:W-:Y:S04]  /*38120*/  STL [R1+0x79c], R8 ;  /* 0x00079c0801007387 */ /* 0x000fe80000100800 */
[----:B------:R0:W-:Y:S02]  /*38130*/  STL [R1+0x65c], R15 ;  /* 0x00065c0f01007387 */ /* 0x0001e40000100800 */
[----:B0-----:R-:W-:Y:S01]  /*38140*/  VIADD R15, R15, UR5 ;  /* 0x000000050f0f7c36 */ /* 0x001fe20008000000 */
[----:B------:R-:W-:Y:S01]  /*38150*/  ULDC UR5, c[0x0][0x248] ;  /* 0x0000920000057ab9 */ /* 0x000fe20000000800 */
[----:B----4-:R-:W-:Y:S02]  /*38160*/  LOP3.LUT R12, R43, 0xffff, RZ, 0xc0, !PT ;  /* 0x0000ffff2b0c7812 */ /* 0x010fe400078ec0ff */
[----:B------:R-:W-:-:S02]  /*38170*/  LOP3.LUT R13, R41, 0xffff, RZ, 0xc0, !PT ;  /* 0x0000ffff290d7812 */ /* 0x000fc400078ec0ff */
[----:B------:R-:W-:Y:S02]  /*38180*/  SHF.R.U32.HI R11, RZ, 0x8, R12 ;  /* 0x00000008ff0b7819 */ /* 0x000fe4000001160c */
[--C-:B------:R-:W-:Y:S02]  /*38190*/  PRMT R16, R12, 0x3340, R13.reuse ;  /* 0x000033400c107816 */ /* 0x100fe4000000000d */
[----:B------:R-:W-:Y:S02]  /*381a0*/  LOP3.LUT R10, R37, 0xffff, RZ, 0xc0, !PT ;  /* 0x0000ffff250a7812 */ /* 0x000fe400078ec0ff */
[----:B------:R-:W-:Y:S02]  /*381b0*/  LOP3.LUT R8, R35, 0xffff, RZ, 0xc0, !PT ;  /* 0x0000ffff23087812 */ /* 0x000fe400078ec0ff */
[----:B------:R-:W-:Y:S02]  /*381c0*/  SHF.R.U32.HI R12, RZ, 0x8, R10 ;  /* 0x00000008ff0c7819 */ /* 0x000fe4000001160a */
[----:B------:R-:W-:Y:S01]  /*381d0*/  PRMT R10, R10, 0x3340, R8 ;  /* 0x000033400a0a7816 */ /* 0x000fe20000000008 */
[----:B------:R-:W-:Y:S01]  /*381e0*/  STL [R1+0xaec], R16 ;  /* 0x000aec1001007387 */ /* 0x000fe20000100800 */
[----:B------:R-:W-:-:S03]  /*381f0*/  SHF.R.U32.HI R13, RZ, 0x8, R13 ;  /* 0x00000008ff0d7819 */ /* 0x000fc6000001160d */
[----:B------:R0:W-:Y:S01]  /*38200*/  STL [R1+0xae4], R10 ;  /* 0x000ae40a01007387 */ /* 0x0001e20000100800 */
[----:B------:R-:W-:-:S03]  /*38210*/  SHF.R.U32.HI R8, RZ, 0x8, R8 ;  /* 0x00000008ff087819 */ /* 0x000fc60000011608 */
[----:B------:R-:W4:Y:S01]  /*38220*/  LDL.LU R41, [R1+0xe54] ;  /* 0x000e540001297983 */ /* 0x000f220000300800 */
[----:B------:R-:W-:-:S03]  /*38230*/  LOP3.LUT R11, R11, 0xffff, RZ, 0xc0, !PT ;  /* 0x0000ffff0b0b7812 */ /* 0x000fc600078ec0ff */
[----:B------:R-:W4:Y:S01]  /*38240*/  LDL.LU R37, [R1+0x690] ;  /* 0x0006900001257983 */ /* 0x000f220000300800 */
[----:B------:R-:W-:-:S03]  /*38250*/  LOP3.LUT R13, R13, 0xffff, RZ, 0xc0, !PT ;  /* 0x0000ffff0d0d7812 */ /* 0x000fc600078ec0ff */
[----:B------:R-:W-:Y:S01]  /*38260*/  STL [R1+0x654], R15 ;  /* 0x0006540f01007387 */ /* 0x000fe20000100800 */
[----:B------:R-:W-:-:S03]  /*38270*/  LOP3.LUT R12, R12, 0xffff, RZ, 0xc0, !PT ;  /* 0x0000ffff0c0c7812 */ /* 0x000fc600078ec0ff */
[----:B------:R-:W4:Y:S01]  /*38280*/  LDL.LU R35, [R1+0x8a4] ;  /* 0x0008a40001237983 */ /* 0x000f220000300800 */
[----:B------:R-:W-:Y:S02]  /*38290*/  LOP3.LUT R8, R8, 0xffff, RZ, 0xc0, !PT ;  /* 0x0000ffff08087812 */ /* 0x000fe400078ec0ff */
[----:B0-----:R-:W-:Y:S02]  /*382a0*/  PRMT R10, R11, 0x3340, R13 ;  /* 0x000033400b0a7816 */ /* 0x001fe4000000000d */
        /* <DEDUP_REMOVED lines=30> */
[----:B------:R-:W-:Y:S01]  /*38490*/  PRMT R8, R8, 0x3340, R9 ;  /* 0x0000334008087816 */ /* 0x000fe20000000009 */
[----:B0-----:R-:W-:Y:S01]  /*384a0*/  VIADD R13, R13, UR5 ;  /* 0x000000050d0d7c36 */ /* 0x001fe20008000000 */
[----:B------:R-:W-:-:S03]  /*384b0*/  ULDC UR5, c[0x0][0x248] ;  /* 0x0000920000057ab9 */ /* 0x000fc60000000800 */
[----:B------:R0:W-:Y:S04]  /*384c0*/  STL [R1+0x76c], R8 ;  /* 0x00076c0801007387 */ /* 0x0001e80000100800 */
[----:B------:R1:W-:Y:S01]  /*384d0*/  STL [R1+0x670], R13 ;  /* 0x0006700d01007387 */ /* 0x0003e20000100800 */
[----:B0-----:R-:W-:-:S03]  /*384e0*/  LOP3.LUT R8, R233, 0xffff, RZ, 0xc0, !PT ;  /* 0x0000ffffe9087812 */ /* 0x001fc600078ec0ff */
[----:B------:R-:W3:Y:S01]  /*384f0*/  LDL.LU R233, [R1+0x145c] ;  /* 0x00145c0001e97983 */ /* 0x000ee20000300800 */
[----:B----4-:R-:W-:Y:S02]  /*38500*/  LOP3.LUT R11, R41, 0xffff, RZ, 0xc0, !PT ;  /* 0x0000ffff290b7812 */ /* 0x010fe400078ec0ff */
[----:B------:R-:W-:Y:S02]  /*38510*/  LOP3.LUT R12, R37, 0xffff, RZ, 0xc0, !PT ;  /* 0x0000ffff250c7812 */ /* 0x000fe400078ec0ff */
[----:B------:R-:W-:Y:S02]  /*38520*/  SHF.R.U32.HI R10, RZ, 0x8, R11 ;  /* 0x00000008ff0a7819 */ /* 0x000fe4000001160b */
[--C-:B------:R-:W-:Y:S02]  /*38530*/  PRMT R15, R11, 0x3340, R12.reuse ;  /* 0x000033400b0f7816 */ /* 0x100fe4000000000c */
[----:B------:R-:W-:Y:S02]  /*38540*/  LOP3.LUT R9, R35, 0xffff, RZ, 0xc0, !PT ;  /* 0x0000ffff23097812 */ /* 0x000fe400078ec0ff */
[----:B------:R-:W-:-:S02]  /*38550*/  SHF.R.U32.HI R12, RZ, 0x8, R12 ;  /* 0x00000008ff0c7819 */ /* 0x000fc4000001160c */
[----:B------:R-:W-:Y:S02]  /*38560*/  SHF.R.U32.HI R11, RZ, 0x8, R9 ;  /* 0x00000008ff0b7819 */ /* 0x000fe40000011609 */
[--C-:B------:R-:W-:Y:S02]  /*38570*/  PRMT R9, R9, 0x3340, R8.reuse ;  /* 0x0000334009097816 */ /* 0x100fe40000000008 */
[----:B------:R-:W-:Y:S02]  /*38580*/  LOP3.LUT R10, R10, 0xffff, RZ, 0xc0, !PT ;  /* 0x0000ffff0a0a7812 */ /* 0x000fe400078ec0ff */
[----:B------:R-:W-:Y:S01]  /*38590*/  LOP3.LUT R12, R12, 0xffff, RZ, 0xc0, !PT ;  /* 0x0000ffff0c0c7812 */ /* 0x000fe200078ec0ff */
[----:B------:R-:W-:Y:S01]  /*385a0*/  STL [R1+0xac0], R15 ;  /* 0x000ac00f01007387 */ /* 0x000fe20000100800 */
[----:B-1----:R-:W-:Y:S01]  /*385b0*/  VIADD R13, R13, UR5 ;  /* 0x000000050d0d7c36 */ /* 0x002fe20008000000 */
[----:B------:R-:W-:Y:S01]  /*385c0*/  SHF.R.U32.HI R8, RZ, 0x8, R8 ;  /* 0x00000008ff087819 */ /* 0x000fe20000011608 */
[----:B------:R-:W-:Y:S01]  /*385d0*/  ULDC UR5, c[0x0][0x248] ;  /* 0x0000920000057ab9 */ /* 0x000fe20000000800 */
[----:B------:R0:W-:Y:S04]  /*385e0*/  STL [R1+0xabc], R9 ;  /* 0x000abc0901007387 */ /* 0x0001e80000100800 */
[----:B------:R-:W4:Y:S04]  /*385f0*/  LDL.LU R43, [R1+0xe5c] ;  /* 0x000e5c00012b7983 */ /* 0x000f280000300800 */
[----:B------:R-:W4:Y:S01]  /*38600*/  LDL.LU R37, [R1+0x698] ;  /* 0x0006980001257983 */ /* 0x000f220000300800 */
[----:B0-----:R-:W-:-:S05]  /*38610*/  PRMT R9, R10, 0x3340, R12 ;  /* 0x000033400a097816 */ /* 0x001fca000000000c */
[----:B------:R-:W-:Y:S04]  /*38620*/  STL [R1+0x760], R9 ;  /* 0x0007600901007387 */ /* 0x000fe80000100800 */
[----:B------:R0:W-:Y:S01]  /*38630*/  STL [R1+0x668], R13 ;  /* 0x0006680d01007387 */ /* 0x0001e20000100800 */
[----:B------:R-:W-:-:S03]  /*38640*/  LOP3.LUT R11, R11, 0xffff, RZ, 0xc0, !PT ;  /* 0x0000ffff0b0b7812 */ /* 0x000fc600078ec0ff */
[----:B------:R-:W4:Y:S01]  /*38650*/  LDL.LU R35, [R1+0x8ac] ;  /* 0x0008ac0001237983 */ /* 0x000f220000300800 */
[----:B------:R-:W-:-:S04]  /*38660*/  LOP3.LUT R8, R8, 0xffff, RZ, 0xc0, !PT ;  /* 0x0000ffff08087812 */ /* 0x000fc800078ec0ff */
[----:B------:R-:W-:Y:S02]  /*38670*/  PRMT R8, R11, 0x3340, R8 ;  /* 0x000033400b087816 */ /* 0x000fe40000000008 */
[----:B------:R-:W-:-:S03]  /*38680*/  LOP3.LUT R12, R0, 0xffff, RZ, 0xc0, !PT ;  /* 0x0000ffff000c7812 */ /* 0x000fc600078ec0ff */
[----:B------:R-:W-:Y:S01]  /*38690*/  STL [R1+0x75c], R8 ;  /* 0x00075c0801007387 */ /* 0x000fe20000100800 */
[----:B0-----:R-:W-:Y:S01]  /*386a0*/  VIADD R13, R13, UR5 ;  /* 0x000000050d0d7c36 */ /* 0x001fe20008000000 */
[----:B------:R-:W-:Y:S02]  /*386b0*/  ULDC UR5, c[0x0][0x248] ;  /* 0x0000920000057ab9 */ /* 0x000fe40000000800 */
[----:B------:R-:W4:Y:S04]  /*386c0*/  LDL.LU R0, [R1+0x1458] ;  /* 0x0014580001007983 */ /* 0x000f280000300800 */
[----:B------:R0:W-:Y:S02]  /*386d0*/  STL [R1+0x678], R13 ;  /* 0x0006780d01007387 */ /* 0x0001e40000100800 */
[----:B0-----:R-:W-:Y:S01]  /*386e0*/  VIADD R13, R13, UR5 ;  /* 0x000000050d0d7c36 */ /* 0x001fe20008000000 */
[----:B------:R-:W-:Y:S01]  /*386f0*/  ULDC UR5, c[0x0][0x248] ;  /* 0x0000920000057ab9 */ /* 0x000fe20000000800 */
[----:B--2---:R-:W-:-:S02]  /*38700*/  LOP3.LUT R11, R39, 0xffff, RZ, 0xc0, !PT ;  /* 0x0000ffff270b7812 */ /* 0x004fc400078ec0ff */
[----:B---3--:R-:W-:Y:S02]  /*38710*/  LOP3.LUT R9, R33, 0xffff, RZ, 0xc0, !PT ;  /* 0x0000ffff21097812 */ /* 0x008fe400078ec0ff */
[--C-:B------:R-:W-:Y:S02]  /*38720*/  PRMT R15, R11, 0x3340, R12.reuse ;  /* 0x000033400b0f7816 */ /* 0x100fe4000000000c */
[----:B------:R-:W-:Y:S02]  /*38730*/  SHF.R.U32.HI R10, RZ, 0x8, R11 ;  /* 0x00000008ff0a7819 */ /* 0x000fe4000001160b */
[----:B------:R-:W-:Y:S02]  /*38740*/  SHF.R.U32.HI R12, RZ, 0x8, R12 ;  /* 0x00000008ff0c7819 */ /* 0x000fe4000001160c */
[----:B------:R-:W-:Y:S02]  /*38750*/  SHF.R.U32.HI R11, RZ, 0x8, R9 ;  /* 0x00000008ff0b7819 */ /* 0x000fe40000011609 */
[----:B------:R-:W-:-:S02]  /*38760*/  LOP3.LUT R8, R31, 0xffff, RZ, 0xc0, !PT ;  /* 0x0000ffff1f087812 */ /* 0x000fc400078ec0ff */
        /* <DEDUP_REMOVED lines=9> */
[----:B------:R-:W3:Y:S04]  /*38800*/  LDL.LU R33, [R1+0xe60] ;  /* 0x000e600001217983 */ /* 0x000ee80000300800 */
[----:B------:R-:W-:Y:S04]  /*38810*/  STL [R1+0x754], R9 ;  /* 0x0007540901007387 */ /* 0x000fe80000100800 */
[----:B------:R-:W3:Y:S01]  /*38820*/  LDL.LU R31, [R1+0x69c] ;  /* 0x00069c00011f7983 */ /* 0x000ee20000300800 */
[----:B------:R-:W-:-:S02]  /*38830*/  SHF.R.U32.HI R8, RZ, 0x8, R8 ;  /* 0x00000008ff087819 */ /* 0x000fc40000011608 */
[----:B------:R-:W-:Y:S02]  /*38840*/  LOP3.LUT R11, R11, 0xffff, RZ, 0xc0, !PT ;  /* 0x0000ffff0b0b7812 */ /* 0x000fe400078ec0ff */
        /* <DEDUP_REMOVED lines=11> */
[----:B------:R-:W-:Y:S02]  /*38900*/  PRMT R15, R11, 0x3340, R12 ;  /* 0x000033400b0f7816 */ /* 0x000fe4000000000c */
[----:B------:R-:W-:-:S04]  /*38910*/  LOP3.LUT R9, R35, 0xffff, RZ, 0xc0, !PT ;  /* 0x0000ffff23097812 */ /* 0x000fc800078ec0ff */
[----:B------:R-:W-:Y:S02]  /*38920*/  SHF.R.U32.HI R11, RZ, 0x8, R9 ;  /* 0x00000008ff0b7819 */ /* 0x000fe40000011609 */
[----:B------:R-:W-:Y:S01]  /*38930*/  PRMT R9, R9, 0x3340, R8 ;  /* 0x0000334009097816 */ /* 0x000fe20000000008 */
[----:B------:R-:W-:Y:S04]  /*38940*/  STL [R1+0xaa8], R15 ;  /* 0x000aa80f01007387 */ /* 0x000fe80000100800 */
[----:B------:R0:W-:Y:S01]  /*38950*/  STL [R1+0xaa4], R9 ;  /* 0x000aa40901007387 */ /* 0x0001e20000100800 */
[----:B------:R-:W-:-:S03]  /*38960*/  SHF.R.U32.HI R12, RZ, 0x8, R12 ;  /* 0x00000008ff0c7819 */ /* 0x000fc6000001160c */
[----:B------:R-:W4:Y:S01]  /*38970*/  LDL.LU R37, [R1+0xb28] ;  /* 0x000b280001257983 */ /* 0x000f220000300800 */
[----:B------:R-:W-:-:S03]  /*38980*/  SHF.R.U32.HI R8, RZ, 0x8, R8 ;  /* 0x00000008ff087819 */ /* 0x000fc60000011608 */
[----:B------:R-:W4:Y:S01]  /*38990*/  LDL.LU R35, [R1+0xac4] ;  /* 0x000ac40001237983 */ /* 0x000f220000300800 */
[----:B------:R-:W-:Y:S02]  /*389a0*/  LOP3.LUT R10, R10, 0xffff, RZ, 0xc0, !PT ;  /* 0x0000ffff0a0a7812 */ /* 0x000fe400078ec0ff */
[----:B------:R-:W-:Y:S02]  /*389b0*/  LOP3.LUT R12, R12, 0xffff, RZ, 0xc0, !PT ;  /* 0x0000ffff0c0c7812 */ /* 0x000fe400078ec0ff */
[----:B------:R-:W-:Y:S02]  /*389c0*/  LOP3.LUT R11, R11, 0xffff, RZ, 0xc0, !PT ;  /* 0x0000ffff0b0b7812 */ /* 0x000fe400078ec0ff */
[----:B------:R-:W-:Y:S01]  /*389d0*/  LOP3.LUT R8, R8, 0xffff, RZ, 0xc0, !PT ;  /* 0x0000ffff08087812 */ /* 0x000fe200078ec0ff */
[----:B-1----:R-:W-:Y:S01]  /*389e0*/  VIADD R13, R13, UR5 ;  /* 0x000000050d0d7c36 */ /* 0x002fe20008000000 */
[----:B0-----:R-:W-:Y:S01]  /*389f0*/  PRMT R9, R10, 0x3340, R12 ;  /* 0x000033400a097816 */ /* 0x001fe2000000000c */
[----:B------:R-:W-:Y:S01]  /*38a00*/  ULDC UR5, c[0x0][0x248] ;  /* 0x0000920000057ab9 */ /* 0x000fe20000000800 */
[----:B------:R-:W-:-:S02]  /*38a10*/  PRMT R8, R11, 0x3340, R8 ;  /* 0x000033400b087816 */ /* 0x000fc40000000008 */
[----:B------:R0:W-:Y:S04]  /*38a20*/  STL [R1+0x67c], R13 ;  /* 0x00067c0d01007387 */ /* 0x0001e80000100800 */
[----:B------:R-:W-:Y:S04]  /*38a30*/  STL [R1+0x744], R9 ;  /* 0x0007440901007387 */ /* 0x000fe80000100800 */
[----:B------:R-:W-:Y:S01]  /*38a40*/  STL [R1+0x73c], R8 ;  /* 0x00073c0801007387 */ /* 0x000fe20000100800 */
[----:B0-----:R-:W-:Y:S01]  /*38a50*/  VIADD R13, R13, UR5 ;  /* 0x000000050d0d7c36 */ /* 0x001fe20008000000 */
[----:B------:R-:W-:-:S04]  /*38a60*/  ULDC UR5, c[0x0][0x248] ;  /* 0x0000920000057ab9 */ /* 0x000fc80000000800 */
[----:B------:R0:W-:Y:S02]  /*38a70*/  STL [R1+0x68c], R13 ;  /* 0x00068c0d01007387 */ /* 0x0001e40000100800 */
[----:B0-----:R-:W-:Y:S01]  /*38a80*/  VIADD R13, R13, UR5 ;  /* 0x000000050d0d7c36 */ /* 0x001fe20008000000 */
[----:B------:R-:W-:Y:S01]  /*38a90*/  ULDC UR5, c[0x0][0x248] ;  /* 0x0000920000057ab9 */ /* 0x000fe20000000800 */
[----:B--2---:R-:W-:Y:S02]  /*38aa0*/  LOP3.LUT R11, R41, 0xffff, RZ, 0xc0, !PT ;  /* 0x0000ffff290b7812 */ /* 0x004fe400078ec0ff */
[----:B---3--:R-:W-:Y:S02]  /*38ab0*/  LOP3.LUT R12, R39, 0xffff, RZ, 0xc0, !PT ;  /* 0x0000ffff270c7812 */ /* 0x008fe400078ec0ff */
[----:B------:R-:W-:Y:S02]  /*38ac0*/  SHF.R.U32.HI R10, RZ, 0x8, R11 ;  /* 0x00000008ff0a7819 */ /* 0x000fe4000001160b */
[----:B------:R-:W-:-:S02]  /*38ad0*/  PRMT R15, R11, 0x3340, R12 ;  /* 0x000033400b0f7816 */ /* 0x000fc4000000000c */
[----:B------:R-:W-:Y:S02]  /*38ae0*/  LOP3.LUT R9, R33, 0xffff, RZ, 0xc0, !PT ;  /* 0x0000ffff21097812 */ /* 0x000fe400078ec0ff */
[----:B------:R-:W-:Y:S02]  /*38af0*/  SHF.R.U32.HI R12, RZ, 0x8, R12 ;  /* 0x00000008ff0c7819 */ /* 0x000fe4000001160c */
[----:B------:R-:W-:Y:S02]  /*38b00*/  SHF.R.U32.HI R11, RZ, 0x8, R9 ;  /* 0x00000008ff0b7819 */ /* 0x000fe40000011609 */
[----:B------:R-:W-:Y:S02]  /*38b10*/  LOP3.LUT R8, R31, 0xffff, RZ, 0xc0, !PT ;  /* 0x0000ffff1f087812 */ /* 0x000fe400078ec0ff */
[----:B------:R-:W-:Y:S02]  /*38b20*/  LOP3.LUT R10, R10, 0xffff, RZ, 0xc0, !PT ;  /* 0x0000ffff0a0a7812 */ /* 0x000fe400078ec0ff */
[----:B------:R-:W-:-:S02]  /*38b30*/  PRMT R9, R9, 0x3340, R8 ;  /* 0x0000334009097816 */ /* 0x000fc40000000008 */
[----:B------:R-:W-:Y:S01]  /*38b40*/  LOP3.LUT R12, R12, 0xffff, RZ, 0xc0, !PT ;  /* 0x0000ffff0c0c7812 */ /* 0x000fe200078ec0ff */
[----:B------:R-:W-:Y:S04]  /*38b50*/  STL [R1+0xa88], R15 ;  /* 0x000a880f01007387 */ /* 0x000fe80000100800 */
[----:B------:R0:W-:Y:S04]  /*38b60*/  STL [R1+0xa84], R9 ;  /* 0x000a840901007387 */ /* 0x0001e80000100800 */
[----:B------:R-:W2:Y:S04]  /*38b70*/  LDL.LU R43, [R1+0xe6c] ;  /* 0x000e6c00012b7983 */ /* 0x000ea80000300800 */
[----:B------:R-:W3:Y:S01]  /*38b80*/  LDL.LU R41, [R1+0x6a8] ;  /* 0x0006a80001297983 */ /* 0x000ee20000300800 */
[----:B0-----:R-:W-:-:S05]  /*38b90*/  PRMT R9, R10, 0x3340, R12 ;  /* 0x000033400a097816 */ /* 0x001fca000000000c */
[----:B------:R-:W-:Y:S04]  /*38ba0*/  STL [R1+0x730], R9 ;  /* 0x0007300901007387 */ /* 0x000fe80000100800 */
[----:B------:R0:W-:Y:S04]  /*38bb0*/  STL [R1+0x688], R13 ;  /* 0x0006880d01007387 */ /* 0x0001e80000100800 */
[----:B------:R-:W3:Y:S04]  /*38bc0*/  LDL.LU R33, [R1+0xe68] ;  /* 0x000e680001217983 */ /* 0x000ee80000300800 */
[----:B------:R-:W3:Y:S01]  /*38bd0*/  LDL.LU R31, [R1+0x6a4] ;  /* 0x0006a400011f7983 */ /* 0x000ee20000300800 */
[----:B------:R-:W-:-:S02]  /*38be0*/  SHF.R.U32.HI R8, RZ, 0x8, R8 ;  /* 0x00000008ff087819 */ /* 0x000fc40000011608 */
[----:B------:R-:W-:Y:S02]  /*38bf0*/  LOP3.LUT R11, R11, 0xffff, RZ, 0xc0, !PT ;  /* 0x0000ffff0b0b7812 */ /* 0x000fe400078ec0ff */
[----:B------:R-:W-:-:S04]  /*38c00*/  LOP3.LUT R8, R8, 0xffff, RZ, 0xc0, !PT ;  /* 0x0000ffff08087812 */ /* 0x000fc800078ec0ff */
[----:B------:R-:W-:Y:S02]  /*38c10*/  PRMT R8, R11, 0x3340, R8 ;  /* 0x000033400b087816 */ /* 0x000fe40000000008 */
[----:B------:R-:W-:Y:S01]  /*38c20*/  LOP3.LUT R12, R233, 0xffff, RZ, 0xc0, !PT ;  /* 0x0000ffffe90c7812 */ /* 0x000fe200078ec0ff */
[----:B0-----:R-:W-:Y:S01]  /*38c30*/  VIADD R13, R13, UR5 ;  /* 0x000000050d0d7c36 */ /* 0x001fe20008000000 */
[----:B------:R-:W-:Y:S01]  /*38c40*/  ULDC UR5, c[0x0][0x248] ;  /* 0x0000920000057ab9 */ /* 0x000fe20000000800 */
[----:B------:R0:W-:Y:S04]  /*38c50*/  STL [R1+0x72c], R8 ;  /* 0x00072c0801007387 */ /* 0x0001e80000100800 */
[----:B------:R-:W3:Y:S01]  /*38c60*/  LDL.LU R233, [R1+0x1450] ;  /* 0x0014500001e97983 */ /* 0x000ee20000300800 */
[----:B0-----:R-:W-:-:S02]  /*38c70*/  LOP3.LUT R8, R2, 0xffff, RZ, 0xc0, !PT ;  /* 0x0000ffff02087812 */ /* 0x001fc400078ec0ff */
[----:B----4-:R-:W-:Y:S02]  /*38c80*/  LOP3.LUT R11, R37, 0xffff, RZ, 0xc0, !PT ;  /* 0x0000ffff250b7812 */ /* 0x010fe400078ec0ff */
[----:B------:R-:W-:Y:S02]  /*38c90*/  LOP3.LUT R9, R35, 0xffff, RZ, 0xc0, !PT ;  /* 0x0000ffff23097812 */ /* 0x000fe400078ec0ff */
[--C-:B------:R-:W-:Y:S02]  /*38ca0*/  PRMT R15, R11, 0x3340, R12.reuse ;  /* 0x000033400b0f7816 */ /* 0x100fe4000000000c */
[----:B------:R-:W-:Y:S02]  /*38cb0*/  SHF.R.U32.HI R10, RZ, 0x8, R11 ;  /* 0x00000008ff0a7819 */ /* 0x000fe4000001160b */
[----:B------:R-:W-:Y:S02]  /*38cc0*/  SHF.R.U32.HI R12, RZ, 0x8, R12 ;  /* 0x00000008ff0c7819 */ /* 0x000fe4000001160c */
[----:B------:R-:W-:-:S02]  /*38cd0*/  SHF.R.U32.HI R11, RZ, 0x8, R9 ;  /* 0x00000008ff0b7819 */ /* 0x000fc40000011609 */
[--C-:B------:R-:W-:Y:S01]  /*38ce0*/  PRMT R9, R9, 0x3340, R8.reuse ;  /* 0x0000334009097816 */ /* 0x100fe20000000008 */
[----:B------:R0:W-:Y:S01]  /*38cf0*/  STL [R1+0x694], R13 ;  /* 0x0006940d01007387 */ /* 0x0001e20000100800 */
[----:B------:R-:W-:Y:S02]  /*38d00*/  LOP3.LUT R10, R10, 0xffff, RZ, 0xc0, !PT ;  /* 0x0000ffff0a0a7812 */ /* 0x000fe400078ec0ff */
[----:B------:R-:W-:Y:S01]  /*38d10*/  LOP3.LUT R12, R12, 0xffff, RZ, 0xc0, !PT ;  /* 0x0000ffff0c0c7812 */ /* 0x000fe200078ec0ff */
[----:B------:R-:W4:Y:S04]  /*38d20*/  LDL.LU R2, [R1+0x144c] ;  /* 0x00144c0001027983 */ /* 0x000f280000300800 */
[----:B------:R-:W-:Y:S01]  /*38d30*/  STL [R1+0xa78], R15 ;  /* 0x000a780f01007387 */ /* 0x000fe20000100800 */
[----:B0-----:R-:W-:Y:S01]  /*38d40*/  VIADD R13, R13, UR5 ;  /* 0x000000050d0d7c36 */ /* 0x001fe20008000000 */
[----:B------:R-:W-:-:S02]  /*38d50*/  SHF.R.U32.HI R8, RZ, 0x8, R8 ;  /* 0x00000008ff087819 */ /* 0x000fc40000011608 */
[----:B------:R0:W-:Y:S01]  /*38d60*/  STL [R1+0xa7c], R9 ;  /* 0x000a7c0901007387 */ /* 0x0001e20000100800 */
[----:B------:R-:W-:Y:S01]  /*38d70*/  LOP3.LUT R11, R11, 0xffff, RZ, 0xc0, !PT ;  /* 0x0000ffff0b0b7812 */ /* 0x000fe200078ec0ff */
[----:B------:R-:W-:Y:S02]  /*38d80*/  ULDC UR5, c[0x0][0x248] ;  /* 0x0000920000057ab9 */ /* 0x000fe40000000800 */
[----:B------:R-:W4:Y:S04]  /*38d90*/  LDL.LU R39, [R1+0xb48] ;  /* 0x000b480001277983 */ /* 0x000f280000300800 */
[----:B------:R-:W4:Y:S01]  /*38da0*/  LDL.LU R37, [R1+0xe70] ;  /* 0x000e700001257983 */ /* 0x000f220000300800 */
[----:B0-----:R-:W-:-:S03]  /*38db0*/  PRMT R9, R10, 0x3340, R12 ;  /* 0x000033400a097816 */ /* 0x001fc6000000000c */
[----:B------:R0:W-:Y:S04]  /*38dc0*/  STL [R1+0x690], R13 ;  /* 0x0006900d01007387 */ /* 0x0001e80000100800 */
[----:B------:R-:W-:Y:S04]  /*38dd0*/  STL [R1+0x720], R9 ;  /* 0x0007200901007387 */ /* 0x000fe80000100800 */
[----:B------:R-:W4:Y:S01]  /*38de0*/  LDL.LU R35, [R1+0x6ac] ;  /* 0x0006ac0001237983 */ /* 0x000f220000300800 */
[----:B------:R-:W-:-:S04]  /*38df0*/  LOP3.LUT R8, R8, 0xffff, RZ, 0xc0, !PT ;  /* 0x0000ffff08087812 */ /* 0x000fc800078ec0ff */
[----:B------:R-:W-:Y:S01]  /*38e00*/  PRMT R8, R11, 0x3340, R8 ;  /* 0x000033400b087816 */ /* 0x000fe20000000008 */
[----:B0-----:R-:W-:Y:S01]  /*38e10*/  VIADD R13, R13, UR5 ;  /* 0x000000050d0d7c36 */ /* 0x001fe20008000000 */
[----:B------:R-:W-:-:S03]  /*38e20*/  ULDC UR5, c[0x0][0x248] ;  /* 0x0000920000057ab9 */ /* 0x000fc60000000800 */
[----:B------:R-:W-:Y:S04]  /*38e30*/  STL [R1+0x724], R8 ;  /* 0x0007240801007387 */ /* 0x000fe80000100800 */
[----:B------:R0:W-:Y:S02]  /*38e40*/  STL [R1+0x6a0], R13 ;  /* 0x0006a00d01007387 */ /* 0x0001e40000100800 */
[----:B0-----:R-:W-:Y:S01]  /*38e50*/  VIADD R13, R13, UR5 ;  /* 0x000000050d0d7c36 */ /* 0x001fe20008000000 */
[----:B------:R-:W-:Y:S01]  /*38e60*/  ULDC UR5, c[0x0][0x248] ;  /* 0x0000920000057ab9 */ /* 0x000fe20000000800 */
[----:B--2---:R-:W-:Y:S02]  /*38e70*/  LOP3.LUT R11, R43, 0xffff, RZ, 0xc0, !PT ;  /* 0x0000ffff2b0b7812 */ /* 0x004fe400078ec0ff */
[----:B---3--:R-:W-:-:S02]  /*38e80*/  LOP3.LUT R12, R41, 0xffff, RZ, 0xc0, !PT ;  /* 0x0000ffff290c7812 */ /* 0x008fc400078ec0ff */
[----:B------:R-:W-:Y:S02]  /*38e90*/  SHF.R.U32.HI R10, RZ, 0x8, R11 ;  /* 0x00000008ff0a7819 */ /* 0x000fe4000001160b */
[----:B------:R-:W-:Y:S02]  /*38ea0*/  PRMT R15, R11, 0x3340, R12 ;  /* 0x000033400b0f7816 */ /* 0x000fe4000000000c */
[----:B------:R-:W-:Y:S02]  /*38eb0*/  LOP3.LUT R9, R33, 0xffff, RZ, 0xc0, !PT ;  /* 0x0000ffff21097812 */ /* 0x000fe400078ec0ff */
[----:B------:R-:W-:Y:S02]  /*38ec0*/  LOP3.LUT R8, R31, 0xffff, RZ, 0xc0, !PT ;  /* 0x0000ffff1f087812 */ /* 0x000fe400078ec0ff */
[----:B------:R-:W-:Y:S02]  /*38ed0*/  SHF.R.U32.HI R11, RZ, 0x8, R9 ;  /* 0x00000008ff0b7819 */ /* 0x000fe40000011609 */
[----:B------:R-:W-:Y:S01]  /*38ee0*/  PRMT R9, R9, 0x3340, R8 ;  /* 0x0000334009097816 */ /* 0x000fe20000000008 */
[----:B------:R-:W-:Y:S04]  /*38ef0*/  STL [R1+0xa70], R15 ;  /* 0x000a700f01007387 */ /* 0x000fe80000100800 */
[----:B------:R0:W-:Y:S04]  /*38f00*/  STL [R1+0xa6c], R9 ;  /* 0x000a6c0901007387 */ /* 0x0001e80000100800 */
        /* <DEDUP_REMOVED lines=8> */
[----:B------:R-:W-:Y:S02]  /*38f90*/  LOP3.LUT R11, R11, 0xffff, RZ, 0xc0, !PT ;  /* 0x0000ffff0b0b7812 */ /* 0x000fe400078ec0ff */
[----:B------:R-:W-:Y:S02]  /*38fa0*/  LOP3.LUT R8, R8, 0xffff, RZ, 0xc0, !PT ;  /* 0x0000ffff08087812 */ /* 0x000fe400078ec0ff */
[----:B0-----:R-:W-:-:S02]  /*38fb0*/  PRMT R9, R10, 0x3340, R12 ;  /* 0x000033400a097816 */ /* 0x001fc4000000000c */
[----:B------:R-:W-:Y:S02]  /*38fc0*/  PRMT R8, R11, 0x3340, R8 ;  /* 0x000033400b087816 */ /* 0x000fe40000000008 */
[----:B------:R-:W-:Y:S01]  /*38fd0*/  LOP3.LUT R12, R3, 0xffff, RZ, 0xc0, !PT ;  /* 0x0000ffff030c7812 */ /* 0x000fe200078ec0ff */
[----:B------:R0:W-:Y:S01]  /*38fe0*/  STL [R1+0x710], R9 ;  /* 0x0007100901007387 */ /* 0x0001e20000100800 */
[----:B-1----:R-:W-:Y:S01]  /*38ff0*/  VIADD R13, R13, UR5 ;  /* 0x000000050d0d7c36 */ /* 0x002fe20008000000 */
[----:B------:R-:W-:Y:S02]  /*39000*/  ULDC UR5, c[0x0][0x248] ;  /* 0x0000920000057ab9 */ /* 0x000fe40000000800 */
[----:B------:R1:W-:Y:S04]  /*39010*/  STL [R1+0x70c], R8 ;  /* 0x00070c0801007387 */ /* 0x0003e80000100800 */
[----:B------:R-:W3:Y:S01]  /*39020*/  LDL.LU R3, [R1+0x1448] ;  /* 0x0014480001037983 */ /* 0x000ee20000300800 */
[----:B----4-:R-:W-:-:S02]  /*39030*/  LOP3.LUT R11, R39, 0xffff, RZ, 0xc0, !PT ;  /* 0x0000ffff270b7812 */ /* 0x010fc400078ec0ff */
[----:B0-----:R-:W-:Y:S02]  /*39040*/  LOP3.LUT R9, R37, 0xffff, RZ, 0xc0, !PT ;  /* 0x0000ffff25097812 */ /* 0x001fe400078ec0ff */
[--C-:B------:R-:W-:Y:S02]  /*39050*/  PRMT R15, R11, 0x3340, R12.reuse ;  /* 0x000033400b0f7816 */ /* 0x100fe4000000000c */
[----:B------:R-:W-:Y:S02]  /*39060*/  SHF.R.U32.HI R10, RZ, 0x8, R11 ;  /* 0x00000008ff0a7819 */ /* 0x000fe4000001160b */
[----:B------:R-:W-:Y:S02]  /*39070*/  SHF.R.U32.HI R12, RZ, 0x8, R12 ;  /* 0x00000008ff0c7819 */ /* 0x000fe4000001160c */
[----:B------:R-:W-:Y:S02]  /*39080*/  SHF.R.U32.HI R11, RZ, 0x8, R9 ;  /* 0x00000008ff0b7819 */ /* 0x000fe40000011609 */
[----:B-1----:R-:W-:Y:S01]  /*39090*/  LOP3.LUT R8, R35, 0xffff, RZ, 0xc0, !PT ;  /* 0x0000ffff23087812 */ /* 0x002fe200078ec0ff */
[----:B------:R0:W-:Y:S01]  /*390a0*/  STL [R1+0x6a4], R13 ;  /* 0x0006a40d01007387 */ /* 0x0001e20000100800 */
[----:B------:R-:W-:-:S02]  /*390b0*/  LOP3.LUT R10, R10, 0xffff, RZ, 0xc0, !PT ;  /* 0x0000ffff0a0a7812 */ /* 0x000fc400078ec0ff */
[--C-:B------:R-:W-:Y:S02]  /*390c0*/  PRMT R9, R9, 0x3340, R8.reuse ;  /* 0x0000334009097816 */ /* 0x100fe40000000008 */
[----:B------:R-:W-:Y:S01]  /*390d0*/  LOP3.LUT R12, R12, 0xffff, RZ, 0xc0, !PT ;  /* 0x0000ffff0c0c7812 */ /* 0x000fe200078ec0ff */
[----:B------:R-:W-:Y:S04]  /*390e0*/  STL [R1+0xa64], R15 ;  /* 0x000a640f01007387 */ /* 0x000fe80000100800 */
[----:B------:R1:W-:Y:S01]  /*390f0*/  STL [R1+0xa40], R9 ;  /* 0x000a400901007387 */ /* 0x0003e20000100800 */
[----:B0-----:R-:W-:Y:S01]  /*39100*/  VIADD R13, R13, UR5 ;  /* 0x000000050d0d7c36 */ /* 0x001fe20008000000 */
[----:B------:R-:W-:Y:S01]  /*39110*/  SHF.R.U32.HI R8, RZ, 0x8, R8 ;  /* 0x00000008ff087819 */ /* 0x000fe20000011608 */
[----:B------:R-:W-:Y:S01]  /*39120*/  ULDC UR5, c[0x0][0x248] ;  /* 0x0000920000057ab9 */ /* 0x000fe20000000800 */
[----:B------:R-:W4:Y:S04]  /*39130*/  LDL.LU R39, [R1+0xb5c] ;  /* 0x000b5c0001277983 */ /* 0x000f280000300800 */
[----:B------:R-:W4:Y:S01]  /*39140*/  LDL.LU R37, [R1+0xe78] ;  /* 0x000e780001257983 */ /* 0x000f220000300800 */
[----:B-1----:R-:W-:-:S03]  /*39150*/  PRMT R9, R10, 0x3340, R12 ;  /* 0x000033400a097816 */ /* 0x002fc6000000000c */
[----:B------:R0:W-:Y:S04]  /*39160*/  STL [R1+0x69c], R13 ;  /* 0x00069c0d01007387 */ /* 0x0001e80000100800 */
[----:B------:R-:W-:Y:S04]  /*39170*/  STL [R1+0x6f8], R9 ;  /* 0x0006f80901007387 */ /* 0x000fe80000100800 */
[----:B------:R-:W4:Y:S01]  /*39180*/  LDL.LU R35, [R1+0x6b4] ;  /* 0x0006b40001237983 */ /* 0x000f220000300800 */
        /* <DEDUP_REMOVED lines=8> */
[----:B------:R-:W4:Y:S01]  /*39210*/  LDL.LU R2, [R1+0x1444] ;  /* 0x0014440001027983 */ /* 0x000f220000300800 */
[----:B-1----:R-:W-:Y:S01]  /*39220*/  VIADD R13, R13, UR5 ;  /* 0x000000050d0d7c36 */ /* 0x002fe20008000000 */
[----:B------:R-:W-:Y:S01]  /*39230*/  ULDC UR5, c[0x0][0x248] ;  /* 0x0000920000057ab9 */ /* 0x000fe20000000800 */
[----:B--2---:R-:W-:Y:S02]  /*39240*/  LOP3.LUT R11, R41, 0xffff, RZ, 0xc0, !PT ;  /* 0x0000ffff290b7812 */ /* 0x004fe400078ec0ff */
[----:B---3--:R-:W-:Y:S02]  /*39250*/  LOP3.LUT R12, R33, 0xffff, RZ, 0xc0, !PT ;  /* 0x0000ffff210c7812 */ /* 0x008fe400078ec0ff */
[----:B------:R-:W-:Y:S02]  /*39260*/  SHF.R.U32.HI R10, RZ, 0x8, R11 ;  /* 0x00000008ff0a7819 */ /* 0x000fe4000001160b */
[----:B------:R-:W-:Y:S02]  /*39270*/  PRMT R15, R11, 0x3340, R12 ;  /* 0x000033400b0f7816 */ /* 0x000fe4000000000c */
[----:B------:R-:W-:-:S02]  /*39280*/  LOP3.LUT R9, R31, 0xffff, RZ, 0xc0, !PT ;  /* 0x0000ffff1f097812 */ /* 0x000fc400078ec0ff */
        /* <DEDUP_REMOVED lines=12> */
[----:B------:R-:W3:Y:S01]  /*39350*/  LDL.LU R31, [R1+0xb68] ;  /* 0x000b6800011f7983 */ /* 0x000ee20000300800 */
[----:B------:R-:W-:Y:S02]  /*39360*/  SHF.R.U32.HI R8, RZ, 0x8, R8 ;  /* 0x00000008ff087819 */ /* 0x000fe40000011608 */
[----:B------:R-:W-:-:S02]  /*39370*/  LOP3.LUT R11, R11, 0xffff, RZ, 0xc0, !PT ;  /* 0x0000ffff0b0b7812 */ /* 0x000fc400078ec0ff */
[----:B------:R-:W-:-:S04]  /*39380*/  LOP3.LUT R8, R8, 0xffff, RZ, 0xc0, !PT ;  /* 0x0000ffff08087812 */ /* 0x000fc800078ec0ff */
[----:B------:R-:W-:Y:S02]  /*39390*/  PRMT R8, R11, 0x3340, R8 ;  /* 0x000033400b087816 */ /* 0x000fe40000000008 */
[----:B------:R-:W-:-:S03]  /*393a0*/  LOP3.LUT R12, R233, 0xffff, RZ, 0xc0, !PT ;  /* 0x0000ffffe90c7812 */ /* 0x000fc600078ec0ff */
[----:B------:R1:W-:Y:S01]  /*393b0*/  STL [R1+0x6c8], R8 ;  /* 0x0006c80801007387 */ /* 0x0003e20000100800 */
[----:B0-----:R-:W-:Y:S01]  /*393c0*/  VIADD R13, R13, UR5 ;  /* 0x000000050d0d7c36 */ /* 0x001fe20008000000 */
[----:B------:R-:W-:Y:S02]  /*393d0*/  ULDC UR5, c[0x0][0x248] ;  /* 0x0000920000057ab9 */ /* 0x000fe40000000800 */
[----:B------:R-:W3:Y:S01]  /*393e0*/  LDL.LU R233, [R1+0x1440] ;  /* 0x0014400001e97983 */ /* 0x000ee20000300800 */
[----:B----4-:R-:W-:Y:S02]  /*393f0*/  LOP3.LUT R11, R39, 0xffff, RZ, 0xc0, !PT ;  /* 0x0000ffff270b7812 */ /* 0x010fe400078ec0ff */
[----:B------:R-:W-:Y:S02]  /*39400*/  LOP3.LUT R9, R37, 0xffff, RZ, 0xc0, !PT ;  /* 0x0000ffff25097812 */ /* 0x000fe400078ec0ff */
[----:B------:R-:W-:Y:S02]  /*39410*/  SHF.R.U32.HI R10, RZ, 0x8, R11 ;  /* 0x00000008ff0a7819 */ /* 0x000fe4000001160b */
[----:B------:R-:W-:-:S02]  /*39420*/  PRMT R15, R11, 0x3340, R12 ;  /* 0x000033400b0f7816 */ /* 0x000fc4000000000c */
[----:B------:R-:W-:Y:S02]  /*39430*/  SHF.R.U32.HI R12, RZ, 0x8, R12 ;  /* 0x00000008ff0c7819 */ /* 0x000fe4000001160c */
[----:B------:R-:W-:Y:S02]  /*39440*/  SHF.R.U32.HI R11, RZ, 0x8, R9 ;  /* 0x00000008ff0b7819 */ /* 0x000fe40000011609 */
[----:B-1----:R-:W-:Y:S01]  /*39450*/  LOP3.LUT R8, R35, 0xffff, RZ, 0xc0, !PT ;  /* 0x0000ffff23087812 */ /* 0x002fe200078ec0ff */
[----:B------:R0:W-:Y:S03]  /*39460*/  STL [R1+0x664], R13 ;  /* 0x0006640d01007387 */ /* 0x0001e60000100800 */
[----:B------:R-:W-:Y:S01]  /*39470*/  PRMT R9, R9, 0x3340, R8 ;  /* 0x0000334009097816 */ /* 0x000fe20000000008 */
[----:B------:R-:W-:Y:S01]  /*39480*/  STL [R1+0x808], R15 ;  /* 0x0008080f01007387 */ /* 0x000fe20000100800 */
[----:B------:R-:W-:-:S02]  /*39490*/  LOP3.LUT R10, R10, 0xffff, RZ, 0xc0, !PT ;  /* 0x0000ffff0a0a7812 */ /* 0x000fc400078ec0ff */
[----:B------:R-:W-:Y:S01]  /*394a0*/  LOP3.LUT R12, R12, 0xffff, RZ, 0xc0, !PT ;  /* 0x0000ffff0c0c7812 */ /* 0x000fe200078ec0ff */
[----:B------:R1:W-:Y:S01]  /*394b0*/  STL [R1+0x804], R9 ;  /* 0x0008040901007387 */ /* 0x0003e20000100800 */
[----:B0-----:R-:W-:Y:S01]  /*394c0*/  VIADD R13, R13, UR5 ;  /* 0x000000050d0d7c36 */ /* 0x001fe20008000000 */
[----:B------:R-:W-:Y:S02]  /*394d0*/  SHF.R.U32.HI R8, RZ, 0x8, R8 ;  /* 0x00000008ff087819 */ /* 0x000fe40000011608 */
[----:B------:R-:W4:Y:S01]  /*394e0*/  LDL.LU R41, [R1+0xe84] ;  /* 0x000e840001297983 */ /* 0x000f220000300800 */
[----:B------:R-:W-:Y:S01]  /*394f0*/  LOP3.LUT R11, R11, 0xffff, RZ, 0xc0, !PT ;  /* 0x0000ffff0b0b7812 */ /* 0x000fe200078ec0ff */
[----:B------:R-:W-:Y:S02]  /*39500*/  ULDC UR5, c[0x0][0x248] ;  /* 0x0000920000057ab9 */ /* 0x000fe40000000800 */
[----:B------:R-:W4:Y:S01]  /*39510*/  LDL.LU R39, [R1+0x6d0] ;  /* 0x0006d00001277983 */ /* 0x000f220000300800 */
[----:B-1----:R-:W-:-:S03]  /*39520*/  PRMT R9, R10, 0x3340, R12 ;  /* 0x000033400a097816 */ /* 0x002fc6000000000c */
[----:B------:R0:W-:Y:S04]  /*39530*/  STL [R1+0x638], R13 ;  /* 0x0006380d01007387 */ /* 0x0001e80000100800 */
[----:B------:R-:W4:Y:S04]  /*39540*/  LDL.LU R37, [R1+0xe80] ;  /* 0x000e800001257983 */ /* 0x000f280000300800 */
[----:B------:R-:W-:Y:S04]  /*39550*/  STL [R1+0x6bc], R9 ;  /* 0x0006bc0901007387 */ /* 0x000fe80000100800 */
[----:B------:R-:W4:Y:S01]  /*39560*/  LDL.LU R35, [R1+0x6c4] ;  /* 0x0006c40001237983 */ /* 0x000f220000300800 */
        /* <DEDUP_REMOVED lines=8> */
[----:B--2---:R-:W-:Y:S02]  /*395f0*/  LOP3.LUT R11, R43, 0xffff, RZ, 0xc0, !PT ;  /* 0x0000ffff2b0b7812 */ /* 0x004fe400078ec0ff */
[----:B---3--:R-:W-:Y:S02]  /*39600*/  LOP3.LUT R12, R33, 0xffff, RZ, 0xc0, !PT ;  /* 0x0000ffff210c7812 */ /* 0x008fe400078ec0ff */
[----:B------:R-:W-:Y:S02]  /*39610*/  SHF.R.U32.HI R10, RZ, 0x8, R11 ;  /* 0x00000008ff0a7819 */ /* 0x000fe4000001160b */
[----:B------:R-:W-:Y:S02]  /*39620*/  PRMT R15, R11, 0x3340, R12 ;  /* 0x000033400b0f7816 */ /* 0x000fe4000000000c */
[----:B------:R-:W-:-:S04]  /*39630*/  LOP3.LUT R9, R31, 0xffff, RZ, 0xc0, !PT ;  /* 0x0000ffff1f097812 */ /* 0x000fc800078ec0ff */
        /* <DEDUP_REMOVED lines=18> */
[----:B------:R4:W-:Y:S01]  /*39760*/  STL [R1+0x6ac], R8 ;  /* 0x0006ac0801007387 */ /* 0x0009e20000100800 */
[----:B0-----:R-:W-:Y:S01]  /*39770*/  VIADD R13, R13, UR5 ;  /* 0x000000050d0d7c36 */ /* 0x001fe20008000000 */
[----:B------:R-:W-:Y:S01]  /*39780*/  ULDC UR5, c[0x0][0x248] ;  /* 0x0000920000057ab9 */ /* 0x000fe20000000800 */
[----:B----4-:R-:W-:-:S02]  /*39790*/  LOP3.LUT R8, R41, 0xffff, RZ, 0xc0, !PT ;  /* 0x0000ffff29087812 */ /* 0x010fc400078ec0ff */
[----:B------:R-:W-:Y:S02]  /*397a0*/  LOP3.LUT R9, R39, 0xffff, RZ, 0xc0, !PT ;  /* 0x0000ffff27097812 */ /* 0x000fe400078ec0ff */
[----:B------:R-:W-:Y:S02]  /*397b0*/  SHF.R.U32.HI R10, RZ, 0x8, R8 ;  /* 0x00000008ff0a7819 */ /* 0x000fe40000011608 */
[--C-:B------:R-:W-:Y:S02]  /*397c0*/  PRMT R15, R8, 0x3340, R9.reuse ;  /* 0x00003340080f7816 */ /* 0x100fe40000000009 */
[----:B------:R-:W-:Y:S02]  /*397d0*/  SHF.R.U32.HI R9, RZ, 0x8, R9 ;  /* 0x00000008ff097819 */ /* 0x000fe40000011609 */
[----:B------:R-:W-:Y:S02]  /*397e0*/  LOP3.LUT R11, R37, 0xffff, RZ, 0xc0, !PT ;  /* 0x0000ffff250b7812 */ /* 0x000fe400078ec0ff */
[----:B------:R-:W-:-:S02]  /*397f0*/  LOP3.LUT R10, R10, 0xffff, RZ, 0xc0, !PT ;  /* 0x0000ffff0a0a7812 */ /* 0x000fc400078ec0ff */
[----:B------:R-:W-:Y:S02]  /*39800*/  SHF.R.U32.HI R8, RZ, 0x8, R11 ;  /* 0x00000008ff087819 */ /* 0x000fe4000001160b */
        /* <DEDUP_REMOVED lines=14> */
[----:B------:R0:W-:Y:S04]  /*398f0*/  STL [R1+0x9c], R9 ;  /* 0x00009c0901007387 */ /* 0x0001e80000100800 */
[----:B------:R1:W-:Y:S04]  /*39900*/  STL [R1+0x628], R13 ;  /* 0x0006280d01007387 */ /* 0x0003e80000100800 */
[----:B------:R-:W4:Y:S04]  /*39910*/  LDL.LU R37, [R1+0xe88] ;  /* 0x000e880001257983 */ /* 0x000f280000300800 */
[----:B------:R-:W4:Y:S01]  /*39920*/  LDL.LU R35, [R1+0x6d4] ;  /* 0x0006d40001237983 */ /* 0x000f220000300800 */
[----:B------:R-:W-:-:S02]  /*39930*/  PRMT R8, R8, 0x3340, R12 ;  /* 0x0000334008087816 */ /* 0x000fc4000000000c */
[----:B0-----:R-:W-:-:S03]  /*39940*/  LOP3.LUT R9, R2, 0xffff, RZ, 0xc0, !PT ;  /* 0x0000ffff02097812 */ /* 0x001fc600078ec0ff */
[----:B------:R-:W-:Y:S01]  /*39950*/  STL [R1+0x98], R8 ;  /* 0x0000980801007387 */ /* 0x000fe20000100800 */
[----:B------:R-:W-:Y:S01]  /*39960*/  LOP3.LUT R12, R233, 0xffff, RZ, 0xc0, !PT ;  /* 0x0000ffffe90c7812 */ /* 0x000fe200078ec0ff */
[----:B-1----:R-:W-:Y:S01]  /*39970*/  VIADD R13, R13, UR5 ;  /* 0x000000050d0d7c36 */ /* 0x002fe20008000000 */
[----:B------:R-:W-:Y:S01]  /*39980*/  ULDC UR5, c[0x0][0x248] ;  /* 0x0000920000057ab9 */ /* 0x000fe20000000800 */
[----:B------:R-:W4:Y:S04]  /*39990*/  LDL.LU R2, [R1+0x1438] ;  /* 0x0014380001027983 */ /* 0x000f280000300800 */
[----:B------:R0:W-:Y:S04]  /*399a0*/  STL [R1+0x624], R13 ;  /* 0x0006240d01007387 */ /* 0x0001e80000100800 */
[----:B------:R-:W4:Y:S01]  /*399b0*/  LDL.LU R233, [R1+0x1434] ;  /* 0x0014340001e97983 */ /* 0x000f220000300800 */
        /* <DEDUP_REMOVED lines=8> */
[----:B------:R-:W-:-:S02]  /*39a40*/  PRMT R11, R11, 0x3340, R12 ;  /* 0x000033400b0b7816 */ /* 0x000fc4000000000c */
[----:B------:R-:W-:Y:S02]  /*39a50*/  LOP3.LUT R10, R10, 0xffff, RZ, 0xc0, !PT ;  /* 0x0000ffff0a0a7812 */ /* 0x000fe400078ec0ff */
[----:B------:R-:W-:Y:S01]  /*39a60*/  LOP3.LUT R9, R9, 0xffff, RZ, 0xc0, !PT ;  /* 0x0000ffff09097812 */ /* 0x000fe200078ec0ff */
[----:B------:R-:W-:Y:S03]  /*39a70*/  STL [R1+0x7bc], R15 ;  /* 0x0007bc0f01007387 */ /* 0x000fe60000100800 */
[----:B------:R-:W-:Y:S01]  /*39a80*/  PRMT R9, R10, 0x3340, R9 ;  /* 0x000033400a097816 */ /* 0x000fe20000000009 */
[----:B------:R-:W-:Y:S04]  /*39a90*/  STL [R1+0x7c0], R11 ;  /* 0x0007c00b01007387 */ /* 0x000fe80000100800 */
[----:B------:R-:W2:Y:S04]  /*39aa0*/  LDL.LU R43, [R1+0xba0] ;  /* 0x000ba000012b7983 */ /* 0x000ea80000300800 */
[----:B------:R-:W-:Y:S04]  /*39ab0*/  STL [R1+0x94], R9 ;  /* 0x0000940901007387 */ /* 0x000fe80000100800 */
[----:B------:R0:W-:Y:S04]  /*39ac0*/  STL [R1+0x61c], R13 ;  /* 0x00061c0d01007387 */ /* 0x0001e80000100800 */
[----:B------:R-:W3:Y:S04]  /*39ad0*/  LDL.LU R33, [R1+0xe90] ;  /* 0x000e900001217983 */ /* 0x000ee80000300800 */
[----:B------:R-:W3:Y:S01]  /*39ae0*/  LDL.LU R31, [R1+0x6dc] ;  /* 0x0006dc00011f7983 */ /* 0x000ee20000300800 */
[----:B------:R-:W-:-:S02]  /*39af0*/  SHF.R.U32.HI R12, RZ, 0x8, R12 ;  /* 0x00000008ff0c7819 */ /* 0x000fc4000001160c */
[----:B------:R-:W-:Y:S02]  /*39b00*/  LOP3.LUT R8, R8, 0xffff, RZ, 0xc0, !PT ;  /* 0x0000ffff08087812 */ /* 0x000fe400078ec0ff */
[----:B------:R-:W-:-:S04]  /*39b10*/  LOP3.LUT R12, R12, 0xffff, RZ, 0xc0, !PT ;  /* 0x0000ffff0c0c7812 */ /* 0x000fc800078ec0ff */
[----:B------:R-:W-:-:S05]  /*39b20*/  PRMT R8, R8, 0x3340, R12 ;  /* 0x0000334008087816 */ /* 0x000fca000000000c */
[----:B------:R4:W-:Y:S01]  /*39b30*/  STL [R1+0x554], R8 ;  /* 0x0005540801007387 */ /* 0x0009e20000100800 */
[----:B0-----:R-:W-:Y:S01]  /*39b40*/  VIADD R13, R13, UR5 ;  /* 0x000000050d0d7c36 */ /* 0x001fe20008000000 */
[----:B------:R-:W-:-:S04]  /*39b50*/  ULDC UR5, c[0x0][0x248] ;  /* 0x0000920000057ab9 */ /* 0x000fc80000000800 */
[----:B------:R0:W-:Y:S01]  /*39b60*/  STL [R1+0x618], R13 ;  /* 0x0006180d01007387 */ /* 0x0001e20000100800 */
[----:B----4-:R-:W-:Y:S02]  /*39b70*/  LOP3.LUT R8, R41, 0xffff, RZ, 0xc0, !PT ;  /* 0x0000ffff29087812 */ /* 0x010fe400078ec0ff */
[----:B------:R-:W-:Y:S02]  /*39b80*/  LOP3.LUT R9, R39, 0xffff, RZ, 0xc0, !PT ;  /* 0x0000ffff27097812 */ /* 0x000fe400078ec0ff */
[----:B------:R-:W-:Y:S02]  /*39b90*/  SHF.R.U32.HI R10, RZ, 0x8, R8 ;  /* 0x00000008ff0a7819 */ /* 0x000fe40000011608 */
[--C-:B------:R-:W-:Y:S02]  /*39ba0*/  PRMT R15, R8, 0x3340, R9.reuse ;  /* 0x00003340080f7816 */ /* 0x100fe40000000009 */
[----:B------:R-:W-:Y:S02]  /*39bb0*/  SHF.R.U32.HI R9, RZ, 0x8, R9 ;  /* 0x00000008ff097819 */ /* 0x000fe40000011609 */
[----:B------:R-:W-:-:S02]  /*39bc0*/  LOP3.LUT R11, R37, 0xffff, RZ, 0xc0, !PT ;  /* 0x0000ffff250b7812 */ /* 0x000fc400078ec0ff */
[----:B------:R-:W-:Y:S02]  /*39bd0*/  LOP3.LUT R12, R35, 0xffff, RZ, 0xc0, !PT ;  /* 0x0000ffff230c7812 */ /* 0x000fe400078ec0ff */
[----:B------:R-:W-:Y:S02]  /*39be0*/  SHF.R.U32.HI R8, RZ, 0x8, R11 ;  /* 0x00000008ff087819 */ /* 0x000fe4000001160b */
[--C-:B------:R-:W-:Y:S02]  /*39bf0*/  PRMT R11, R11, 0x3340, R12.reuse ;  /* 0x000033400b0b7816 */ /* 0x100fe4000000000c */
[----:B------:R-:W-:Y:S02]  /*39c00*/  LOP3.LUT R10, R10, 0xffff, RZ, 0xc0, !PT ;  /* 0x0000ffff0a0a7812 */ /* 0x000fe400078ec0ff */
[----:B------:R-:W-:Y:S01]  /*39c10*/  LOP3.LUT R9, R9, 0xffff, RZ, 0xc0, !PT ;  /* 0x0000ffff09097812 */ /* 0x000fe200078ec0ff */
[----:B------:R-:W-:Y:S01]  /*39c20*/  STL [R1+0x7b4], R15 ;  /* 0x0007b40f01007387 */ /* 0x000fe20000100800 */
[----:B0-----:R-:W-:Y:S01]  /*39c30*/  VIADD R13, R13, UR5 ;  /* 0x000000050d0d7c36 */ /* 0x001fe20008000000 */
[----:B------:R-:W-:Y:S01]  /*39c40*/  SHF.R.U32.HI R12, RZ, 0x8, R12 ;  /* 0x00000008ff0c7819 */ /* 0x000fe2000001160c */
[----:B------:R-:W-:Y:S01]  /*39c50*/  ULDC UR5, c[0x0][0x248] ;  /* 0x0000920000057ab9 */ /* 0x000fe20000000800 */
[----:B------:R-:W-:Y:S01]  /*39c60*/  STL [R1+0x7b0], R11 ;  /* 0x0007b00b01007387 */ /* 0x000fe20000100800 */
[----:B------:R-:W-:-:S03]  /*39c70*/  PRMT R9, R10, 0x3340, R9 ;  /* 0x000033400a097816 */ /* 0x000fc60000000009 */
[----:B------:R-:W4:Y:S04]  /*39c80*/  LDL.LU R41, [R1+0xe94] ;  /* 0x000e940001297983 */ /* 0x000f280000300800 */
[----:B------:R-:W4:Y:S01]  /*39c90*/  LDL.LU R39, [R1+0x6e4] ;  /* 0x0006e40001277983 */ /* 0x000f220000300800 */
[----:B------:R-:W-:Y:S02]  /*39ca0*/  LOP3.LUT R8, R8, 0xffff, RZ, 0xc0, !PT ;  /* 0x0000ffff08087812 */ /* 0x000fe400078ec0ff */
[----:B------:R-:W-:Y:S01]  /*39cb0*/  LOP3.LUT R12, R12, 0xffff, RZ, 0xc0, !PT ;  /* 0x0000ffff0c0c7812 */ /* 0x000fe200078ec0ff */
[----:B------:R0:W-:Y:S04]  /*39cc0*/  STL [R1+0x90], R9 ;  /* 0x0000900901007387 */ /* 0x0001e80000100800 */
[----:B------:R1:W-:Y:S01]  /*39cd0*/  STL [R1+0x610], R13 ;  /* 0x0006100d01007387 */ /* 0x0003e20000100800 */
[----:B------:R-:W-:-:S03]  /*39ce0*/  PRMT R8, R8, 0x3340, R12 ;  /* 0x0000334008087816 */ /* 0x000fc6000000000c */
[----:B------:R-:W4:Y:S04]  /*39cf0*/  LDL.LU R37, [R1+0xbb4] ;  /* 0x000bb40001257983 */ /* 0x000f280000300800 */
[----:B------:R-:W4:Y:S01]  /*39d00*/  LDL R35, [R1+0x30] ;  /* 0x0000300001237983 */ /* 0x000f220000100800 */
[----:B0-----:R-:W-:-:S03]  /*39d10*/  LOP3.LUT R9, R233, 0xffff, RZ, 0xc0, !PT ;  /* 0x0000ffffe9097812 */ /* 0x001fc600078ec0ff */
[----:B------:R-:W-:Y:S01]  /*39d20*/  STL [R1+0x8c], R8 ;  /* 0x00008c0801007387 */ /* 0x000fe20000100800 */
[----:B-1----:R-:W-:Y:S01]  /*39d30*/  VIADD R13, R13, UR5 ;  /* 0x000000050d0d7c36 */ /* 0x002fe20008000000 */
[----:B------:R-:W-:Y:S02]  /*39d40*/  ULDC UR5, c[0x0][0x248] ;  /* 0x0000920000057ab9 */ /* 0x000fe40000000800 */
[----:B------:R-:W4:Y:S04]  /*39d50*/  LDL.LU R233, [R1+0x1430] ;  /* 0x0014300001e97983 */ /* 0x000f280000300800 */
[----:B------:R0:W-:Y:S02]  /*39d60*/  STL [R1+0x60c], R13 ;  /* 0x00060c0d01007387 */ /* 0x0001e40000100800 */
[----:B0-----:R-:W-:Y:S01]  /*39d70*/  VIADD R13, R13, UR5 ;  /* 0x000000050d0d7c36 */ /* 0x001fe20008000000 */
[----:B------:R-:W-:Y:S01]  /*39d80*/  ULDC UR5, c[0x0][0x248] ;  /* 0x0000920000057ab9 */ /* 0x000fe20000000800 */
[----:B--2---:R-:W-:-:S04]  /*39d90*/  LOP3.LUT R8, R43, 0xffff, RZ, 0xc0, !PT ;  /* 0x0000ffff2b087812 */ /* 0x004fc800078ec0ff */
[--C-:B------:R-:W-:Y:S02]  /*39da0*/  PRMT R15, R8, 0x3340, R9.reuse ;  /* 0x00003340080f7816 */ /* 0x100fe40000000009 */
[----:B------:R-:W-:Y:S02]  /*39db0*/  SHF.R.U32.HI R10, RZ, 0x8, R8 ;  /* 0x00000008ff0a7819 */ /* 0x000fe40000011608 */
[----:B------:R-:W-:Y:S02]  /*39dc0*/  SHF.R.U32.HI R9, RZ, 0x8, R9 ;  /* 0x00000008ff097819 */ /* 0x000fe40000011609 */
[----:B---3--:R-:W-:Y:S02]  /*39dd0*/  LOP3.LUT R11, R33, 0xffff, RZ, 0xc0, !PT ;  /* 0x0000ffff210b7812 */ /* 0x008fe400078ec0ff */
[----:B------:R-:W-:Y:S02]  /*39de0*/  LOP3.LUT R10, R10, 0xffff, RZ, 0xc0, !PT ;  /* 0x0000ffff0a0a7812 */ /* 0x000fe400078ec0ff */
[----:B------:R-:W-:-:S02]  /*39df0*/  LOP3.LUT R12, R31, 0xffff, RZ, 0xc0, !PT ;  /* 0x0000ffff1f0c7812 */ /* 0x000fc400078ec0ff */
[----:B------:R-:W-:Y:S02]  /*39e00*/  LOP3.LUT R9, R9, 0xffff, RZ, 0xc0, !PT ;  /* 0x0000ffff09097812 */ /* 0x000fe400078ec0ff */
[----:B------:R-:W-:Y:S02]  /*39e10*/  SHF.R.U32.HI R8, RZ, 0x8, R11 ;  /* 0x00000008ff087819 */ /* 0x000fe4000001160b */
[--C-:B------:R-:W-:Y:S02]  /*39e20*/  PRMT R11, R11, 0x3340, R12.reuse ;  /* 0x000033400b0b7816 */ /* 0x100fe4000000000c */
[----:B------:R-:W-:Y:S01]  /*39e30*/  PRMT R9, R10, 0x3340, R9 ;  /* 0x000033400a097816 */ /* 0x000fe20000000009 */
[----:B------:R-:W-:Y:S04]  /*39e40*/  STL [R1+0x7a0], R15 ;  /* 0x0007a00f01007387 */ /* 0x000fe80000100800 */
        /* <DEDUP_REMOVED lines=21> */
[----:B------:R-:W-:Y:S02]  /*39fa0*/  LOP3.LUT R12, R35, 0xffff, RZ, 0xc0, !PT ;  /* 0x0000ffff230c7812 */ /* 0x000fe400078ec0ff */
[----:B------:R-:W-:Y:S02]  /*39fb0*/  SHF.R.U32.HI R8, RZ, 0x8, R11 ;  /* 0x00000008ff087819 */ /* 0x000fe4000001160b */
[----:B------:R-:W-:Y:S02]  /*39fc0*/  LOP3.LUT R9, R9, 0xffff, RZ, 0xc0, !PT ;  /* 0x0000ffff09097812 */ /* 0x000fe400078ec0ff */
[--C-:B------:R-:W-:Y:S01]  /*39fd0*/  PRMT R11, R11, 0x3340, R12.reuse ;  /* 0x000033400b0b7816 */ /* 0x100fe2000000000c */
[----:B------:R-:W-:Y:S01]  /*39fe0*/  STL [R1+0x778], R15 ;  /* 0x0007780f01007387 */ /* 0x000fe20000100800 */
[----:B------:R-:W-:Y:S01]  /*39ff0*/  PRMT R9, R10, 0x3340, R9 ;  /* 0x000033400a097816 */ /* 0x000fe20000000009 */
[----:B0-----:R-:W-:Y:S01]  /*3a000*/  VIADD R13, R13, UR5 ;  /* 0x000000050d0d7c36 */ /* 0x001fe20008000000 */
[----:B------:R-:W-:Y:S01]  /*3a010*/  SHF.R.U32.HI R12, RZ, 0x8, R12 ;  /* 0x00000008ff0c7819 */ /* 0x000fe2000001160c */
[----:B------:R-:W-:Y:S01]  /*3a020*/  STL [R1+0x774], R11 ;  /* 0x0007740b01007387 */ /* 0x000fe20000100800 */
[----:B------:R-:W-:Y:S01]  /*3a030*/  LOP3.LUT R8, R8, 0xffff, RZ, 0xc0, !PT ;  /* 0x0000ffff08087812 */ /* 0x000fe200078ec0ff */
[----:B------:R-:W-:-:S02]  /*3a040*/  ULDC UR5, c[0x0][0x248] ;  /* 0x0000920000057ab9 */ /* 0x000fc40000000800 */
[----:B------:R-:W4:Y:S04]  /*3a050*/  LDL.LU R41, [R1+0xe9c] ;  /* 0x000e9c0001297983 */ /* 0x000f280000300800 */
[----:B------:R-:W4:Y:S01]  /*3a060*/  LDL.LU R39, [R1+0x6ec] ;  /* 0x0006ec0001277983 */ /* 0x000f220000300800 */
[----:B------:R-:W-:-:S03]  /*3a070*/  LOP3.LUT R12, R12, 0xffff, RZ, 0xc0, !PT ;  /* 0x0000ffff0c0c7812 */ /* 0x000fc600078ec0ff */
[----:B------:R0:W-:Y:S04]  /*3a080*/  STL [R1+0x7c], R9 ;  /* 0x00007c0901007387 */ /* 0x0001e80000100800 */
[----:B------:R1:W-:Y:S04]  /*3a090*/  STL [R1+0x600], R13 ;  /* 0x0006000d01007387 */ /* 0x0003e80000100800 */
[----:B------:R-:W4:Y:S04]  /*3a0a0*/  LDL.LU R37, [R1+0xbd0] ;  /* 0x000bd00001257983 */ /* 0x000f280000300800 */
[----:B------:R-:W4:Y:S01]  /*3a0b0*/  LDL.LU R35, [R1+0x228] ;  /* 0x0002280001237983 */ /* 0x000f220000300800 */
[----:B------:R-:W-:-:S02]  /*3a0c0*/  PRMT R8, R8, 0x3340, R12 ;  /* 0x0000334008087816 */ /* 0x000fc4000000000c */
        /* <DEDUP_REMOVED lines=14> */
[----:B------:R-:W-:-:S02]  /*3a1b0*/  SHF.R.U32.HI R8, RZ, 0x8, R11 ;  /* 0x00000008ff087819 */ /* 0x000fc4000001160b */
[--C-:B------:R-:W-:Y:S02]  /*3a1c0*/  PRMT R11, R11, 0x3340, R12.reuse ;  /* 0x000033400b0b7816 */ /* 0x100fe4000000000c */
[----:B------:R-:W-:Y:S02]  /*3a1d0*/  LOP3.LUT R10, R10, 0xffff, RZ, 0xc0, !PT ;  /* 0x0000ffff0a0a7812 */ /* 0x000fe400078ec0ff */
[----:B------:R-:W-:Y:S01]  /*3a1e0*/  LOP3.LUT R9, R9, 0xffff, RZ, 0xc0, !PT ;  /* 0x0000ffff09097812 */ /* 0x000fe200078ec0ff */
[----:B------:R-:W-:Y:S03]  /*3a1f0*/  STL [R1+0x768], R15 ;  /* 0x0007680f01007387 */ /* 0x000fe60000100800 */
[----:B------:R-:W-:Y:S01]  /*3a200*/  PRMT R9, R10, 0x3340, R9 ;  /* 0x000033400a097816 */ /* 0x000fe20000000009 */
[----:B------:R-:W-:Y:S04]  /*3a210*/  STL [R1+0x758], R11 ;  /* 0x0007580b01007387 */ /* 0x000fe80000100800 */
[----:B------:R-:W2:Y:S04]  /*3a220*/  LDL.LU R45, [R1+0xea4] ;  /* 0x000ea400012d7983 */ /* 0x000ea80000300800 */
[----:B------:R-:W3:Y:S04]  /*3a230*/  LDL.LU R43, [R1+0x6f4] ;  /* 0x0006f400012b7983 */ /* 0x000ee80000300800 */
        /* <DEDUP_REMOVED lines=33> */
[----:B------:R-:W-:Y:S04]  /*3a450*/  STL [R1+0x6c], R9 ;  /* 0x00006c0901007387 */ /* 0x000fe80000100800 */
[----:B------:R0:W-:Y:S01]  /*3a460*/  STL [R1+0x5ec], R13 ;  /* 0x0005ec0d01007387 */ /* 0x0001e20000100800 */
[----:B------:R-:W-:-:S03]  /*3a470*/  PRMT R8, R8, 0x3340, R12 ;  /* 0x0000334008087816 */ /* 0x000fc6000000000c */
[----:B------:R-:W4:Y:S04]  /*3a480*/  LDL.LU R37, [R1+0xbec] ;  /* 0x000bec0001257983 */ /* 0x000f280000300800 */
[----:B------:R-:W4:Y:S04]  /*3a490*/  LDL.LU R35, [R1+0x240] ;  /* 0x0002400001237983 */ /* 0x000f280000300800 */
        /* <DEDUP_REMOVED lines=10> */
[----:B------:R-:W-:Y:S02]  /*3a540*/  SHF.R.U32.HI R9, RZ, 0x8, R9 ;  /* 0x00000008ff097819 */ /* 0x000fe40000011609 */
[----:B------:R-:W-:Y:S02]  /*3a550*/  LOP3.LUT R10, R10, 0xffff, RZ, 0xc0, !PT ;  /* 0x0000ffff0a0a7812 */ /* 0x000fe400078ec0ff */
[----:B------:R-:W-:Y:S02]  /*3a560*/  LOP3.LUT R11, R33, 0xffff, RZ, 0xc0, !PT ;  /* 0x0000ffff210b7812 */ /* 0x000fe400078ec0ff */
[----:B------:R-:W-:Y:S02]  /*3a570*/  LOP3.LUT R12, R31, 0xffff, RZ, 0xc0, !PT ;  /* 0x0000ffff1f0c7812 */ /* 0x000fe400078ec0ff */
[----:B------:R-:W-:Y:S02]  /*3a580*/  SHF.R.U32.HI R8, RZ, 0x8, R11 ;  /* 0x00000008ff087819 */ /* 0x000fe4000001160b */
[----:B------:R-:W-:-:S02]  /*3a590*/  LOP3.LUT R9, R9, 0xffff, RZ, 0xc0, !PT ;  /* 0x0000ffff09097812 */ /* 0x000fc400078ec0ff */
[----:B------:R-:W-:Y:S01]  /*3a5a0*/  PRMT R11, R11, 0x3340, R12 ;  /* 0x000033400b0b7816 */ /* 0x000fe2000000000c */
[----:B------:R-:W-:Y:S01]  /*3a5b0*/  STL [R1+0x71c], R15 ;  /* 0x00071c0f01007387 */ /* 0x000fe20000100800 */
[----:B------:R-:W-:-:S03]  /*3a5c0*/  PRMT R9, R10, 0x3340, R9 ;  /* 0x000033400a097816 */ /* 0x000fc60000000009 */
        /* <DEDUP_REMOVED lines=36> */
[----:B------:R-:W-:Y:S04]  /*3a810*/  STL [R1+0x58], R9 ;  /* 0x0000580901007387 */ /* 0x000fe80000100800 */
[----:B------:R0:W-:Y:S04]  /*3a820*/  STL [R1+0x5d8], R13 ;  /* 0x0005d80d01007387 */ /* 0x0001e80000100800 */
[----:B------:R-:W4:Y:S04]  /*3a830*/  LDL.LU R37, [R1+0xce8] ;  /* 0x000ce80001257983 */ /* 0x000f280000300800 */
[----:B------:R-:W4:Y:S01]  /*3a840*/  LDL.LU R35, [R1+0x260] ;  /* 0x0002600001237983 */ /* 0x000f220000300800 */
[----:B------:R-:W-:-:S05]  /*3a850*/  PRMT R8, R8, 0x3340, R12 ;  /* 0x0000334008087816 */ /* 0x000fca000000000c */
        /* <DEDUP_REMOVED lines=13> */
[----:B------:R-:W-:Y:S02]  /*3a930*/  SHF.R.U32.HI R8, RZ, 0x8, R11 ;  /* 0x00000008ff087819 */ /* 0x000fe4000001160b */
[----:B------:R-:W-:Y:S02]  /*3a940*/  PRMT R11, R11, 0x3340, R12 ;  /* 0x000033400b0b7816 */ /* 0x000fe4000000000c */
[----:B------:R-:W-:-:S02]  /*3a950*/  LOP3.LUT R10, R10, 0xffff, RZ, 0xc0, !PT ;  /* 0x0000ffff0a0a7812 */ /* 0x000fc400078ec0ff */
        /* <DEDUP_REMOVED lines=29> */
[----:B0-----:R-:W-:Y:S01]  /*3ab30*/  VIADD R13, R13, UR5 ;  /* 0x000000050d0d7c36 */ /* 0x001fe20008000000 */
[----:B------:R-:W-:Y:S01]  /*3ab40*/  STL [R1+0x6d8], R15 ;  /* 0x0006d80f01007387 */ /* 0x000fe20000100800 */
[----:B------:R-:W-:Y:S01]  /*3ab50*/  SHF.R.U32.HI R12, RZ, 0x8, R12 ;  /* 0x00000008ff0c7819 */ /* 0x000fe2000001160c */
[----:B------:R-:W-:Y:S01]  /*3ab60*/  ULDC UR5, c[0x0][0x248] ;  /* 0x0000920000057ab9 */ /* 0x000fe20000000800 */
[----:B------:R-:W-:Y:S01]  /*3ab70*/  PRMT R9, R10, 0x3340, R9 ;  /* 0x000033400a097816 */ /* 0x000fe20000000009 */
[----:B------:R-:W-:Y:S04]  /*3ab80*/  STL [R1+0x6d4], R11 ;  /* 0x0006d40b01007387 */ /* 0x000fe80000100800 */
[----:B------:R-:W4:Y:S04]  /*3ab90*/  LDL.LU R41, [R1+0xd08] ;  /* 0x000d080001297983 */ /* 0x000f280000300800 */
[----:B------:R-:W4:Y:S01]  /*3aba0*/  LDL.LU R39, [R1+0x2c8] ;  /* 0x0002c80001277983 */ /* 0x000f220000300800 */
[----:B------:R-:W-:-:S03]  /*3abb0*/  LOP3.LUT R8, R8, 0xffff, RZ, 0xc0, !PT ;  /* 0x0000ffff08087812 */ /* 0x000fc600078ec0ff */
[----:B------:R0:W-:Y:S01]  /*3abc0*/  STL [R1+0x5c4], R13 ;  /* 0x0005c40d01007387 */ /* 0x0001e20000100800 */
[----:B------:R-:W-:-:S03]  /*3abd0*/  LOP3.LUT R12, R12, 0xffff, RZ, 0xc0, !PT ;  /* 0x0000ffff0c0c7812 */ /* 0x000fc600078ec0ff */
[----:B------:R-:W4:Y:S04]  /*3abe0*/  LDL.LU R37, [R1+0xd04] ;  /* 0x000d040001257983 */ /* 0x000f280000300800 */
[----:B------:R-:W-:Y:S04]  /*3abf0*/  STL [R1+0x48], R9 ;  /* 0x0000480901007387 */ /* 0x000fe80000100800 */
[----:B------:R-:W4:Y:S01]  /*3ac00*/  LDL.LU R35, [R1+0x2b0] ;  /* 0x0002b00001237983 */ /* 0x000f220000300800 */
[----:B------:R-:W-:Y:S01]  /*3ac10*/  PRMT R8, R8, 0x3340, R12 ;  /* 0x0000334008087816 */ /* 0x000fe2000000000c */
[----:B0-----:R-:W-:Y:S01]  /*3ac20*/  VIADD R13, R13, UR5 ;  /* 0x000000050d0d7c36 */ /* 0x001fe20008000000 */
[----:B------:R-:W-:-:S03]  /*3ac30*/  ULDC UR5, c[0x0][0x248] ;  /* 0x0000920000057ab9 */ /* 0x000fc60000000800 */
[----:B------:R2:W-:Y:S04]  /*3ac40*/  STL [R1+0x44], R8 ;  /* 0x0000440801007387 */ /* 0x0005e80000100800 */
[----:B------:R0:W-:Y:S01]  /*3ac50*/  STL [R1+0x5c0], R13 ;  /* 0x0005c00d01007387 */ /* 0x0001e20000100800 */
[----:B--2---:R-:W-:Y:S02]  /*3ac60*/  LOP3.LUT R8, R45, 0xffff, RZ, 0xc0, !PT ;  /* 0x0000ffff2d087812 */ /* 0x004fe400078ec0ff */
[----:B---3--:R-:W-:-:S04]  /*3ac70*/  LOP3.LUT R9, R43, 0xffff, RZ, 0xc0, !PT ;  /* 0x0000ffff2b097812 */ /* 0x008fc800078ec0ff */
[----:B------:R-:W-:Y:S02]  /*3ac80*/  PRMT R15, R8, 0x3340, R9 ;  /* 0x00003340080f7816 */ /* 0x000fe40000000009 */
[----:B------:R-:W-:Y:S02]  /*3ac90*/  SHF.R.U32.HI R10, RZ, 0x8, R8 ;  /* 0x00000008ff0a7819 */ /* 0x000fe40000011608 */
[----:B------:R-:W-:Y:S01]  /*3aca0*/  LOP3.LUT R11, R33, 0xffff, RZ, 0xc0, !PT ;  /* 0x0000ffff210b7812 */ /* 0x000fe200078ec0ff */
[----:B------:R-:W-:Y:S01]  /*3acb0*/  STL [R1+0x52c], R15 ;  /* 0x00052c0f01007387 */ /* 0x000fe20000100800 */
[----:B------:R-:W-:-:S03]  /*3acc0*/  LOP3.LUT R12, R31, 0xffff, RZ, 0xc0, !PT ;  /* 0x0000ffff1f0c7812 */ /* 0x000fc600078ec0ff */
[----:B------:R-:W2:Y:S01]  /*3acd0*/  LDL.LU R33, [R1+0xd0c] ;  /* 0x000d0c0001217983 */ /* 0x000ea20000300800 */
[----:B------:R-:W-:Y:S02]  /*3ace0*/  SHF.R.U32.HI R8, RZ, 0x8, R11 ;  /* 0x00000008ff087819 */ /* 0x000fe4000001160b */
[----:B------:R-:W-:-:S05]  /*3acf0*/  PRMT R11, R11, 0x3340, R12 ;  /* 0x000033400b0b7816 */ /* 0x000fca000000000c */
[----:B------:R-:W-:Y:S04]  /*3ad00*/  STL [R1+0x528], R11 ;  /* 0x0005280b01007387 */ /* 0x000fe80000100800 */
[----:B------:R-:W3:Y:S01]  /*3ad10*/  LDL.LU R31, [R1+0xcfc] ;  /* 0x000cfc00011f7983 */ /* 0x000ee20000300800 */
[----:B------:R-:W-:Y:S02]  /*3ad20*/  SHF.R.U32.HI R9, RZ, 0x8, R9 ;  /* 0x00000008ff097819 */ /* 0x000fe40000011609 */
[----:B------:R-:W-:Y:S02]  /*3ad30*/  SHF.R.U32.HI R12, RZ, 0x8, R12 ;  /* 0x00000008ff0c7819 */ /* 0x000fe4000001160c */
[----:B------:R-:W-:Y:S02]  /*3ad40*/  LOP3.LUT R10, R10, 0xffff, RZ, 0xc0, !PT ;  /* 0x0000ffff0a0a7812 */ /* 0x000fe400078ec0ff */
[----:B------:R-:W-:-:S02]  /*3ad50*/  LOP3.LUT R9, R9, 0xffff, RZ, 0xc0, !PT ;  /* 0x0000ffff09097812 */ /* 0x000fc400078ec0ff */
[----:B------:R-:W-:Y:S02]  /*3ad60*/  LOP3.LUT R8, R8, 0xffff, RZ, 0xc0, !PT ;  /* 0x0000ffff08087812 */ /* 0x000fe400078ec0ff */
[----:B------:R-:W-:Y:S01]  /*3ad70*/  LOP3.LUT R12, R12, 0xffff, RZ, 0xc0, !PT ;  /* 0x0000ffff0c0c7812 */ /* 0x000fe200078ec0ff */
[----:B0-----:R-:W-:Y:S01]  /*3ad80*/  VIADD R13, R13, UR5 ;  /* 0x000000050d0d7c36 */ /* 0x001fe20008000000 */
[----:B------:R-:W-:Y:S01]  /*3ad90*/  PRMT R9, R10, 0x3340, R9 ;  /* 0x000033400a097816 */ /* 0x000fe20000000009 */
[----:B------:R-:W-:Y:S01]  /*3ada0*/  ULDC UR5, c[0x0][0x248] ;  /* 0x0000920000057ab9 */ /* 0x000fe20000000800 */
[----:B------:R-:W-:Y:S02]  /*3adb0*/  PRMT R8, R8, 0x3340, R12 ;  /* 0x0000334008087816 */ /* 0x000fe4000000000c */
        /* <DEDUP_REMOVED lines=8> */
[----:B----4-:R-:W-:Y:S02]  /*3ae40*/  LOP3.LUT R8, R41, 0xffff, RZ, 0xc0, !PT ;  /* 0x0000ffff29087812 */ /* 0x010fe400078ec0ff */
[----:B------:R-:W-:Y:S02]  /*3ae50*/  LOP3.LUT R9, R39, 0xffff, RZ, 0xc0, !PT ;  /* 0x0000ffff27097812 */ /* 0x000fe400078ec0ff */
[----:B------:R-:W-:Y:S02]  /*3ae60*/  SHF.R.U32.HI R10, RZ, 0x8, R8 ;  /* 0x00000008ff0a7819 */ /* 0x000fe40000011608 */
[----:B------:R-:W-:-:S02]  /*3ae70*/  PRMT R15, R8, 0x3340, R9 ;  /* 0x00003340080f7816 */ /* 0x000fc40000000009 */
[----:B------:R-:W-:Y:S02]  /*3ae80*/  LOP3.LUT R11, R37, 0xffff, RZ, 0xc0, !PT ;  /* 0x0000ffff250b7812 */ /* 0x000fe400078ec0ff */
[----:B------:R-:W-:Y:S02]  /*3ae90*/  SHF.R.U32.HI R9, RZ, 0x8, R9 ;  /* 0x00000008ff097819 */ /* 0x000fe40000011609 */
[----:B------:R-:W-:Y:S02]  /*3aea0*/  SHF.R.U32.HI R8, RZ, 0x8, R11 ;  /* 0x00000008ff087819 */ /* 0x000fe4000001160b */
[----:B------:R-:W-:Y:S01]  /*3aeb0*/  LOP3.LUT R12, R35, 0xffff, RZ, 0xc0, !PT ;  /* 0x0000ffff230c7812 */ /* 0x000fe200078ec0ff */
[----:B------:R-:W-:Y:S03]  /*3aec0*/  STL [R1+0x40c], R15 ;  /* 0x00040c0f01007387 */ /* 0x000fe60000100800 */
[--C-:B------:R-:W-:Y:S01]  /*3aed0*/  PRMT R11, R11, 0x3340, R12.reuse ;  /* 0x000033400b0b7816 */ /* 0x100fe2000000000c */
[----:B------:R-:W4:Y:S01]  /*3aee0*/  LDL.LU R37, [R1+0xd10] ;  /* 0x000d100001257983 */ /* 0x000f220000300800 */
[----:B------:R-:W-:-:S02]  /*3aef0*/  SHF.R.U32.HI R12, RZ, 0x8, R12 ;  /* 0x00000008ff0c7819 */ /* 0x000fc4000001160c */
[----:B------:R-:W-:Y:S01]  /*3af00*/  LOP3.LUT R10, R10, 0xffff, RZ, 0xc0, !PT ;  /* 0x0000ffff0a0a7812 */ /* 0x000fe200078ec0ff */
[----:B------:R-:W-:Y:S01]  /*3af10*/  STL [R1+0x54c], R11 ;  /* 0x00054c0b01007387 */ /* 0x000fe20000100800 */
[----:B------:R-:W-:Y:S02]  /*3af20*/  LOP3.LUT R9, R9, 0xffff, RZ, 0xc0, !PT ;  /* 0x0000ffff09097812 */ /* 0x000fe400078ec0ff */
[----:B------:R-:W-:Y:S01]  /*3af30*/  LOP3.LUT R8, R8, 0xffff, RZ, 0xc0, !PT ;  /* 0x0000ffff08087812 */ /* 0x000fe200078ec0ff */
[----:B------:R-:W4:Y:S01]  /*3af40*/  LDL.LU R35, [R1+0xd00] ;  /* 0x000d000001237983 */ /* 0x000f220000300800 */
[----:B------:R-:W-:Y:S02]  /*3af50*/  LOP3.LUT R12, R12, 0xffff, RZ, 0xc0, !PT ;  /* 0x0000ffff0c0c7812 */ /* 0x000fe400078ec0ff */
[----:B------:R-:W-:Y:S02]  /*3af60*/  PRMT R9, R10, 0x3340, R9 ;  /* 0x000033400a097816 */ /* 0x000fe40000000009 */
[----:B------:R-:W-:Y:S01]  /*3af70*/  PRMT R8, R8, 0x3340, R12 ;  /* 0x0000334008087816 */ /* 0x000fe2000000000c */
[----:B------:R0:W-:Y:S04]  /*3af80*/  STL [R1+0x5b0], R13 ;  /* 0x0005b00d01007387 */ /* 0x0001e80000100800 */
[----:B------:R1:W-:Y:S04]  /*3af90*/  STL [R1+0x38], R9 ;  /* 0x0000380901007387 */ /* 0x0003e80000100800 */
[----:B------:R2:W-:Y:S01]  /*3afa0*/  STL [R1+0x34], R8 ;  /* 0x0000340801007387 */ /* 0x0005e20000100800 */
[----:B0-----:R-:W-:Y:S01]  /*3afb0*/  VIADD R13, R13, UR5 ;  /* 0x000000050d0d7c36 */ /* 0x001fe20008000000 */
[----:B------:R-:W-:Y:S01]  /*3afc0*/  LOP3.LUT R12, R2, 0xffff, RZ, 0xc0, !PT ;  /* 0x0000ffff020c7812 */ /* 0x000fe200078ec0ff */
[----:B------:R-:W-:Y:S01]  /*3afd0*/  ULDC UR5, c[0x0][0x248] ;  /* 0x0000920000057ab9 */ /* 0x000fe20000000800 */
[----:B-1----:R-:W-:-:S02]  /*3afe0*/  LOP3.LUT R9, R233, 0xffff, RZ, 0xc0, !PT ;  /* 0x0000ffffe9097812 */ /* 0x002fc400078ec0ff */
[----:B------:R-:W4:Y:S04]  /*3aff0*/  LDL.LU R233, [R1+0x1428] ;  /* 0x0014280001e97983 */ /* 0x000f280000300800 */
[----:B------:R0:W-:Y:S04]  /*3b000*/  STL [R1+0x5ac], R13 ;  /* 0x0005ac0d01007387 */ /* 0x0001e80000100800 */
[----:B------:R-:W4:Y:S01]  /*3b010*/  LDL.LU R2, [R1+0x1424] ;  /* 0x0014240001027983 */ /* 0x000f220000300800 */
[----:B--2---:R-:W-:-:S04]  /*3b020*/  LOP3.LUT R8, R33, 0xffff, RZ, 0xc0, !PT ;  /* 0x0000ffff21087812 */ /* 0x004fc800078ec0ff */
[----:B------:R-:W-:Y:S02]  /*3b030*/  PRMT R15, R8, 0x3340, R9 ;  /* 0x00003340080f7816 */ /* 0x000fe40000000009 */
[----:B------:R-:W-:-:S03]  /*3b040*/  SHF.R.U32.HI R10, RZ, 0x8, R8 ;  /* 0x00000008ff0a7819 */ /* 0x000fc60000011608 */
[----:B------:R-:W-:Y:S01]  /*3b050*/  STL [R1+0x580], R15 ;  /* 0x0005800f01007387 */ /* 0x000fe20000100800 */
[----:B---3--:R-:W-:-:S03]  /*3b060*/  LOP3.LUT R11, R31, 0xffff, RZ, 0xc0, !PT ;  /* 0x0000ffff1f0b7812 */ /* 0x008fc600078ec0ff */
        /* <DEDUP_REMOVED lines=16> */
[----:B------:R1:W-:Y:S01]  /*3b170*/  STL [R1+0x64], R9 ;  /* 0x0000640901007387 */ /* 0x0003e20000100800 */
[----:B------:R-:W-:-:S03]  /*3b180*/  LOP3.LUT R12, R0, 0xffff, RZ, 0xc0, !PT ;  /* 0x0000ffff000c7812 */ /* 0x000fc600078ec0ff */
[----:B------:R-:W-:Y:S01]  /*3b190*/  STL [R1+0x84], R8 ;  /* 0x0000840801007387 */ /* 0x000fe20000100800 */
[----:B0-----:R-:W-:Y:S01]  /*3b1a0*/  VIADD R13, R13, UR5 ;  /* 0x000000050d0d7c36 */ /* 0x001fe20008000000 */
[----:B------:R-:W-:Y:S01]  /*3b1b0*/  ULDC UR5, c[0x0][0x248] ;  /* 0x0000920000057ab9 */ /* 0x000fe20000000800 */
[----:B-1----:R-:W-:Y:S02]  /*3b1c0*/  LOP3.LUT R9, R3, 0xffff, RZ, 0xc0, !PT ;  /* 0x0000ffff03097812 */ /* 0x002fe400078ec0ff */
[----:B------:R-:W3:Y:S04]  /*3b1d0*/  LDL.LU R3, [R1+0x1420] ;  /* 0x0014200001037983 */ /* 0x000ee80000300800 */
[----:B------:R0:W-:Y:S04]  /*3b1e0*/  STL [R1+0x5a0], R13 ;  /* 0x0005a00d01007387 */ /* 0x0001e80000100800 */
[----:B------:R-:W3:Y:S01]  /*3b1f0*/  LDL.LU R0, [R1+0x141c] ;  /* 0x00141c0001007983 */ /* 0x000ee20000300800 */
[----:B0-----:R-:W-:Y:S01]  /*3b200*/  VIADD R13, R13, UR5 ;  /* 0x000000050d0d7c36 */ /* 0x001fe20008000000 */
[----:B------:R-:W-:Y:S01]  /*3b210*/  ULDC UR5, c[0x0][0x248] ;  /* 0x0000920000057ab9 */ /* 0x000fe20000000800 */
[----:B----4-:R-:W-:-:S04]  /*3b220*/  LOP3.LUT R8, R37, 0xffff, RZ, 0xc0, !PT ;  /* 0x0000ffff25087812 */ /* 0x010fc800078ec0ff */
[----:B------:R-:W-:Y:S02]  /*3b230*/  SHF.R.U32.HI R10, RZ, 0x8, R8 ;  /* 0x00000008ff0a7819 */ /* 0x000fe40000011608 */
[----:B------:R-:W-:Y:S02]  /*3b240*/  LOP3.LUT R11, R35, 0xffff, RZ, 0xc0, !PT ;  /* 0x0000ffff230b7812 */ /* 0x000fe400078ec0ff */
[----:B------:R-:W-:Y:S02]  /*3b250*/  PRMT R15, R8, 0x3340, R9 ;  /* 0x00003340080f7816 */ /* 0x000fe40000000009 */
[----:B------:R-:W-:Y:S02]  /*3b260*/  SHF.R.U32.HI R8, RZ, 0x8, R11 ;  /* 0x00000008ff087819 */ /* 0x000fe4000001160b */
[----:B------:R-:W-:Y:S02]  /*3b270*/  SHF.R.U32.HI R9, RZ, 0x8, R9 ;  /* 0x00000008ff097819 */ /* 0x000fe40000011609 */
[----:B------:R-:W-:-:S02]  /*3b280*/  PRMT R11, R11, 0x3340, R12 ;  /* 0x000033400b0b7816 */ /* 0x000fc4000000000c */
[----:B------:R-:W-:Y:S01]  /*3b290*/  SHF.R.U32.HI R12, RZ, 0x8, R12 ;  /* 0x00000008ff0c7819 */ /* 0x000fe2000001160c */
[----:B------:R-:W-:Y:S01]  /*3b2a0*/  STL [R1+0x6dc], R15 ;  /* 0x0006dc0f01007387 */ /* 0x000fe20000100800 */
[----:B------:R-:W-:Y:S02]  /*3b2b0*/  LOP3.LUT R10, R10, 0xffff, RZ, 0xc0, !PT ;  /* 0x0000ffff0a0a7812 */ /* 0x000fe400078ec0ff */
[----:B------:R-:W-:Y:S01]  /*3b2c0*/  LOP3.LUT R9, R9, 0xffff, RZ, 0xc0, !PT ;  /* 0x0000ffff09097812 */ /* 0x000fe200078ec0ff */
[----:B------:R-:W4:Y:S01]  /*3b2d0*/  LDL.LU R37, [R1+0x8c4] ;  /* 0x0008c40001257983 */ /* 0x000f220000300800 */
[----:B------:R-:W-:Y:S02]  /*3b2e0*/  LOP3.LUT R8, R8, 0xffff, RZ, 0xc0, !PT ;  /* 0x0000ffff08087812 */ /* 0x000fe400078ec0ff */
[----:B------:R-:W-:Y:S01]  /*3b2f0*/  LOP3.LUT R12, R12, 0xffff, RZ, 0xc0, !PT ;  /* 0x0000ffff0c0c7812 */ /* 0x000fe200078ec0ff */
[----:B------:R-:W-:Y:S01]  /*3b300*/  STL [R1+0x6f4], R11 ;  /* 0x0006f40b01007387 */ /* 0x000fe20000100800 */
[----:B------:R-:W-:-:S03]  /*3b310*/  PRMT R9, R10, 0x3340, R9 ;  /* 0x000033400a097816 */ /* 0x000fc60000000009 */
[----:B------:R-:W4:Y:S01]  /*3b320*/  LDL.LU R35, [R1+0x8b4] ;  /* 0x0008b40001237983 */ /* 0x000f220000300800 */
[----:B------:R-:W-:-:S03]  /*3b330*/  PRMT R8, R8, 0x3340, R12 ;  /* 0x0000334008087816 */ /* 0x000fc6000000000c */
        /* <DEDUP_REMOVED lines=13> */
[----:B------:R-:W-:Y:S04]  /*3b410*/  STL [R1+0x700], R15 ;  /* 0x0007000f01007387 */ /* 0x000fe80000100800 */
[----:B------:R-:W2:Y:S01]  /*3b420*/  LDL.LU R33, [R1+0x8cc] ;  /* 0x0008cc0001217983 */ /* 0x000ea20000300800 */
[----:B---3--:R-:W-:-:S04]  /*3b430*/  LOP3.LUT R11, R31, 0xffff, RZ, 0xc0, !PT ;  /* 0x0000ffff1f0b7812 */ /* 0x008fc800078ec0ff */
        /* <DEDUP_REMOVED lines=35> */
[----:B------:R-:W4:Y:S04]  /*3b670*/  LDL.LU R37, [R1+0x8d4] ;  /* 0x0008d40001257983 */ /* 0x000f280000300800 */
[----:B------:R-:W-:Y:S01]  /*3b680*/  STL [R1+0x738], R11 ;  /* 0x0007380b01007387 */ /* 0x000fe20000100800 */
[----:B------:R-:W-:-:S03]  /*3b690*/  LOP3.LUT R10, R10, 0xffff, RZ, 0xc0, !PT ;  /* 0x0000ffff0a0a7812 */ /* 0x000fc600078ec0ff */
[----:B------:R-:W4:Y:S01]  /*3b6a0*/  LDL.LU R35, [R1+0x8bc] ;  /* 0x0008bc0001237983 */ /* 0x000f220000300800 */
[----:B------:R-:W-:Y:S02]  /*3b6b0*/  LOP3.LUT R9, R9, 0xffff, RZ, 0xc0, !PT ;  /* 0x0000ffff09097812 */ /* 0x000fe400078ec0ff */
[----:B------:R-:W-:Y:S02]  /*3b6c0*/  LOP3.LUT R8, R8, 0xffff, RZ, 0xc0, !PT ;  /* 0x0000ffff08087812 */ /* 0x000fe400078ec0ff */
[----:B------:R-:W-:Y:S02]  /*3b6d0*/  LOP3.LUT R12, R12, 0xffff, RZ, 0xc0, !PT ;  /* 0x0000ffff0c0c7812 */ /* 0x000fe400078ec0ff */
[----:B------:R-:W-:Y:S02]  /*3b6e0*/  PRMT R9, R10, 0x3340, R9 ;  /* 0x000033400a097816 */ /* 0x000fe40000000009 */
[----:B------:R-:W-:Y:S01]  /*3b6f0*/  PRMT R8, R8, 0x3340, R12 ;  /* 0x0000334008087816 */ /* 0x000fe2000000000c */
[----:B------:R0:W-:Y:S01]  /*3b700*/  STL [R1+0x57c], R13 ;  /* 0x00057c0d01007387 */ /* 0x0001e20000100800 */
[----:B------:R-:W-:-:S03]  /*3b710*/  LOP3.LUT R12, R232, 0xffff, RZ, 0xc0, !PT ;  /* 0x0000ffffe80c7812 */ /* 0x000fc600078ec0ff */
[----:B------:R-:W-:Y:S01]  /*3b720*/  STL [R1+0x1d0], R9 ;  /* 0x0001d00901007387 */ /* 0x000fe20000100800 */
[----:B0-----:R-:W-:-:S03]  /*3b730*/  VIADD R13, R13, UR5 ;  /* 0x000000050d0d7c36 */ /* 0x001fc60008000000 */
[----:B------:R0:W-:Y:S01]  /*3b740*/  STL [R1+0x254], R8 ;  /* 0x0002540801007387 */ /* 0x0001e20000100800 */
[----:B------:R-:W-:-:S03]  /*3b750*/  ULDC UR5, c[0x0][0x248] ;  /* 0x0000920000057ab9 */ /* 0x000fc60000000800 */
[----:B------:R-:W4:Y:S04]  /*3b760*/  LDL.LU R232, [R1+0x1408] ;  /* 0x0014080001e87983 */ /* 0x000f280000300800 */
[----:B------:R1:W-:Y:S01]  /*3b770*/  STL [R1+0x574], R13 ;  /* 0x0005740d01007387 */ /* 0x0003e20000100800 */
[----:B0-----:R-:W-:-:S03]  /*3b780*/  LOP3.LUT R8, R230, 0xffff, RZ, 0xc0, !PT ;  /* 0x0000ffffe6087812 */ /* 0x001fc600078ec0ff */
        /* <DEDUP_REMOVED lines=9> */
[----:B------:R0:W-:Y:S04]  /*3b820*/  STL [R1+0x764], R9 ;  /* 0x0007640901007387 */ /* 0x0001e80000100800 */
[----:B------:R-:W3:Y:S01]  /*3b830*/  LDL.LU R31, [R1+0x8c0] ;  /* 0x0008c000011f7983 */ /* 0x000ee20000300800 */
[----:B------:R-:W-:Y:S02]  /*3b840*/  SHF.R.U32.HI R12, RZ, 0x8, R12 ;  /* 0x00000008ff0c7819 */ /* 0x000fe4000001160c */
[----:B------:R-:W-:Y:S02]  /*3b850*/  SHF.R.U32.HI R8, RZ, 0x8, R8 ;  /* 0x00000008ff087819 */ /* 0x000fe40000011608 */
[----:B------:R-:W-:Y:S02]  /*3b860*/  LOP3.LUT R10, R10, 0xffff, RZ, 0xc0, !PT ;  /* 0x0000ffff0a0a7812 */ /* 0x000fe400078ec0ff */
[----:B------:R-:W-:-:S02]  /*3b870*/  LOP3.LUT R12, R12, 0xffff, RZ, 0xc0, !PT ;  /* 0x0000ffff0c0c7812 */ /* 0x000fc400078ec0ff */
[----:B------:R-:W-:Y:S02]  /*3b880*/  LOP3.LUT R11, R11, 0xffff, RZ, 0xc0, !PT ;  /* 0x0000ffff0b0b7812 */ /* 0x000fe400078ec0ff */
[----:B------:R-:W-:Y:S01]  /*3b890*/  LOP3.LUT R8, R8, 0xffff, RZ, 0xc0, !PT ;  /* 0x0000ffff08087812 */ /* 0x000fe200078ec0ff */
[----:B-1----:R-:W-:Y:S01]  /*3b8a0*/  VIADD R13, R13, UR5 ;  /* 0x000000050d0d7c36 */ /* 0x002fe20008000000 */
[----:B0-----:R-:W-:Y:S01]  /*3b8b0*/  PRMT R9, R10, 0x3340, R12 ;  /* 0x000033400a097816 */ /* 0x001fe2000000000c */
[----:B------:R-:W-:Y:S01]  /*3b8c0*/  ULDC UR5, c[0x0][0x248] ;  /* 0x0000920000057ab9 */ /* 0x000fe20000000800 */
[----:B------:R-:W-:Y:S02]  /*3b8d0*/  PRMT R8, R11, 0x3340, R8 ;  /* 0x000033400b087816 */ /* 0x000fe40000000008 */
[----:B------:R0:W-:Y:S01]  /*3b8e0*/  STL [R1+0x55c], R13 ;  /* 0x00055c0d01007387 */ /* 0x0001e20000100800 */
[----:B------:R-:W-:-:S03]  /*3b8f0*/  LOP3.LUT R12, R229, 0xffff, RZ, 0xc0, !PT ;  /* 0x0000ffffe50c7812 */ /* 0x000fc600078ec0ff */
[----:B------:R-:W-:Y:S04]  /*3b900*/  STL [R1+0x474], R9 ;  /* 0x0004740901007387 */ /* 0x000fe80000100800 */
[----:B------:R1:W-:Y:S01]  /*3b910*/  STL [R1+0x498], R8 ;  /* 0x0004980801007387 */ /* 0x0003e20000100800 */
[----:B0-----:R-:W-:Y:S01]  /*3b920*/  VIADD R13, R13, UR5 ;  /* 0x000000050d0d7c36 */ /* 0x001fe20008000000 */
[----:B------:R-:W-:Y:S02]  /*3b930*/  ULDC UR5, c[0x0][0x248] ;  /* 0x0000920000057ab9 */ /* 0x000fe40000000800 */
[----:B------:R-:W3:Y:S01]  /*3b940*/  LDL.LU R229, [R1+0x1400] ;  /* 0x0014000001e57983 */ /* 0x000ee20000300800 */
[----:B-1----:R-:W-:-:S03]  /*3b950*/  LOP3.LUT R8, R228, 0xffff, RZ, 0xc0, !PT ;  /* 0x0000ffffe4087812 */ /* 0x002fc600078ec0ff */
        /* <DEDUP_REMOVED lines=20> */
[----:B------:R1:W-:Y:S01]  /*3baa0*/  STL [R1+0x520], R13 ;  /* 0x0005200d01007387 */ /* 0x0003e20000100800 */
[----:B0-----:R-:W-:Y:S02]  /*3bab0*/  PRMT R9, R10, 0x3340, R12 ;  /* 0x000033400a097816 */ /* 0x001fe4000000000c */
[----:B------:R-:W-:Y:S02]  /*3bac0*/  PRMT R8, R11, 0x3340, R8 ;  /* 0x000033400b087816 */ /* 0x000fe40000000008 */
[----:B------:R-:W-:Y:S01]  /*3bad0*/  LOP3.LUT R12, R236, 0xffff, RZ, 0xc0, !PT ;  /* 0x0000ffffec0c7812 */ /* 0x000fe200078ec0ff */
[----:B------:R-:W-:Y:S01]  /*3bae0*/  STL [R1+0x4b0], R9 ;  /* 0x0004b00901007387 */ /* 0x000fe20000100800 */
[----:B-1----:R-:W-:-:S03]  /*3baf0*/  VIADD R13, R13, UR5 ;  /* 0x000000050d0d7c36 */ /* 0x002fc60008000000 */
[----:B------:R0:W-:Y:S01]  /*3bb00*/  STL [R1+0x4d0], R8 ;  /* 0x0004d00801007387 */ /* 0x0001e20000100800 */
[----:B------:R-:W-:-:S03]  /*3bb10*/  ULDC UR5, c[0x0][0x248] ;  /* 0x0000920000057ab9 */ /* 0x000fc60000000800 */
[----:B------:R-:W4:Y:S04]  /*3bb20*/  LDL.LU R236, [R1+0x13f8] ;  /* 0x0013f80001ec7983 */ /* 0x000f280000300800 */
[----:B------:R1:W-:Y:S01]  /*3bb30*/  STL [R1+0x50c], R13 ;  /* 0x00050c0d01007387 */ /* 0x0003e20000100800 */
[----:B0-----:R-:W-:-:S03]  /*3bb40*/  LOP3.LUT R8, R235, 0xffff, RZ, 0xc0, !PT ;  /* 0x0000ffffeb087812 */ /* 0x001fc600078ec0ff */
[----:B------:R-:W4:Y:S01]  /*3bb50*/  LDL.LU R235, [R1+0x13f4] ;  /* 0x0013f40001eb7983 */ /* 0x000f220000300800 */
[----:B-1----:R-:W-:Y:S01]  /*3bb60*/  VIADD R13, R13, UR5 ;  /* 0x000000050d0d7c36 */ /* 0x002fe20008000000 */
[----:B------:R-:W-:Y:S01]  /*3bb70*/  ULDC UR5, c[0x0][0x248] ;  /* 0x0000920000057ab9 */ /* 0x000fe20000000800 */
[----:B--2---:R-:W-:-:S04]  /*3bb80*/  LOP3.LUT R11, R33, 0xffff, RZ, 0xc0, !PT ;  /* 0x0000ffff210b7812 */ /* 0x004fc800078ec0ff */
[----:B------:R-:W-:Y:S02]  /*3bb90*/  PRMT R15, R11, 0x3340, R12 ;  /* 0x000033400b0f7816 */ /* 0x000fe4000000000c */
[----:B------:R-:W-:-:S03]  /*3bba0*/  SHF.R.U32.HI R10, RZ, 0x8, R11 ;  /* 0x00000008ff0a7819 */ /* 0x000fc6000001160b */
[----:B------:R-:W-:Y:S01]  /*3bbb0*/  STL [R1+0x788], R15 ;  /* 0x0007880f01007387 */ /* 0x000fe20000100800 */
[----:B------:R-:W-:-:S03]  /*3bbc0*/  SHF.R.U32.HI R12, RZ, 0x8, R12 ;  /* 0x00000008ff0c7819 */ /* 0x000fc6000001160c */
[----:B------:R-:W2:Y:S01]  /*3bbd0*/  LDL.LU R33, [R1+0x8e8] ;  /* 0x0008e80001217983 */ /* 0x000ea20000300800 */
[----:B---3--:R-:W-:-:S03]  /*3bbe0*/  LOP3.LUT R9, R31, 0xffff, RZ, 0xc0, !PT ;  /* 0x0000ffff1f097812 */ /* 0x008fc600078ec0ff */
[----:B------:R-:W3:Y:S01]  /*3bbf0*/  LDL.LU R31, [R1+0x8d0] ;  /* 0x0008d000011f7983 */ /* 0x000ee20000300800 */
[----:B------:R-:W-:Y:S02]  /*3bc00*/  SHF.R.U32.HI R11, RZ, 0x8, R9 ;  /* 0x00000008ff0b7819 */ /* 0x000fe40000011609 */
[--C-:B------:R-:W-:Y:S02]  /*3bc10*/  PRMT R9, R9, 0x3340, R8.reuse ;  /* 0x0000334009097816 */ /* 0x100fe40000000008 */
[----:B------:R-:W-:Y:S02]  /*3bc20*/  SHF.R.U32.HI R8, RZ, 0x8, R8 ;  /* 0x00000008ff087819 */ /* 0x000fe40000011608 */
[----:B------:R-:W-:Y:S02]  /*3bc30*/  LOP3.LUT R10, R10, 0xffff, RZ, 0xc0, !PT ;  /* 0x0000ffff0a0a7812 */ /* 0x000fe400078ec0ff */
[----:B------:R-:W-:Y:S01]  /*3bc40*/  LOP3.LUT R12, R12, 0xffff, RZ, 0xc0, !PT ;  /* 0x0000ffff0c0c7812 */ /* 0x000fe200078ec0ff */
[----:B------:R0:W-:Y:S01]  /*3bc50*/  STL [R1+0x798], R9 ;  /* 0x0007980901007387 */ /* 0x0001e20000100800 */
[----:B------:R-:W-:-:S02]  /*3bc60*/  LOP3.LUT R11, R11, 0xffff, RZ, 0xc0, !PT ;  /* 0x0000ffff0b0b7812 */ /* 0x000fc400078ec0ff */
[----:B------:R-:W-:-:S04]  /*3bc70*/  LOP3.LUT R8, R8, 0xffff, RZ, 0xc0, !PT ;  /* 0x0000ffff08087812 */ /* 0x000fc800078ec0ff */
[----:B------:R-:W-:Y:S02]  /*3bc80*/  PRMT R8, R11, 0x3340, R8 ;  /* 0x000033400b087816 */ /* 0x000fe40000000008 */
[----:B0-----:R-:W-:Y:S02]  /*3bc90*/  PRMT R9, R10, 0x3340, R12 ;  /* 0x000033400a097816 */ /* 0x001fe4000000000c */
[----:B------:R-:W-:-:S03]  /*3bca0*/  LOP3.LUT R12, R234, 0xffff, RZ, 0xc0, !PT ;  /* 0x0000ffffea0c7812 */ /* 0x000fc600078ec0ff */
[----:B------:R-:W-:Y:S04]  /*3bcb0*/  STL [R1+0x4e0], R9 ;  /* 0x0004e00901007387 */ /* 0x000fe80000100800 */
[----:B------:R0:W-:Y:S04]  /*3bcc0*/  STL [R1+0x4e4], R13 ;  /* 0x0004e40d01007387 */ /* 0x0001e80000100800 */
[----:B------:R1:W-:Y:S04]  /*3bcd0*/  STL [R1+0x508], R8 ;  /* 0x0005080801007387 */ /* 0x0003e80000100800 */
[----:B------:R-:W3:Y:S01]  /*3bce0*/  LDL.LU R234, [R1+0x13f0] ;  /* 0x0013f00001ea7983 */ /* 0x000ee20000300800 */
[----:B0-----:R-:W-:Y:S01]  /*3bcf0*/  VIADD R13, R13, UR5 ;  /* 0x000000050d0d7c36 */ /* 0x001fe20008000000 */
[----:B------:R-:W-:Y:S01]  /*3bd00*/  ULDC UR5, c[0x0][0x248] ;  /* 0x0000920000057ab9 */ /* 0x000fe20000000800 */
[----:B-1----:R-:W-:-:S03]  /*3bd10*/  LOP3.LUT R8, R30, 0xffff, RZ, 0xc0, !PT ;  /* 0x0000ffff1e087812 */ /* 0x002fc600078ec0ff */
[----:B------:R0:W-:Y:S02]  /*3bd20*/  STL [R1+0x4cc], R13 ;  /* 0x0004cc0d01007387 */ /* 0x0001e40000100800 */
[----:B0-----:R-:W-:Y:S01]  /*3bd30*/  VIADD R13, R13, UR5 ;  /* 0x000000050d0d7c36 */ /* 0x001fe20008000000 */
[----:B------:R-:W-:Y:S01]  /*3bd40*/  ULDC UR5, c[0x0][0x248] ;  /* 0x0000920000057ab9 */ /* 0x000fe20000000800 */
[----:B----4-:R-:W-:-:S04]  /*3bd50*/  LOP3.LUT R11, R37, 0xffff, RZ, 0xc0, !PT ;  /* 0x0000ffff250b7812 */ /* 0x010fc800078ec0ff */
[----:B------:R-:W-:Y:S02]  /*3bd60*/  SHF.R.U32.HI R10, RZ, 0x8, R11 ;  /* 0x00000008ff0a7819 */ /* 0x000fe4000001160b */
[----:B------:R-:W-:Y:S02]  /*3bd70*/  LOP3.LUT R9, R35, 0xffff, RZ, 0xc0, !PT ;  /* 0x0000ffff23097812 */ /* 0x000fe400078ec0ff */
[--C-:B------:R-:W-:Y:S02]  /*3bd80*/  PRMT R15, R11, 0x3340, R12.reuse ;  /* 0x000033400b0f7816 */ /* 0x100fe4000000000c */
[----:B------:R-:W-:Y:S02]  /*3bd90*/  SHF.R.U32.HI R12, RZ, 0x8, R12 ;  /* 0x00000008ff0c7819 */ /* 0x000fe4000001160c */
[----:B------:R-:W-:Y:S02]  /*3bda0*/  SHF.R.U32.HI R11, RZ, 0x8, R9 ;  /* 0x00000008ff0b7819 */ /* 0x000fe40000011609 */
[----:B------:R-:W-:-:S02]  /*3bdb0*/  PRMT R9, R9, 0x3340, R8 ;  /* 0x0000334009097816 */ /* 0x000fc40000000008 */
[----:B------:R-:W-:Y:S02]  /*3bdc0*/  SHF.R.U32.HI R8, RZ, 0x8, R8 ;  /* 0x00000008ff087819 */ /* 0x000fe40000011608 */
[----:B------:R-:W-:Y:S02]  /*3bdd0*/  LOP3.LUT R10, R10, 0xffff, RZ, 0xc0, !PT ;  /* 0x0000ffff0a0a7812 */ /* 0x000fe400078ec0ff */
[----:B------:R-:W-:Y:S01]  /*3bde0*/  LOP3.LUT R12, R12, 0xffff, RZ, 0xc0, !PT ;  /* 0x0000ffff0c0c7812 */ /* 0x000fe200078ec0ff */
[----:B------:R-:W-:Y:S01]  /*3bdf0*/  STL [R1+0x7a4], R15 ;  /* 0x0007a40f01007387 */ /* 0x000fe20000100800 */
[----:B------:R-:W-:Y:S02]  /*3be00*/  LOP3.LUT R11, R11, 0xffff, RZ, 0xc0, !PT ;  /* 0x0000ffff0b0b7812 */ /* 0x000fe400078ec0ff */
[----:B------:R-:W-:Y:S01]  /*3be10*/  LOP3.LUT R8, R8, 0xffff, RZ, 0xc0, !PT ;  /* 0x0000ffff08087812 */ /* 0x000fe200078ec0ff */
[----:B------:R0:W-:Y:S03]  /*3be20*/  STL [R1+0x7b8], R9 ;  /* 0x0007b80901007387 */ /* 0x0001e60000100800 */
[----:B------:R-:W-:-:S02]  /*3be30*/  PRMT R8, R11, 0x3340, R8 ;  /* 0x000033400b087816 */ /* 0x000fc40000000008 */
[----:B0-----:R-:W-:Y:S02]  /*3be40*/  PRMT R9, R10, 0x3340, R12 ;  /* 0x000033400a097816 */ /* 0x001fe4000000000c */
[----:B------:R-:W-:-:S03]  /*3be50*/  LOP3.LUT R12, R38, 0xffff, RZ, 0xc0, !PT ;  /* 0x0000ffff260c7812 */ /* 0x000fc600078ec0ff */
[----:B------:R-:W-:Y:S04]  /*3be60*/  STL [R1+0x51c], R9 ;  /* 0x00051c0901007387 */ /* 0x000fe80000100800 */
[----:B------:R0:W-:Y:S04]  /*3be70*/  STL [R1+0x4a4], R13 ;  /* 0x0004a40d01007387 */ /* 0x0001e80000100800 */
[----:B------:R1:W-:Y:S01]  /*3be80*/  STL [R1+0x544], R8 ;  /* 0x0005440801007387 */ /* 0x0003e20000100800 */
[----:B0-----:R-:W-:Y:S01]  /*3be90*/  VIADD R13, R13, UR5 ;  /* 0x000000050d0d7c36 */ /* 0x001fe20008000000 */
[----:B------:R-:W-:Y:S01]  /*3bea0*/  ULDC UR5, c[0x0][0x248] ;  /* 0x0000920000057ab9 */ /* 0x000fe20000000800 */
[----:B-1----:R-:W-:-:S03]  /*3beb0*/  LOP3.LUT R8, R46, 0xffff, RZ, 0xc0, !PT ;  /* 0x0000ffff2e087812 */ /* 0x002fc600078ec0ff */
[----:B------:R0:W-:Y:S02]  /*3bec0*/  STL [R1+0x490], R13 ;  /* 0x0004900d01007387 */ /* 0x0001e40000100800 */
[----:B0-----:R-:W-:Y:S01]  /*3bed0*/  VIADD R13, R13, UR5 ;  /* 0x000000050d0d7c36 */ /* 0x001fe20008000000 */
[----:B------:R-:W-:Y:S01]  /*3bee0*/  ULDC UR5, c[0x0][0x248] ;  /* 0x0000920000057ab9 */ /* 0x000fe20000000800 */
[----:B--2---:R-:W-:-:S04]  /*3bef0*/  LOP3.LUT R11, R33, 0xffff, RZ, 0xc0, !PT ;  /* 0x0000ffff210b7812 */ /* 0x004fc800078ec0ff */
[--C-:B------:R-:W-:Y:S02]  /*3bf00*/  PRMT R15, R11, 0x3340, R12.reuse ;  /* 0x000033400b0f7816 */ /* 0x100fe4000000000c */
[----:B---3--:R-:W-:Y:S02]  /*3bf10*/  LOP3.LUT R9, R31, 0xffff, RZ, 0xc0, !PT ;  /* 0x0000ffff1f097812 */ /* 0x008fe400078ec0ff */
[----:B------:R-:W-:Y:S02]  /*3bf20*/  SHF.R.U32.HI R10, RZ, 0x8, R11 ;  /* 0x00000008ff0a7819 */ /* 0x000fe4000001160b */
[----:B------:R-:W-:Y:S02]  /*3bf30*/  SHF.R.U32.HI R12, RZ, 0x8, R12 ;  /* 0x00000008ff0c7819 */ /* 0x000fe4000001160c */
[----:B------:R-:W-:Y:S02]  /*3bf40*/  SHF.R.U32.HI R11, RZ, 0x8, R9 ;  /* 0x00000008ff0b7819 */ /* 0x000fe40000011609 */
[----:B------:R-:W-:-:S02]  /*3bf50*/  PRMT R9, R9, 0x3340, R8 ;  /* 0x0000334009097816 */ /* 0x000fc40000000008 */
[----:B------:R-:W-:Y:S02]  /*3bf60*/  LOP3.LUT R10, R10, 0xffff, RZ, 0xc0, !PT ;  /* 0x0000ffff0a0a7812 */ /* 0x000fe400078ec0ff */
[----:B------:R-:W-:Y:S01]  /*3bf70*/  LOP3.LUT R12, R12, 0xffff, RZ, 0xc0, !PT ;  /* 0x0000ffff0c0c7812 */ /* 0x000fe200078ec0ff */
[----:B------:R-:W-:Y:S01]  /*3bf80*/  STL [R1+0x7c4], R15 ;  /* 0x0007c40f01007387 */ /* 0x000fe20000100800 */
[----:B------:R-:W-:-:S03]  /*3bf90*/  SHF.R.U32.HI R8, RZ, 0x8, R8 ;  /* 0x00000008ff087819 */ /* 0x000fc60000011608 */
[----:B------:R0:W-:Y:S01]  /*3bfa0*/  STL [R1+0x7d8], R9 ;  /* 0x0007d80901007387 */ /* 0x0001e20000100800 */
[----:B------:R-:W-:Y:S02]  /*3bfb0*/  LOP3.LUT R11, R11, 0xffff, RZ, 0xc0, !PT ;  /* 0x0000ffff0b0b7812 */ /* 0x000fe400078ec0ff */
[----:B------:R-:W-:Y:S02]  /*3bfc0*/  LOP3.LUT R8, R8, 0xffff, RZ, 0xc0, !PT ;  /* 0x0000ffff08087812 */ /* 0x000fe400078ec0ff */
[----:B0-----:R-:W-:Y:S02]  /*3bfd0*/  PRMT R9, R10, 0x3340, R12 ;  /* 0x000033400a097816 */ /* 0x001fe4000000000c */
[----:B------:R-:W-:Y:S02]  /*3bfe0*/  PRMT R8, R11, 0x3340, R8 ;  /* 0x000033400b087816 */ /* 0x000fe40000000008 */
[----:B------:R-:W-:Y:S01]  /*3bff0*/  LOP3.LUT R10, R54, 0xffff, RZ, 0xc0, !PT ;  /* 0x0000ffff360a7812 */ /* 0x000fe200078ec0ff */
[----:B------:R0:W-:Y:S04]  /*3c000*/  STL [R1+0x558], R9 ;  /* 0x0005580901007387 */ /* 0x0001e80000100800 */
[----:B------:R1:W-:Y:S01]  /*3c010*/  STL [R1+0x468], R13 ;  /* 0x0004680d01007387 */ /* 0x0003e20000100800 */
[----:B0-----:R-:W-:-:S03]  /*3c020*/  LOP3.LUT R9, R234, 0xffff, RZ, 0xc0, !PT ;  /* 0x0000ffffea097812 */ /* 0x001fc600078ec0ff */
[----:B------:R0:W-:Y:S01]  /*3c030*/  STL [R1+0x570], R8 ;  /* 0x0005700801007387 */ /* 0x0001e20000100800 */
[----:B-1----:R-:W-:Y:S01]  /*3c040*/  VIADD R13, R13, UR5 ;  /* 0x000000050d0d7c36 */ /* 0x002fe20008000000 */
[--C-:B------:R-:W-:Y:S02]  /*3c050*/  PRMT R15, R9, 0x3340, R10.reuse ;  /* 0x00003340090f7816 */ /* 0x100fe4000000000a */
[----:B------:R-:W2:Y:S01]  /*3c060*/  LDL.LU R234, [R1+0x13ec] ;  /* 0x0013ec0001ea7983 */ /* 0x000ea20000300800 */
[----:B------:R-:W-:Y:S01]  /*3c070*/  LOP3.LUT R11, R235, 0xffff, RZ, 0xc0, !PT ;  /* 0x0000ffffeb0b7812 */ /* 0x000fe200078ec0ff */
[----:B------:R-:W-:Y:S01]  /*3c080*/  ULDC UR5, c[0x0][0x248] ;  /* 0x0000920000057ab9 */ /* 0x000fe20000000800 */
[----:B------:R-:W-:Y:S01]  /*3c090*/  LOP3.LUT R12, R62, 0xffff, RZ, 0xc0, !PT ;  /* 0x0000ffff3e0c7812 */ /* 0x000fe200078ec0ff */
[----:B------:R-:W-:Y:S01]  /*3c0a0*/  STL [R1+0x45c], R13 ;  /* 0x00045c0d01007387 */ /* 0x000fe20000100800 */
[----:B0-----:R-:W-:Y:S02]  /*3c0b0*/  SHF.R.U32.HI R8, RZ, 0x8, R9 ;  /* 0x00000008ff087819 */ /* 0x001fe40000011609 */
[----:B------:R-:W-:Y:S01]  /*3c0c0*/  SHF.R.U32.HI R9, RZ, 0x8, R10 ;  /* 0x00000008ff097819 */ /* 0x000fe2000001160a */
[----:B------:R-:W2:Y:S01]  /*3c0d0*/  LDL.LU R235, [R1+0x13e8] ;  /* 0x0013e80001eb7983 */ /* 0x000ea20000300800 */
[----:B------:R-:W-:-:S03]  /*3c0e0*/  SHF.R.U32.HI R10, RZ, 0x8, R11 ;  /* 0x00000008ff0a7819 */ /* 0x000fc6000001160b */
[----:B------:R0:W-:Y:S01]  /*3c0f0*/  STL [R1+0x7e0], R15 ;  /* 0x0007e00f01007387 */ /* 0x0001e20000100800 */
[----:B------:R-:W-:Y:S02]  /*3c100*/  LOP3.LUT R8, R8, 0xffff, RZ, 0xc0, !PT ;  /* 0x0000ffff08087812 */ /* 0x000fe400078ec0ff */
[----:B------:R-:W-:Y:S02]  /*3c110*/  LOP3.LUT R9, R9, 0xffff, RZ, 0xc0, !PT ;  /* 0x0000ffff09097812 */ /* 0x000fe400078ec0ff */
[----:B------:R-:W-:Y:S02]  /*3c120*/  LOP3.LUT R10, R10, 0xffff, RZ, 0xc0, !PT ;  /* 0x0000ffff0a0a7812 */ /* 0x000fe400078ec0ff */
[--C-:B0-----:R-:W-:Y:S02]  /*3c130*/  PRMT R15, R11, 0x3340, R12.reuse ;  /* 0x000033400b0f7816 */ /* 0x101fe4000000000c */
[----:B------:R-:W-:Y:S01]  /*3c140*/  SHF.R.U32.HI R11, RZ, 0x8, R12 ;  /* 0x00000008ff0b7819 */ /* 0x000fe2000001160c */
[----:B------:R-:W-:Y:S01]  /*3c150*/  VIADD R13, R13, UR5 ;  /* 0x000000050d0d7c36 */ /* 0x000fe20008000000 */
[----:B------:R-:W-:Y:S01]  /*3c160*/  PRMT R9, R8, 0x3340, R9 ;  /* 0x0000334008097816 */ /* 0x000fe20000000009 */
[----:B------:R-:W-:Y:S01]  /*3c170*/  STL [R1+0x7ec], R15 ;  /* 0x0007ec0f01007387 */ /* 0x000fe20000100800 */
[----:B------:R-:W-:Y:S01]  /*3c180*/  LOP3.LUT R11, R11, 0xffff, RZ, 0xc0, !PT ;  /* 0x0000ffff0b0b7812 */ /* 0x000fe200078ec0ff */
[----:B------:R-:W-:-:S03]  /*3c190*/  ULDC UR5, c[0x0][0x248] ;  /* 0x0000920000057ab9 */ /* 0x000fc60000000800 */
[----:B------:R-:W-:Y:S01]  /*3c1a0*/  PRMT R8, R10, 0x3340, R11 ;  /* 0x000033400a087816 */ /* 0x000fe2000000000b */
[----:B------:R-:W-:Y:S01]  /*3c1b0*/  STL [R1+0x59c], R9 ;  /* 0x00059c0901007387 */ /* 0x000fe20000100800 */
[----:B------:R-:W-:-:S03]  /*3c1c0*/  LOP3.LUT R11, R70, 0xffff, RZ, 0xc0, !PT ;  /* 0x0000ffff460b7812 */ /* 0x000fc600078ec0ff */
[----:B------:R0:W-:Y:S04]  /*3c1d0*/  STL [R1+0x368], R13 ;  /* 0x0003680d01007387 */ /* 0x0001e80000100800 */
[----:B------:R1:W-:Y:S01]  /*3c1e0*/  STL [R1+0x614], R8 ;  /* 0x0006140801007387 */ /* 0x0003e20000100800 */
[----:B------:R-:W-:Y:S01]  /*3c1f0*/  LOP3.LUT R12, R78, 0xffff, RZ, 0xc0, !PT ;  /* 0x0000ffff4e0c7812 */ /* 0x000fe200078ec0ff */
[----:B0-----:R-:W-:Y:S01]  /*3c200*/  VIADD R13, R13, UR5 ;  /* 0x000000050d0d7c36 */ /* 0x001fe20008000000 */
[----:B------:R-:W-:Y:S01]  /*3c210*/  LOP3.LUT R9, R228, 0xffff, RZ, 0xc0, !PT ;  /* 0x0000ffffe4097812 */ /* 0x000fe200078ec0ff */
[----:B------:R-:W-:Y:S01]  /*3c220*/  ULDC UR5, c[0x0][0x248] ;  /* 0x0000920000057ab9 */ /* 0x000fe20000000800 */
[----:B-1----:R-:W-:Y:S02]  /*3c230*/  LOP3.LUT R8, R236, 0xffff, RZ, 0xc0, !PT ;  /* 0x0000ffffec087812 */ /* 0x002fe400078ec0ff */
[----:B------:R-:W3:Y:S02]  /*3c240*/  LDL.LU R236, [R1+0x13e4] ;  /* 0x0013e40001ec7983 */ /* 0x000ee40000300800 */
[----:B------:R-:W-:-:S02]  /*3c250*/  PRMT R15, R8, 0x3340, R11 ;  /* 0x00003340080f7816 */ /* 0x000fc4000000000b */
[----:B------:R-:W-:Y:S01]  /*3c260*/  SHF.R.U32.HI R10, RZ, 0x8, R8 ;  /* 0x00000008ff0a7819 */ /* 0x000fe20000011608 */
[----:B------:R0:W-:Y:S01]  /*3c270*/  STL [R1+0x350], R13 ;  /* 0x0003500d01007387 */ /* 0x0001e20000100800 */
[----:B------:R-:W-:-:S03]  /*3c280*/  SHF.R.U32.HI R11, RZ, 0x8, R11 ;  /* 0x00000008ff0b7819 */ /* 0x000fc6000001160b */
[----:B------:R-:W4:Y:S01]  /*3c290*/  LDL.LU R228, [R1+0x13e0] ;  /* 0x0013e00001e47983 */ /* 0x000f220000300800 */
[----:B------:R-:W-:Y:S02]  /*3c2a0*/  SHF.R.U32.HI R8, RZ, 0x8, R9 ;  /* 0x00000008ff087819 */ /* 0x000fe40000011609 */
[----:B------:R-:W-:Y:S01]  /*3c2b0*/  LOP3.LUT R10, R10, 0xffff, RZ, 0xc0, !PT ;  /* 0x0000ffff0a0a7812 */ /* 0x000fe200078ec0ff */
[----:B------:R1:W-:Y:S01]  /*3c2c0*/  STL [R1+0x800], R15 ;  /* 0x0008000f01007387 */ /* 0x0003e20000100800 */
[----:B------:R-:W-:Y:S01]  /*3c2d0*/  LOP3.LUT R11, R11, 0xffff, RZ, 0xc0, !PT ;  /* 0x0000ffff0b0b7812 */ /* 0x000fe200078ec0ff */
[----:B0-----:R-:W-:Y:S01]  /*3c2e0*/  VIADD R13, R13, UR5 ;  /* 0x000000050d0d7c36 */ /* 0x001fe20008000000 */
[----:B------:R-:W-:Y:S01]  /*3c2f0*/  LOP3.LUT R8, R8, 0xffff, RZ, 0xc0, !PT ;  /* 0x0000ffff08087812 */ /* 0x000fe200078ec0ff */
[----:B------:R-:W-:Y:S01]  /*3c300*/  ULDC UR5, c[0x0][0x248] ;  /* 0x0000920000057ab9 */ /* 0x000fe20000000800 */
[----:B------:R-:W-:Y:S02]  /*3c310*/  PRMT R10, R10, 0x3340, R11 ;  /* 0x000033400a0a7816 */ /* 0x000fe4000000000b */
[----:B-1----:R-:W-:-:S02]  /*3c320*/  PRMT R15, R9, 0x3340, R12 ;  /* 0x00003340090f7816 */ /* 0x002fc4000000000c */
[----:B------:R-:W-:Y:S01]  /*3c330*/  SHF.R.U32.HI R9, RZ, 0x8, R12 ;  /* 0x00000008ff097819 */ /* 0x000fe2000001160c */
[----:B------:R-:W-:Y:S01]  /*3c340*/  VIADD R12, R13, UR5 ;  /* 0x000000050d0c7c36 */ /* 0x000fe20008000000 */
[----:B------:R-:W-:Y:S02]  /*3c350*/  ULDC UR5, c[0x0][0x248] ;  /* 0x0000920000057ab9 */ /* 0x000fe40000000800 */
[----:B------:R-:W-:Y:S01]  /*3c360*/  LOP3.LUT R9, R9, 0xffff, RZ, 0xc0, !PT ;  /* 0x0000ffff09097812 */ /* 0x000fe200078ec0ff */
[----:B------:R0:W-:Y:S03]  /*3c370*/  STL [R1+0x80c], R15 ;  /* 0x00080c0f01007387 */ /* 0x0001e60000100800 */
[----:B------:R-:W-:Y:S01]  /*3c380*/  PRMT R8, R8, 0x3340, R9 ;  /* 0x0000334008087816 */ /* 0x000fe20000000009 */
[----:B------:R-:W-:Y:S01]  /*3c390*/  STL [R1+0x34c], R13 ;  /* 0x00034c0d01007387 */ /* 0x000fe20000100800 */
[----:B------:R-:W-:-:S03]  /*3c3a0*/  LOP3.LUT R9, R229, 0xffff, RZ, 0xc0, !PT ;  /* 0x0000ffffe5097812 */ /* 0x000fc600078ec0ff */
[----:B------:R1:W-:Y:S01]  /*3c3b0*/  STL [R1+0x6b4], R10 ;  /* 0x0006b40a01007387 */ /* 0x0003e20000100800 */
[----:B0-----:R-:W-:Y:S01]  /*3c3c0*/  VIADD R15, R12, UR5 ;  /* 0x000000050c0f7c36 */ /* 0x001fe20008000000 */
[----:B------:R-:W-:Y:S02]  /*3c3d0*/  LOP3.LUT R11, R230, 0xffff, RZ, 0xc0, !PT ;  /* 0x0000ffffe60b7812 */ /* 0x000fe400078ec0ff */
[----:B------:R0:W-:Y:S01]  /*3c3e0*/  STL [R1+0x330], R12 ;  /* 0x0003300c01007387 */ /* 0x0001e20000100800 */
[----:B------:R-:W-:Y:S01]  /*3c3f0*/  ULDC UR5, c[0x0][0x248] ;  /* 0x0000920000057ab9 */ /* 0x000fe20000000800 */
[----:B-1----:R-:W-:Y:S02]  /*3c400*/  LOP3.LUT R10, R86, 0xffff, RZ, 0xc0, !PT ;  /* 0x0000ffff560a7812 */ /* 0x002fe400078ec0ff */
[----:B------:R1:W-:Y:S02]  /*3c410*/  STL [R1+0x6c4], R8 ;  /* 0x0006c40801007387 */ /* 0x0003e40000100800 */
[----:B------:R-:W-:-:S02]  /*3c420*/  PRMT R13, R9, 0x3340, R10 ;  /* 0x00003340090d7816 */ /* 0x000fc4000000000a */
[----:B------:R-:W2:Y:S01]  /*3c430*/  LDL.LU R229, [R1+0x13dc] ;  /* 0x0013dc0001e57983 */ /* 0x000ea20000300800 */
[----:B0-----:R-:W-:-:S03]  /*3c440*/  LOP3.LUT R12, R94, 0xffff, RZ, 0xc0, !PT ;  /* 0x0000ffff5e0c7812 */ /* 0x001fc600078ec0ff */
[----:B------:R-:W-:Y:S01]  /*3c450*/  STL [R1+0x318], R15 ;  /* 0x0003180f01007387 */ /* 0x000fe20000100800 */
[----:B-1----:R-:W-:-:S03]  /*3c460*/  SHF.R.U32.HI R8, RZ, 0x8, R9 ;  /* 0x00000008ff087819 */ /* 0x002fc60000011609 */
[----:B------:R-:W3:Y:S01]  /*3c470*/  LDL.LU R230, [R1+0x13d8] ;  /* 0x0013d80001e67983 */ /* 0x000ee20000300800 */
[----:B------:R-:W-:Y:S02]  /*3c480*/  SHF.R.U32.HI R9, RZ, 0x8, R10 ;  /* 0x00000008ff097819 */ /* 0x000fe4000001160a */
[----:B------:R-:W-:Y:S01]  /*3c490*/  SHF.R.U32.HI R10, RZ, 0x8, R11 ;  /* 0x00000008ff0a7819 */ /* 0x000fe2000001160b */
[----:B------:R0:W-:Y:S01]  /*3c4a0*/  STL [R1+0x814], R13 ;  /* 0x0008140d01007387 */ /* 0x0001e20000100800 */
[----:B------:R-:W-:Y:S02]  /*3c4b0*/  LOP3.LUT R8, R8, 0xffff, RZ, 0xc0, !PT ;  /* 0x0000ffff08087812 */ /* 0x000fe400078ec0ff */
[----:B------:R-:W-:Y:S02]  /*3c4c0*/  LOP3.LUT R9, R9, 0xffff, RZ, 0xc0, !PT ;  /* 0x0000ffff09097812 */ /* 0x000fe400078ec0ff */
[----:B------:R-:W-:Y:S02]  /*3c4d0*/  LOP3.LUT R10, R10, 0xffff, RZ, 0xc0, !PT ;  /* 0x0000ffff0a0a7812 */ /* 0x000fe400078ec0ff */
[----:B0-----:R-:W-:-:S02]  /*3c4e0*/  PRMT R13, R11, 0x3340, R12 ;  /* 0x000033400b0d7816 */ /* 0x001fc4000000000c */
[----:B------:R-:W-:Y:S02]  /*3c4f0*/  SHF.R.U32.HI R11, RZ, 0x8, R12 ;  /* 0x00000008ff0b7819 */ /* 0x000fe4000001160c */
[----:B------:R-:W-:Y:S02]  /*3c500*/  PRMT R9, R8, 0x3340, R9 ;  /* 0x0000334008097816 */ /* 0x000fe40000000009 */
[----:B------:R-:W-:Y:S01]  /*3c510*/  LOP3.LUT R11, R11, 0xffff, RZ, 0xc0, !PT ;  /* 0x0000ffff0b0b7812 */ /* 0x000fe200078ec0ff */
[----:B------:R0:W-:Y:S03]  /*3c520*/  STL [R1+0xa44], R13 ;  /* 0x000a440d01007387 */ /* 0x0001e60000100800 */
[----:B------:R-:W-:Y:S01]  /*3c530*/  PRMT R8, R10, 0x3340, R11 ;  /* 0x000033400a087816 */ /* 0x000fe2000000000b */
[----:B------:R1:W-:Y:S01]  /*3c540*/  STL [R1+0x6d0], R9 ;  /* 0x0006d00901007387 */ /* 0x0003e20000100800 */
[----:B0-----:R-:W-:Y:S01]  /*3c550*/  VIADD R13, R15, UR5 ;  /* 0x000000050f0d7c36 */ /* 0x001fe20008000000 */
[----:B------:R-:W-:Y:S01]  /*3c560*/  LOP3.LUT R11, R102, 0xffff, RZ, 0xc0, !PT ;  /* 0x0000ffff660b7812 */ /* 0x000fe200078ec0ff */
[----:B------:R-:W-:-:S03]  /*3c570*/  ULDC UR5, c[0x0][0x248] ;  /* 0x0000920000057ab9 */ /* 0x000fc60000000800 */
[----:B------:R0:W-:Y:S04]  /*3c580*/  STL [R1+0x300], R13 ;  /* 0x0003000d01007387 */ /* 0x0001e80000100800 */
[----:B------:R0:W-:Y:S01]  /*3c590*/  STL [R1+0x6e4], R8 ;  /* 0x0006e40801007387 */ /* 0x0001e20000100800 */
[----:B-1----:R-:W-:Y:S02]  /*3c5a0*/  LOP3.LUT R9, R231, 0xffff, RZ, 0xc0, !PT ;  /* 0x0000ffffe7097812 */ /* 0x002fe400078ec0ff */
[----:B------:R-:W-:Y:S01]  /*3c5b0*/  LOP3.LUT R12, R110, 0xffff, RZ, 0xc0, !PT ;  /* 0x0000ffff6e0c7812 */ /* 0x000fe200078ec0ff */
[----:B0-----:R-:W-:Y:S01]  /*3c5c0*/  VIADD R13, R13, UR5 ;  /* 0x000000050d0d7c36 */ /* 0x001fe20008000000 */
[----:B------:R-:W-:Y:S01]  /*3c5d0*/  ULDC UR5, c[0x0][0x248] ;  /* 0x0000920000057ab9 */ /* 0x000fe20000000800 */
[----:B------:R-:W-:-:S02]  /*3c5e0*/  LOP3.LUT R8, R232, 0xffff, RZ, 0xc0, !PT ;  /* 0x0000ffffe8087812 */ /* 0x000fc400078ec0ff */
[----:B------:R-:W4:Y:S02]  /*3c5f0*/  LDL.LU R232, [R1+0x13d4] ;  /* 0x0013d40001e87983 */ /* 0x000f240000300800 */
[--C-:B------:R-:W-:Y:S02]  /*3c600*/  PRMT R15, R8, 0x3340, R11.reuse ;  /* 0x00003340080f7816 */ /* 0x100fe4000000000b */
[----:B------:R-:W-:Y:S02]  /*3c610*/  SHF.R.U32.HI R10, RZ, 0x8, R8 ;  /* 0x00000008ff0a7819 */ /* 0x000fe40000011608 */
[----:B------:R-:W-:Y:S01]  /*3c620*/  SHF.R.U32.HI R11, RZ, 0x8, R11 ;  /* 0x00000008ff0b7819 */ /* 0x000fe2000001160b */
[----:B------:R0:W-:Y:S01]  /*3c630*/  STL [R1+0x2e8], R13 ;  /* 0x0002e80d01007387 */ /* 0x0001e20000100800 */
[----:B------:R-:W-:Y:S02]  /*3c640*/  SHF.R.U32.HI R8, RZ, 0x8, R9 ;  /* 0x00000008ff087819 */ /* 0x000fe40000011609 */
[----:B------:R-:W-:Y:S01]  /*3c650*/  LOP3.LUT R10, R10, 0xffff, RZ, 0xc0, !PT ;  /* 0x0000ffff0a0a7812 */ /* 0x000fe200078ec0ff */
[----:B------:R1:W-:Y:S01]  /*3c660*/  STL [R1+0xa4c], R15 ;  /* 0x000a4c0f01007387 */ /* 0x0003e20000100800 */
[----:B------:R-:W-:-:S02]  /*3c670*/  LOP3.LUT R11, R11, 0xffff, RZ, 0xc0, !PT ;  /* 0x0000ffff0b0b7812 */ /* 0x000fc400078ec0ff */
[----:B------:R-:W-:Y:S01]  /*3c680*/  LOP3.LUT R8, R8, 0xffff, RZ, 0xc0, !PT ;  /* 0x0000ffff08087812 */ /* 0x000fe200078ec0ff */
[----:B0-----:R-:W-:Y:S01]  /*3c690*/  VIADD R13, R13, UR5 ;  /* 0x000000050d0d7c36 */ /* 0x001fe20008000000 */
[----:B------:R-:W-:Y:S01]  /*3c6a0*/  ULDC UR5, c[0x0][0x248] ;  /* 0x0000920000057ab9 */ /* 0x000fe20000000800 */
[--C-:B-1----:R-:W-:Y:S02]  /*3c6b0*/  PRMT R15, R9, 0x3340, R12.reuse ;  /* 0x00003340090f7816 */ /* 0x102fe4000000000c */
[----:B------:R-:W-:Y:S02]  /*3c6c0*/  SHF.R.U32.HI R9, RZ, 0x8, R12 ;  /* 0x00000008ff097819 */ /* 0x000fe4000001160c */
[----:B------:R-:W-:Y:S01]  /*3c6d0*/  PRMT R10, R10, 0x3340, R11 ;  /* 0x000033400a0a7816 */ /* 0x000fe2000000000b */
[----:B------:R-:W-:Y:S01]  /*3c6e0*/  VIADD R12, R13, UR5 ;  /* 0x000000050d0c7c36 */ /* 0x000fe20008000000 */
[----:B------:R-:W-:Y:S01]  /*3c6f0*/  LOP3.LUT R9, R9, 0xffff, RZ, 0xc0, !PT ;  /* 0x0000ffff09097812 */ /* 0x000fe200078ec0ff */
[----:B------:R-:W-:Y:S01]  /*3c700*/  STL [R1+0xa60], R15 ;  /* 0x000a600f01007387 */ /* 0x000fe20000100800 */
[----:B------:R-:W-:-:S02]  /*3c710*/  ULDC UR5, c[0x0][0x248] ;  /* 0x0000920000057ab9 */ /* 0x000fc40000000800 */
[----:B------:R-:W-:Y:S01]  /*3c720*/  PRMT R8, R8, 0x3340, R9 ;  /* 0x0000334008087816 */ /* 0x000fe20000000009 */
[----:B------:R-:W-:Y:S04]  /*3c730*/  STL [R1+0x2e0], R13 ;  /* 0x0002e00d01007387 */ /* 0x000fe80000100800 */
[----:B------:R0:W-:Y:S04]  /*3c740*/  STL [R1+0x6f0], R10 ;  /* 0x0006f00a01007387 */ /* 0x0001e80000100800 */
[----:B------:R-:W-:Y:S01]  /*3c750*/  STL [R1+0x2c8], R12 ;  /* 0x0002c80c01007387 */ /* 0x000fe20000100800 */
[----:B0-----:R-:W-:-:S03]  /*3c760*/  VIADD R10, R12, UR5 ;  /* 0x000000050c0a7c36 */ /* 0x001fc60008000000 */
[----:B------:R-:W-:Y:S01]  /*3c770*/  STL [R1+0x704], R8 ;  /* 0x0007040801007387 */ /* 0x000fe20000100800 */
[----:B------:R-:W-:-:S03]  /*3c780*/  ULDC UR5, c[0x0][0x248] ;  /* 0x0000920000057ab9 */ /* 0x000fc60000000800 */
[----:B------:R0:W-:Y:S02]  /*3c790*/  STL [R1+0x2b0], R10 ;  /* 0x0002b00a01007387 */ /* 0x0001e40000100800 */
        /* <DEDUP_REMOVED lines=363> */
[----:B------:R-:W-:Y:S02]  /*3de50*/  VIADD R190, R0, 0x125 ;  /* 0x0000012500be7836 */ /* 0x000fe40000000000 */
[----:B0-----:R-:W-:Y:S01]  /*3de60*/  VIADD R8, R8, UR5 ;  /* 0x0000000508087c36 */ /* 0x001fe20008000000 */
[----:B------:R-:W-:-:S04]  /*3de70*/  ULDC UR5, c[0x0][0x248] ;  /* 0x0000920000057ab9 */ /* 0x000fc80000000800 */
[----:B------:R0:W-:Y:S01]  /*3de80*/  STL [R1+0x948], R8 ;  /* 0x0009480801007387 */ /* 0x0001e20000100800 */
[----:B------:R-:W-:Y:S01]  /*3de90*/  ISETP.GE.AND P0, PT, R190, UR50, PT ;  /* 0x00000032be007c0c */ /* 0x000fe2000bf06270 */
[----:B------:R-:W-:Y:S01]  /*3dea0*/  VIADD R191, R0, 0x123 ;  /* 0x0000012300bf7836 */ /* 0x000fe20000000000 */
[----:B----4-:R-:W-:Y:S02]  /*3deb0*/  LOP3.LUT R232, R232, 0x7fffffff, RZ, 0xc0, !PT ;  /* 0x7fffffffe8e87812 */ /* 0x010fe400078ec0ff */
[----:B------:R-:W-:Y:S01]  /*3dec0*/  LOP3.LUT R233, R233, 0xfffffffe, RZ, 0xc0, !PT ;  /* 0xfffffffee9e97812 */ /* 0x000fe200078ec0ff */
[----:B------:R-:W-:Y:S02]  /*3ded0*/  VIADD R192, R0, 0x121 ;  /* 0x0000012100c07836 */ /* 0x000fe40000000000 */
[----:B0-----:R-:W-:Y:S01]  /*3dee0*/  VIADD R8, R8, UR5 ;  /* 0x0000000508087c36 */ /* 0x001fe20008000000 */
[----:B------:R-:W-:Y:S01]  /*3def0*/  ULDC UR5, c[0x0][0x248] ;  /* 0x0000920000057ab9 */ /* 0x000fe20000000800 */
[----:B------:R-:W-:-:S02]  /*3df00*/  VIADD R193, R0, 0x11f ;  /* 0x0000011f00c17836 */ /* 0x000fc40000000000 */
[C---:B------:R-:W-:Y:S02]  /*3df10*/  VIADD R194, R0.reuse, 0x11d ;  /* 0x0000011d00c27836 */ /* 0x040fe40000000000 */
[C---:B------:R-:W-:Y:S02]  /*3df20*/  VIADD R195, R0.reuse, 0x11b ;  /* 0x0000011b00c37836 */ /* 0x040fe40000000000 */
[C---:B------:R-:W-:Y:S02]  /*3df30*/  VIADD R196, R0.reuse, 0x119 ;  /* 0x0000011900c47836 */ /* 0x040fe40000000000 */
[C---:B------:R-:W-:Y:S02]  /*3df40*/  VIADD R197, R0.reuse, 0x117 ;  /* 0x0000011700c57836 */ /* 0x040fe40000000000 */
[C---:B------:R-:W-:Y:S02]  /*3df50*/  VIADD R198, R0.reuse, 0x115 ;  /* 0x0000011500c67836 */ /* 0x040fe40000000000 */
[----:B------:R-:W-:-:S02]  /*3df60*/  VIADD R199, R0, 0x113 ;  /* 0x0000011300c77836 */ /* 0x000fc40000000000 */
[C---:B------:R-:W-:Y:S02]  /*3df70*/  VIADD R200, R0.reuse, 0x111 ;  /* 0x0000011100c87836 */ /* 0x040fe40000000000 */
[C---:B------:R-:W-:Y:S02]  /*3df80*/  VIADD R201, R0.reuse, 0x10f ;  /* 0x0000010f00c97836 */ /* 0x040fe40000000000 */
[C---:B------:R-:W-:Y:S02]  /*3df90*/  VIADD R202, R0.reuse, 0x10d ;  /* 0x0000010d00ca7836 */ /* 0x040fe40000000000 */
[C---:B------:R-:W-:Y:S02]  /*3dfa0*/  VIADD R203, R0.reuse, 0x10b ;  /* 0x0000010b00cb7836 */ /* 0x040fe40000000000 */
[C---:B------:R-:W-:Y:S02]  /*3dfb0*/  VIADD R204, R0.reuse, 0x109 ;  /* 0x0000010900cc7836 */ /* 0x040fe40000000000 */
[----:B------:R-:W-:-:S02]  /*3dfc0*/  VIADD R205, R0, 0x107 ;  /* 0x0000010700cd7836 */ /* 0x000fc40000000000 */
[----:B------:R-:W-:Y:S01]  /*3dfd0*/  VIADD R206, R0, 0x105 ;  /* 0x0000010500ce7836 */ /* 0x000fe20000000000 */
[----:B---3--:R-:W-:Y:S01]  /*3dfe0*/  LOP3.LUT R230, R230, 0x7fffffff, RZ, 0xc0, !PT ;  /* 0x7fffffffe6e67812 */ /* 0x008fe200078ec0ff */
[----:B------:R-:W-:Y:S01]  /*3dff0*/  VIADD R231, R8, UR5 ;  /* 0x0000000508e77c36 */ /* 0x000fe20008000000 */
[----:B------:R-:W-:Y:S01]  /*3e000*/  STL [R1+0x94c], R8 ;  /* 0x00094c0801007387 */ /* 0x000fe20000100800 */
[----:B------:R-:W-:Y:S01]  /*3e010*/  ULDC UR5, c[0x0][0x248] ;  /* 0x0000920000057ab9 */ /* 0x000fe20000000800 */
[----:B------:R-:W-:Y:S01]  /*3e020*/  VIADD R207, R0, 0x103 ;  /* 0x0000010300cf7836 */ /* 0x000fe20000000000 */
[----:B------:R-:W-:Y:S01]  /*3e030*/  ULDC UR50, c[0x0][0x228] ;  /* 0x00008a0000327ab9 */ /* 0x000fe20000000800 */
[----:B------:R0:W-:Y:S01]  /*3e040*/  STL [R1+0x950], R231 ;  /* 0x000950e701007387 */ /* 0x0001e20000100800 */
[----:B------:R-:W-:Y:S01]  /*3e050*/  ISETP.LT.AND P1, PT, R3, UR6, !P0 ;  /* 0x0000000603007c0c */ /* 0x000fe2000c721270 */
[----:B------:R-:W-:Y:S01]  /*3e060*/  ULDC UR6, c[0x0][0x228] ;  /* 0x00008a0000067ab9 */ /* 0x000fe20000000800 */
[----:B0-----:R-:W-:Y:S01]  /*3e070*/  VIADD R231, R231, UR5 ;  /* 0x00000005e7e77c36 */ /* 0x001fe20008000000 */
[----:B------:R-:W-:-:S02]  /*3e080*/  ULDC UR5, c[0x0][0x228] ;  /* 0x00008a0000057ab9 */ /* 0x000fc40000000800 */
[----:B------:R-:W-:Y:S01]  /*3e090*/  ISETP.LT.AND P0, PT, R2, UR5, !P0 ;  /* 0x0000000502007c0c */ /* 0x000fe2000c701270 */
[----:B------:R-:W-:-:S07]  /*3e0a0*/  ULDC UR5, c[0x0][0x248] ;  /* 0x0000920000057ab9 */ /* 0x000fce0000000800 */
[----:B------:R-:W-:Y:S01]  /*3e0b0*/  @P1 LOP3.LUT R233, R233, 0x1, RZ, 0xfc, !PT ;  /* 0x00000001e9e91812 */ /* 0x000fe200078efcff */
[----:B------:R-:W-:Y:S01]  /*3e0c0*/  VIADD R190, R231, UR5 ;  /* 0x00000005e7be7c36 */ /* 0x000fe20008000000 */
[----:B------:R-:W-:-:S03]  /*3e0d0*/  ULDC UR5, c[0x0][0x228] ;  /* 0x00008a0000057ab9 */ /* 0x000fc60000000800 */
[----:B------:R-:W-:Y:S02]  /*3e0e0*/  @P0 LOP3.LUT R232, R232, 0x80000000, RZ, 0xfc, !PT ;  /* 0x80000000e8e80812 */ /* 0x000fe400078efcff */
[----:B------:R-:W-:Y:S01]  /*3e0f0*/  ISETP.GE.AND P0, PT, R191, UR8, PT ;  /* 0x00000008bf007c0c */ /* 0x000fe2000bf06270 */
[----:B------:R-:W-:-:S03]  /*3e100*/  ULDC UR8, c[0x0][0x228] ;  /* 0x00008a0000087ab9 */ /* 0x000fc60000000800 */
[----:B------:R-:W-:Y:S01]  /*3e110*/  ISETP.LT.AND P1, PT, R3, UR6, !P0 ;  /* 0x0000000603007c0c */ /* 0x000fe2000c721270 */
[----:B------:R-:W-:Y:S01]  /*3e120*/  ULDC UR6, c[0x0][0x228] ;  /* 0x00008a0000067ab9 */ /* 0x000fe20000000800 */
[----:B------:R-:W-:Y:S01]  /*3e130*/  ISETP.LT.AND P0, PT, R2, UR5, !P0 ;  /* 0x0000000502007c0c */ /* 0x000fe2000c701270 */
[----:B------:R0:W-:Y:S01]  /*3e140*/  STL [R1+0x954], R231 ;  /* 0x000954e701007387 */ /* 0x0001e20000100800 */
[----:B------:R-:W-:Y:S01]  /*3e150*/  LOP3.LUT R232, R232, 0xefffffff, RZ, 0xc0, !PT ;  /* 0xefffffffe8e87812 */ /* 0x000fe200078ec0ff */
[----:B------:R-:W-:-:S08]  /*3e160*/  ULDC UR5, c[0x0][0x248] ;  /* 0x0000920000057ab9 */ /* 0x000fd00000000800 */
[----:B------:R-:W-:Y:S01]  /*3e170*/  @P1 LOP3.LUT R232, R232, 0x10000000, RZ, 0xfc, !PT ;  /* 0x10000000e8e81812 */ /* 0x000fe200078efcff */
[----:B0-----:R-:W3:Y:S03]  /*3e180*/  LDL.LU R231, [R1+0x13d0] ;  /* 0x0013d00001e77983 */ /* 0x001ee60000300800 */
[----:B------:R-:W-:-:S04]  /*3e190*/  LOP3.LUT R232, R232, 0xf7ffffff, RZ, 0xc0, !PT ;  /* 0xf7ffffffe8e87812 */ /* 0x000fc800078ec0ff */
[----:B------:R-:W-:Y:S02]  /*3e1a0*/  @P0 LOP3.LUT R232, R232, 0x8000000, RZ, 0xfc, !PT ;  /* 0x08000000e8e80812 */ /* 0x000fe400078efcff */
[----:B------:R-:W-:Y:S01]  /*3e1b0*/  ISETP.GE.AND P0, PT, R192, UR22, PT ;  /* 0x00000016c0007c0c */ /* 0x000fe2000bf06270 */
[----:B------:R0:W-:Y:S01]  /*3e1c0*/  STL [R1+0x958], R190 ;  /* 0x000958be01007387 */ /* 0x0001e20000100800 */
[----:B------:R-:W-:Y:S01]  /*3e1d0*/  LOP3.LUT R232, R232, 0xfeffffff, RZ, 0xc0, !PT ;  /* 0xfeffffffe8e87812 */ /* 0x000fe200078ec0ff */
[----:B------:R-:W-:Y:S01]  /*3e1e0*/  ULDC UR22, c[0x0][0x228] ;  /* 0x00008a0000167ab9 */ /* 0x000fe20000000800 */
[----:B------:R-:W-:Y:S01]  /*3e1f0*/  ISETP.LT.AND P1, PT, R3, UR10, !P0 ;  /* 0x0000000a03007c0c */ /* 0x000fe2000c721270 */
[----:B------:R-:W-:Y:S01]  /*3e200*/  ULDC UR10, c[0x0][0x228] ;  /* 0x00008a00000a7ab9 */ /* 0x000fe20000000800 */
[----:B------:R-:W-:Y:S01]  /*3e210*/  ISETP.LT.AND P0, PT, R2, UR8, !P0 ;  /* 0x0000000802007c0c */ /* 0x000fe2000c701270 */
[----:B------:R-:W-:-:S10]  /*3e220*/  ULDC UR8, c[0x0][0x248] ;  /* 0x0000920000087ab9 */ /* 0x000fd40000000800 */
[----:B------:R-:W-:-:S04]  /*3e230*/  @P1 LOP3.LUT R232, R232, 0x1000000, RZ, 0xfc, !PT ;  /* 0x01000000e8e81812 */ /* 0x000fc800078efcff */
[----:B------:R-:W-:-:S04]  /*3e240*/  LOP3.LUT R232, R232, 0xff7fffff, RZ, 0xc0, !PT ;  /* 0xff7fffffe8e87812 */ /* 0x000fc800078ec0ff */
[----:B------:R-:W-:Y:S02]  /*3e250*/  @P0 LOP3.LUT R232, R232, 0x800000, RZ, 0xfc, !PT ;  /* 0x00800000e8e80812 */ /* 0x000fe400078efcff */
[----:B------:R-:W-:Y:S01]  /*3e260*/  ISETP.GE.AND P0, PT, R193, UR12, PT ;  /* 0x0000000cc1007c0c */ /* 0x000fe2000bf06270 */
[----:B0-----:R-:W-:Y:S01]  /*3e270*/  VIADD R190, R190, UR5 ;  /* 0x00000005bebe7c36 */ /* 0x001fe20008000000 */
[----:B------:R-:W-:Y:S01]  /*3e280*/  ULDC UR5, c[0x0][0x228] ;  /* 0x00008a0000057ab9 */ /* 0x000fe20000000800 */
[----:B------:R-:W-:Y:S01]  /*3e290*/  LOP3.LUT R232, R232, 0xffefffff, RZ, 0xc0, !PT ;  /* 0xffefffffe8e87812 */ /* 0x000fe200078ec0ff */
[----:B------:R-:W-:Y:S01]  /*3e2a0*/  ULDC UR12, c[0x0][0x228] ;  /* 0x00008a00000c7ab9 */ /* 0x000fe20000000800 */
[----:B------:R-:W-:Y:S01]  /*3e2b0*/  ISETP.LT.AND P1, PT, R3, UR6, !P0 ;  /* 0x0000000603007c0c */ /* 0x000fe2000c721270 */
[----:B------:R0:W-:Y:S01]  /*3e2c0*/  STL [R1+0x95c], R190 ;  /* 0x00095cbe01007387 */ /* 0x0001e20000100800 */
[----:B------:R-:W-:Y:S01]  /*3e2d0*/  ISETP.LT.AND P0, PT, R2, UR5, !P0 ;  /* 0x0000000502007c0c */ /* 0x000fe2000c701270 */
[----:B------:R-:W-:Y:S01]  /*3e2e0*/  ULDC UR5, c[0x0][0x228] ;  /* 0x00008a0000057ab9 */ /* 0x000fe20000000800 */
[----:B------:R-:W-:-:S09]  /*3e2f0*/  ULDC UR6, c[0x0][0x248] ;  /* 0x0000920000067ab9 */ /* 0x000fd20000000800 */
[----:B------:R-:W-:-:S04]  /*3e300*/  @P1 LOP3.LUT R232, R232, 0x100000, RZ, 0xfc, !PT ;  /* 0x00100000e8e81812 */ /* 0x000fc800078efcff */
[----:B------:R-:W-:-:S04]  /*3e310*/  LOP3.LUT R232, R232, 0xfff7ffff, RZ, 0xc0, !PT ;  /* 0xfff7ffffe8e87812 */ /* 0x000fc800078ec0ff */
[----:B------:R-:W-:Y:S02]  /*3e320*/  @P0 LOP3.LUT R232, R232, 0x80000, RZ, 0xfc, !PT ;  /* 0x00080000e8e80812 */ /* 0x000fe400078efcff */
[----:B------:R-:W-:Y:S01]  /*3e330*/  ISETP.GE.AND P0, PT, R194, UR30, PT ;  /* 0x0000001ec2007c0c */ /* 0x000fe2000bf06270 */
[----:B0-----:R-:W-:Y:S01]  /*3e340*/  VIADD R190, R190, UR8 ;  /* 0x00000008bebe7c36 */ /* 0x001fe20008000000 */
[----:B------:R-:W-:Y:S01]  /*3e350*/  LOP3.LUT R232, R232, 0xfffeffff, RZ, 0xc0, !PT ;  /* 0xfffeffffe8e87812 */ /* 0x000fe200078ec0ff */
[----:B------:R-:W-:Y:S01]  /*3e360*/  ULDC UR8, c[0x0][0x228] ;  /* 0x00008a0000087ab9 */ /* 0x000fe20000000800 */
[----:B------:R-:W-:Y:S01]  /*3e370*/  ISETP.LT.AND P1, PT, R3, UR14, !P0 ;  /* 0x0000000e03007c0c */ /* 0x000fe2000c721270 */
[----:B------:R-:W-:Y:S01]  /*3e380*/  ULDC UR14, c[0x0][0x228] ;  /* 0x00008a00000e7ab9 */ /* 0x000fe20000000800 */
[----:B------:R-:W-:Y:S01]  /*3e390*/  ISETP.LT.AND P0, PT, R2, UR10, !P0 ;  /* 0x0000000a02007c0c */ /* 0x000fe2000c701270 */
[----:B------:R0:W-:Y:S01]  /*3e3a0*/  STL [R1+0x960], R190 ;  /* 0x000960be01007387 */ /* 0x0001e20000100800 */
[----:B------:R-:W-:Y:S01]  /*3e3b0*/  ULDC UR10, c[0x0][0x248] ;  /* 0x00009200000a7ab9 */ /* 0x000fe20000000800 */
[----:B------:R-:W-:Y:S01]  /*3e3c0*/  VIADD R208, R0, 0x101 ;  /* 0x0000010100d07836 */ /* 0x000fe20000000000 */
[----:B------:R-:W-:-:S07]  /*3e3d0*/  ULDC UR30, c[0x0][0x228] ;  /* 0x00008a00001e7ab9 */ /* 0x000fce0000000800 */
        /* <DEDUP_REMOVED lines=12> */
[----:B------:R-:W-:-:S08]  /*3e4a0*/  ULDC UR8, c[0x0][0x228] ;  /* 0x00008a0000087ab9 */ /* 0x000fd00000000800 */
        /* <DEDUP_REMOVED lines=22> */
[----:B------:R0:W-:Y:S01]  /*3e610*/  STL [R1+0x96c], R190 ;  /* 0x00096cbe01007387 */ /* 0x0001e20000100800 */
[----:B------:R-:W-:Y:S01]  /*3e620*/  ISETP.LT.AND P0, PT, R2, UR10, !P0 ;  /* 0x0000000a02007c0c */ /* 0x000fe2000c701270 */
[----:B------:R-:W-:Y:S01]  /*3e630*/  ULDC UR10, c[0x0][0x228] ;  /* 0x00008a00000a7ab9 */ /* 0x000fe20000000800 */
[----:B------:R-:W-:-:S02]  /*3e640*/  VIADD R209, R0, 0xff ;  /* 0x000000ff00d17836 */ /* 0x000fc40000000000 */
[C---:B------:R-:W-:Y:S02]  /*3e650*/  VIADD R210, R0.reuse, 0xfd ;  /* 0x000000fd00d27836 */ /* 0x040fe40000000000 */
[C---:B------:R-:W-:Y:S02]  /*3e660*/  VIADD R211, R0.reuse, 0xfb ;  /* 0x000000fb00d37836 */ /* 0x040fe40000000000 */
[C---:B------:R-:W-:Y:S02]  /*3e670*/  VIADD R212, R0.reuse, 0xf9 ;  /* 0x000000f900d47836 */ /* 0x040fe40000000000 */
[C---:B------:R-:W-:Y:S02]  /*3e680*/  VIADD R213, R0.reuse, 0xf7 ;  /* 0x000000f700d57836 */ /* 0x040fe40000000000 */
[----:B------:R-:W-:Y:S01]  /*3e690*/  VIADD R214, R0, 0xf5 ;  /* 0x000000f500d67836 */ /* 0x000fe20000000000 */
[----:B--2---:R-:W-:Y:S01]  /*3e6a0*/  LOP3.LUT R229, R229, 0x7fffffff, RZ, 0xc0, !PT ;  /* 0x7fffffffe5e57812 */ /* 0x004fe200078ec0ff */
[----:B0-----:R-:W-:Y:S01]  /*3e6b0*/  VIADD R190, R190, UR6 ;  /* 0x00000006bebe7c36 */ /* 0x001fe20008000000 */
[----:B------:R-:W-:Y:S01]  /*3e6c0*/  @P1 LOP3.LUT R232, R232, 0x10, RZ, 0xfc, !PT ;  /* 0x00000010e8e81812 */ /* 0x000fe200078efcff */
[----:B------:R-:W-:Y:S01]  /*3e6d0*/  ULDC UR6, c[0x0][0x228] ;  /* 0x00008a0000067ab9 */ /* 0x000fe20000000800 */
[----:B------:R-:W-:Y:S01]  /*3e6e0*/  VIADD R215, R0, 0xf3 ;  /* 0x000000f300d77836 */ /* 0x000fe20000000000 */
[----:B------:R-:W-:Y:S01]  /*3e6f0*/  ULDC UR36, c[0x0][0x228] ;  /* 0x00008a0000247ab9 */ /* 0x000fe20000000800 */
[----:B------:R0:W-:Y:S01]  /*3e700*/  STL [R1+0x970], R190 ;  /* 0x000970be01007387 */ /* 0x0001e20000100800 */
[----:B------:R-:W-:Y:S01]  /*3e710*/  LOP3.LUT R232, R232, 0xfffffff7, RZ, 0xc0, !PT ;  /* 0xfffffff7e8e87812 */ /* 0x000fe200078ec0ff */
[----:B0-----:R-:W-:-:S03]  /*3e720*/  VIADD R190, R190, UR14 ;  /* 0x0000000ebebe7c36 */ /* 0x001fc60008000000 */
[----:B------:R-:W-:Y:S01]  /*3e730*/  @P0 LOP3.LUT R232, R232, 0x8, RZ, 0xfc, !PT ;  /* 0x00000008e8e80812 */ /* 0x000fe200078efcff */
[----:B------:R-:W-:Y:S01]  /*3e740*/  ULDC UR14, c[0x0][0x228] ;  /* 0x00008a00000e7ab9 */ /* 0x000fe20000000800 */
[----:B------:R0:W-:Y:S04]  /*3e750*/  STL [R1+0x974], R190 ;  /* 0x000974be01007387 */ /* 0x0001e80000100800 */
[----:B------:R-:W2:Y:S01]  /*3e760*/  LDL.LU R192, [R1+0xfc0] ;  /* 0x000fc00001c07983 */ /* 0x000ea20000300800 */
[----:B------:R-:W-:-:S04]  /*3e770*/  ISETP.GE.AND P0, PT, R198, UR52, PT ;  /* 0x00000034c6007c0c */ /* 0x000fc8000bf06270 */
[----:B------:R-:W-:Y:S01]  /*3e780*/  ISETP.LT.AND P1, PT, R3, UR22, !P0 ;  /* 0x0000001603007c0c */ /* 0x000fe2000c721270 */
[----:B------:R-:W-:Y:S01]  /*3e790*/  ULDC UR22, c[0x0][0x228] ;  /* 0x00008a0000167ab9 */ /* 0x000fe20000000800 */
[----:B------:R-:W-:Y:S01]  /*3e7a0*/  ISETP.LT.AND P0, PT, R2, UR16, !P0 ;  /* 0x0000001002007c0c */ /* 0x000fe2000c701270 */
[----:B------:R-:W-:Y:S02]  /*3e7b0*/  ULDC UR16, c[0x0][0x248] ;  /* 0x0000920000107ab9 */ /* 0x000fe40000000800 */
[----:B0-----:R-:W-:Y:S01]  /*3e7c0*/  VIADD R190, R190, UR16 ;  /* 0x00000010bebe7c36 */ /* 0x001fe20008000000 */
[----:B------:R-:W-:Y:S01]  /*3e7d0*/  LOP3.LUT R232, R232, 0xfffffffe, RZ, 0xc0, !PT ;  /* 0xfffffffee8e87812 */ /* 0x000fe200078ec0ff */
[----:B------:R-:W-:-:S03]  /*3e7e0*/  ULDC UR16, c[0x0][0x228] ;  /* 0x00008a0000107ab9 */ /* 0x000fc60000000800 */
[----:B------:R0:W-:Y:S04]  /*3e7f0*/  STL [R1+0x978], R190 ;  /* 0x000978be01007387 */ /* 0x0001e80000100800 */
[----:B------:R-:W4:Y:S01]  /*3e800*/  LDL.LU R191, [R1+0xfbc] ;  /* 0x000fbc0001bf7983 */ /* 0x000f220000300800 */
[----:B------:R-:W-:Y:S02]  /*3e810*/  @P1 LOP3.LUT R232, R232, 0x1, RZ, 0xfc, !PT ;  /* 0x00000001e8e81812 */ /* 0x000fe400078efcff */
[----:B---3--:R-:W-:-:S04]  /*3e820*/  LOP3.LUT R231, R231, 0x7fffffff, RZ, 0xc0, !PT ;  /* 0x7fffffffe7e77812 */ /* 0x008fc800078ec0ff */
[----:B------:R-:W-:Y:S02]  /*3e830*/  @P0 LOP3.LUT R231, R231, 0x80000000, RZ, 0xfc, !PT ;  /* 0x80000000e7e70812 */ /* 0x000fe400078efcff */
[----:B------:R-:W-:Y:S01]  /*3e840*/  ISETP.GE.AND P0, PT, R199, UR32, PT ;  /* 0x00000020c7007c0c */ /* 0x000fe2000bf06270 */
[----:B------:R-:W-:-:S03]  /*3e850*/  ULDC UR32, c[0x0][0x228] ;  /* 0x00008a0000207ab9 */ /* 0x000fc60000000800 */
[----:B------:R-:W-:Y:S01]  /*3e860*/  ISETP.LT.AND P1, PT, R3, UR5, !P0 ;  /* 0x0000000503007c0c */ /* 0x000fe2000c721270 */
[----:B------:R-:W-:Y:S01]  /*3e870*/  ULDC UR5, c[0x0][0x248] ;  /* 0x0000920000057ab9 */ /* 0x000fe20000000800 */
[----:B------:R-:W-:Y:S02]  /*3e880*/  ISETP.LT.AND P0, PT, R2, UR8, !P0 ;  /* 0x0000000802007c0c */ /* 0x000fe4000c701270 */
[----:B------:R-:W-:Y:S01]  /*3e890*/  LOP3.LUT R231, R231, 0xefffffff, RZ, 0xc0, !PT ;  /* 0xefffffffe7e77812 */ /* 0x000fe200078ec0ff */
[----:B0-----:R-:W-:Y:S01]  /*3e8a0*/  VIADD R190, R190, UR5 ;  /* 0x00000005bebe7c36 */ /* 0x001fe20008000000 */
[----:B------:R-:W-:Y:S01]  /*3e8b0*/  ULDC UR8, c[0x0][0x228] ;  /* 0x00008a0000087ab9 */ /* 0x000fe20000000800 */
[----:B------:R-:W-:-:S06]  /*3e8c0*/  ULDC UR5, c[0x0][0x228] ;  /* 0x00008a0000057ab9 */ /* 0x000fcc0000000800 */
[----:B------:R-:W-:-:S04]  /*3e8d0*/  @P1 LOP3.LUT R231, R231, 0x10000000, RZ, 0xfc, !PT ;  /* 0x10000000e7e71812 */ /* 0x000fc800078efcff */
[----:B------:R-:W-:-:S04]  /*3e8e0*/  LOP3.LUT R231, R231, 0xf7ffffff, RZ, 0xc0, !PT ;  /* 0xf7ffffffe7e77812 */ /* 0x000fc800078ec0ff */
[----:B------:R-:W-:Y:S02]  /*3e8f0*/  @P0 LOP3.LUT R231, R231, 0x8000000, RZ, 0xfc, !PT ;  /* 0x08000000e7e70812 */ /* 0x000fe400078efcff */
[----:B------:R-:W-:Y:S01]  /*3e900*/  ISETP.GE.AND P0, PT, R200, UR26, PT ;  /* 0x0000001ac8007c0c */ /* 0x000fe2000bf06270 */
[----:B------:R0:W-:Y:S01]  /*3e910*/  STL [R1+0x97c], R190 ;  /* 0x00097cbe01007387 */ /* 0x0001e20000100800 */
[----:B------:R-:W-:Y:S01]  /*3e920*/  LOP3.LUT R231, R231, 0xfeffffff, RZ, 0xc0, !PT ;  /* 0xfeffffffe7e77812 */ /* 0x000fe200078ec0ff */
[----:B------:R-:W-:Y:S01]  /*3e930*/  ULDC UR26, c[0x0][0x228] ;  /* 0x00008a00001a7ab9 */ /* 0x000fe20000000800 */
[----:B------:R-:W-:Y:S01]  /*3e940*/  ISETP.LT.AND P1, PT, R3, UR12, !P0 ;  /* 0x0000000c03007c0c */ /* 0x000fe2000c721270 */
[----:B------:R-:W3:Y:S01]  /*3e950*/  LDL.LU R193, [R1+0xfb8] ;  /* 0x000fb80001c17983 */ /* 0x000ee20000300800 */
        /* <DEDUP_REMOVED lines=14> */
[----:B------:R-:W-:-:S09]  /*3ea40*/  ULDC UR10, c[0x0][0x228] ;  /* 0x00008a00000a7ab9 */ /* 0x000fd20000000800 */
[----:B------:R-:W-:Y:S01]  /*3ea50*/  @P1 LOP3.LUT R231, R231, 0x100000, RZ, 0xfc, !PT ;  /* 0x00100000e7e71812 */ /* 0x000fe200078efcff */
[----:B0-----:R-:W-:Y:S01]  /*3ea60*/  VIADD R190, R190, UR6 ;  /* 0x00000006bebe7c36 */ /* 0x001fe20008000000 */
[----:B------:R-:W-:Y:S02]  /*3ea70*/  ULDC UR6, c[0x0][0x228] ;  /* 0x00008a0000067ab9 */ /* 0x000fe40000000800 */
[----:B------:R-:W-:-:S04]  /*3ea80*/  LOP3.LUT R231, R231, 0xfff7ffff, RZ, 0xc0, !PT ;  /* 0xfff7ffffe7e77812 */ /* 0x000fc800078ec0ff */
[----:B------:R-:W-:Y:S02]  /*3ea90*/  @P0 LOP3.LUT R231, R231, 0x80000, RZ, 0xfc, !PT ;  /* 0x00080000e7e70812 */ /* 0x000fe400078efcff */
[----:B------:R-:W-:Y:S02]  /*3eaa0*/  ISETP.GE.AND P0, PT, R202, UR44, PT ;  /* 0x0000002cca007c0c */ /* 0x000fe4000bf06270 */
[----:B--2---:R-:W-:Y:S02]  /*3eab0*/  R2UR UR54, R192 ;  /* 0x00000000c03672ca */ /* 0x004fe400000e0000 */
[----:B------:R-:W2:Y:S04]  /*3eac0*/  LDL.LU R192, [R1+0xfb4] ;  /* 0x000fb40001c07983 */ /* 0x000ea80000300800 */
[----:B------:R0:W-:Y:S01]  /*3ead0*/  STL [R1+0x984], R190 ;  /* 0x000984be01007387 */ /* 0x0001e20000100800 */
[----:B----4-:R-:W-:-:S03]  /*3eae0*/  R2UR UR44, R191 ;  /* 0x00000000bf2c72ca */ /* 0x010fc600000e0000 */
[----:B------:R-:W4:Y:S01]  /*3eaf0*/  LDL.LU R191, [R1+0xfb0] ;  /* 0x000fb00001bf7983 */ /* 0x000f220000300800 */
[----:B------:R-:W-:Y:S01]  /*3eb00*/  ISETP.LT.AND P1, PT, R3, UR14, !P0 ;  /* 0x0000000e03007c0c */ /* 0x000fe2000c721270 */
[----:B------:R-:W-:Y:S01]  /*3eb10*/  ULDC UR14, c[0x0][0x228] ;  /* 0x00008a00000e7ab9 */ /* 0x000fe20000000800 */
[----:B------:R-:W-:Y:S01]  /*3eb20*/  ISETP.LT.AND P0, PT, R2, UR20, !P0 ;  /* 0x0000001402007c0c */ /* 0x000fe2000c701270 */
[----:B------:R-:W-:Y:S01]  /*3eb30*/  ULDC UR20, c[0x0][0x248] ;  /* 0x0000920000147ab9 */ /* 0x000fe20000000800 */
[----:B------:R-:W-:Y:S01]  /*3eb40*/  LOP3.LUT R231, R231, 0xfffeffff, RZ, 0xc0, !PT ;  /* 0xfffeffffe7e77812 */ /* 0x000fe200078ec0ff */
[----:B0-----:R-:W-:Y:S01]  /*3eb50*/  VIADD R190, R190, UR20 ;  /* 0x00000014bebe7c36 */ /* 0x001fe20008000000 */
[----:B------:R-:W-:-:S07]  /*3eb60*/  ULDC UR20, c[0x0][0x228] ;  /* 0x00008a0000147ab9 */ /* 0x000fce0000000800 */
[----:B------:R-:W-:-:S04]  /*3eb70*/  @P1 LOP3.LUT R231, R231, 0x10000, RZ, 0xfc, !PT ;  /* 0x00010000e7e71812 */ /* 0x000fc800078efcff */
[----:B------:R-:W-:Y:S01]  /*3eb80*/  LOP3.LUT R231, R231, 0xffff7fff, RZ, 0xc0, !PT ;  /* 0xffff7fffe7e77812 */ /* 0x000fe200078ec0ff */
[----:B------:R0:W-:Y:S03]  /*3eb90*/  STL [R1+0x988], R190 ;  /* 0x000988be01007387 */ /* 0x0001e60000100800 */
[----:B------:R-:W-:Y:S02]  /*3eba0*/  @P0 LOP3.LUT R231, R231, 0x8000, RZ, 0xfc, !PT ;  /* 0x00008000e7e70812 */ /* 0x000fe400078efcff */
[----:B------:R-:W-:-:S04]  /*3ebb0*/  ISETP.GE.AND P0, PT, R203, UR46, PT ;  /* 0x0000002ecb007c0c */ /* 0x000fc8000bf06270 */
        /* <DEDUP_REMOVED lines=10> */
[----:B------:R-:W-:-:S04]  /*3ec60*/  ISETP.GE.AND P0, PT, R204, UR40, PT ;  /* 0x00000028cc007c0c */ /* 0x000fc8000bf06270 */
[----:B------:R-:W-:Y:S01]  /*3ec70*/  ISETP.LT.AND P1, PT, R3, UR34, !P0 ;  /* 0x0000002203007c0c */ /* 0x000fe2000c721270 */
[----:B------:R-:W-:Y:S01]  /*3ec80*/  ULDC UR34, c[0x0][0x248] ;  /* 0x0000920000227ab9 */ /* 0x000fe20000000800 */
[----:B---3--:R-:W-:Y:S02]  /*3ec90*/  R2UR UR46, R193 ;  /* 0x00000000c12e72ca */ /* 0x008fe400000e0000 */
[----:B------:R-:W3:Y:S04]  /*3eca0*/  LDL.LU R193, [R1+0xfac] ;  /* 0x000fac0001c17983 */ /* 0x000ee80000300800 */
[----:B------:R0:W-:Y:S02]  /*3ecb0*/  STL [R1+0x98c], R190 ;  /* 0x00098cbe01007387 */ /* 0x0001e40000100800 */
[----:B0-----:R-:W-:Y:S01]  /*3ecc0*/  VIADD R190, R190, UR34 ;  /* 0x00000022bebe7c36 */ /* 0x001fe20008000000 */
[----:B--2---:R-:W-:Y:S01]  /*3ecd0*/  R2UR UR40, R192 ;  /* 0x00000000c02872ca */ /* 0x004fe200000e0000 */
[----:B------:R-:W-:Y:S01]  /*3ece0*/  ULDC UR34, c[0x0][0x228] ;  /* 0x00008a0000227ab9 */ /* 0x000fe20000000800 */
[----:B------:R-:W2:Y:S04]  /*3ecf0*/  LDL.LU R192, [R1+0xfa8] ;  /* 0x000fa80001c07983 */ /* 0x000ea80000300800 */
[----:B------:R0:W-:Y:S01]  /*3ed00*/  STL [R1+0x990], R190 ;  /* 0x000990be01007387 */ /* 0x0001e20000100800 */
[----:B----4-:R-:W-:-:S03]  /*3ed10*/  R2UR UR52, R191 ;  /* 0x00000000bf3472ca */ /* 0x010fc600000e0000 */
[----:B------:R-:W4:Y:S01]  /*3ed20*/  LDL.LU R191, [R1+0xfa4] ;  /* 0x000fa40001bf7983 */ /* 0x000f220000300800 */
[----:B------:R-:W-:Y:S01]  /*3ed30*/  ISETP.LT.AND P0, PT, R2, UR24, !P0 ;  /* 0x0000001802007c0c */ /* 0x000fe2000c701270 */
[----:B------:R-:W-:Y:S01]  /*3ed40*/  ULDC UR24, c[0x0][0x228] ;  /* 0x00008a0000187ab9 */ /* 0x000fe20000000800 */
[----:B------:R-:W-:-:S04]  /*3ed50*/  LOP3.LUT R231, R231, 0xfffffeff, RZ, 0xc0, !PT ;  /* 0xfffffeffe7e77812 */ /* 0x000fc800078ec0ff */
[----:B------:R-:W-:-:S04]  /*3ed60*/  @P1 LOP3.LUT R231, R231, 0x100, RZ, 0xfc, !PT ;  /* 0x00000100e7e71812 */ /* 0x000fc800078efcff */
[----:B------:R-:W-:-:S04]  /*3ed70*/  LOP3.LUT R231, R231, 0xffffff7f, RZ, 0xc0, !PT ;  /* 0xffffff7fe7e77812 */ /* 0x000fc800078ec0ff */
        /* <DEDUP_REMOVED lines=11> */
[----:B------:R-:W-:Y:S01]  /*3ee30*/  LOP3.LUT R231, R231, 0xfffffff7, RZ, 0xc0, !PT ;  /* 0xfffffff7e7e77812 */ /* 0x000fe200078ec0ff */
[----:B------:R0:W-:Y:S03]  /*3ee40*/  STL [R1+0x994], R190 ;  /* 0x000994be01007387 */ /* 0x0001e60000100800 */
[----:B------:R-:W-:Y:S02]  /*3ee50*/  @P0 LOP3.LUT R231, R231, 0x8, RZ, 0xfc, !PT ;  /* 0x00000008e7e70812 */ /* 0x000fe400078efcff */
[----:B------:R-:W-:-:S04]  /*3ee60*/  ISETP.GE.AND P0, PT, R206, UR44, PT ;  /* 0x0000002cce007c0c */ /* 0x000fc8000bf06270 */
[----:B------:R-:W-:Y:S01]  /*3ee70*/  ISETP.LT.AND P1, PT, R3, UR26, !P0 ;  /* 0x0000001a03007c0c */ /* 0x000fe2000c721270 */
[----:B------:R-:W-:Y:S01]  /*3ee80*/  ULDC UR26, c[0x0][0x228] ;  /* 0x00008a00001a7ab9 */ /* 0x000fe20000000800 */
[----:B------:R-:W-:Y:S01]  /*3ee90*/  ISETP.LT.AND P0, PT, R2, UR12, !P0 ;  /* 0x0000000c02007c0c */ /* 0x000fe2000c701270 */
[----:B------:R-:W-:Y:S02]  /*3eea0*/  ULDC UR12, c[0x0][0x248] ;  /* 0x00009200000c7ab9 */ /* 0x000fe40000000800 */
[----:B0-----:R-:W-:Y:S01]  /*3eeb0*/  VIADD R190, R190, UR12 ;  /* 0x0000000cbebe7c36 */ /* 0x001fe20008000000 */
[----:B------:R-:W-:Y:S01]  /*3eec0*/  LOP3.LUT R231, R231, 0xfffffffe, RZ, 0xc0, !PT ;  /* 0xfffffffee7e77812 */ /* 0x000fe200078ec0ff */
[----:B------:R-:W-:Y:S01]  /*3eed0*/  VIADD R216, R0, 0xf1 ;  /* 0x000000f100d87836 */ /* 0x000fe20000000000 */
[----:B------:R-:W-:-:S07]  /*3eee0*/  ULDC UR12, c[0x0][0x228] ;  /* 0x00008a00000c7ab9 */ /* 0x000fce0000000800 */
[----:B------:R-:W-:Y:S02]  /*3eef0*/  @P0 LOP3.LUT R230, R230, 0x80000000, RZ, 0xfc, !PT ;  /* 0x80000000e6e60812 */ /* 0x000fe400078efcff */
[----:B------:R-:W-:Y:S02]  /*3ef00*/  ISETP.GE.AND P0, PT, R207, UR46, PT ;  /* 0x0000002ecf007c0c */ /* 0x000fe4000bf06270 */
[----:B------:R-:W-:Y:S02]  /*3ef10*/  @P1 LOP3.LUT R231, R231, 0x1, RZ, 0xfc, !PT ;  /* 0x00000001e7e71812 */ /* 0x000fe400078efcff */
[----:B------:R-:W-:Y:S01]  /*3ef20*/  ISETP.LT.AND P1, PT, R3, UR18, !P0 ;  /* 0x0000001203007c0c */ /* 0x000fe2000c721270 */
[----:B------:R-:W-:Y:S01]  /*3ef30*/  ULDC UR18, c[0x0][0x248] ;  /* 0x0000920000127ab9 */ /* 0x000fe20000000800 */
[----:B---3--:R-:W-:Y:S02]  /*3ef40*/  R2UR UR44, R193 ;  /* 0x00000000c12c72ca */ /* 0x008fe400000e0000 */
[----:B------:R-:W3:Y:S04]  /*3ef50*/  LDL.LU R193, [R1+0xfa0] ;  /* 0x000fa00001c17983 */ /* 0x000ee80000300800 */
[----:B------:R0:W-:Y:S02]  /*3ef60*/  STL [R1+0x998], R190 ;  /* 0x000998be01007387 */ /* 0x0001e40000100800 */
[----:B0-----:R-:W-:Y:S01]  /*3ef70*/  VIADD R190, R190, UR18 ;  /* 0x00000012bebe7c36 */ /* 0x001fe20008000000 */
[----:B--2---:R-:W-:Y:S01]  /*3ef80*/  R2UR UR46, R192 ;  /* 0x00000000c02e72ca */ /* 0x004fe200000e0000 */
[----:B------:R-:W-:Y:S01]  /*3ef90*/  VIADD R217, R0, 0xef ;  /* 0x000000ef00d97836 */ /* 0x000fe20000000000 */
[----:B------:R-:W2:Y:S01]  /*3efa0*/  LDL.LU R192, [R1+0xf9c] ;  /* 0x000f9c0001c07983 */ /* 0x000ea20000300800 */
[----:B----4-:R-:W-:-:S03]  /*3efb0*/  R2UR UR48, R191 ;  /* 0x00000000bf3072ca */ /* 0x010fc600000e0000 */
[----:B------:R0:W-:Y:S01]  /*3efc0*/  STL [R1+0x99c], R190 ;  /* 0x00099cbe01007387 */ /* 0x0001e20000100800 */
[----:B------:R-:W-:Y:S01]  /*3efd0*/  ISETP.LT.AND P0, PT, R2, UR28, !P0 ;  /* 0x0000001c02007c0c */ /* 0x000fe2000c701270 */
[----:B------:R-:W-:Y:S01]  /*3efe0*/  ULDC UR18, c[0x0][0x228] ;  /* 0x00008a0000127ab9 */ /* 0x000fe20000000800 */
[----:B------:R-:W-:Y:S01]  /*3eff0*/  LOP3.LUT R230, R230, 0xefffffff, RZ, 0xc0, !PT ;  /* 0xefffffffe6e67812 */ /* 0x000fe200078ec0ff */
[----:B------:R-:W4:Y:S01]  /*3f000*/  LDL.LU R191, [R1+0xf98] ;  /* 0x000f980001bf7983 */ /* 0x000f220000300800 */
[----:B------:R-:W-:Y:S02]  /*3f010*/  ULDC UR28, c[0x0][0x228] ;  /* 0x00008a00001c7ab9 */ /* 0x000fe40000000800 */
[----:B------:R-:W-:-:S04]  /*3f020*/  @P1 LOP3.LUT R230, R230, 0x10000000, RZ, 0xfc, !PT ;  /* 0x10000000e6e61812 */ /* 0x000fc800078efcff */
[----:B------:R-:W-:-:S04]  /*3f030*/  LOP3.LUT R230, R230, 0xf7ffffff, RZ, 0xc0, !PT ;  /* 0xf7ffffffe6e67812 */ /* 0x000fc800078ec0ff */
[----:B------:R-:W-:Y:S02]  /*3f040*/  @P0 LOP3.LUT R230, R230, 0x8000000, RZ, 0xfc, !PT ;  /* 0x08000000e6e60812 */ /* 0x000fe400078efcff */
[----:B------:R-:W-:Y:S01]  /*3f050*/  ISETP.GE.AND P0, PT, R208, UR40, PT ;  /* 0x00000028d0007c0c */ /* 0x000fe2000bf06270 */
[----:B------:R-:W-:Y:S01]  /*3f060*/  VIADD R218, R0, 0xed ;  /* 0x000000ed00da7836 */ /* 0x000fe20000000000 */
[----:B------:R-:W-:Y:S01]  /*3f070*/  LOP3.LUT R230, R230, 0xfeffffff, RZ, 0xc0, !PT ;  /* 0xfeffffffe6e67812 */ /* 0x000fe200078ec0ff */
[----:B------:R-:W-:Y:S01]  /*3f080*/  VIADD R219, R0, 0xeb ;  /* 0x000000eb00db7836 */ /* 0x000fe20000000000 */
[----:B------:R-:W-:Y:S01]  /*3f090*/  ISETP.LT.AND P1, PT, R3, UR6, !P0 ;  /* 0x0000000603007c0c */ /* 0x000fe2000c721270 */
[----:B------:R-:W-:Y:S01]  /*3f0a0*/  ULDC UR6, c[0x0][0x248] ;  /* 0x0000920000067ab9 */ /* 0x000fe20000000800 */
[----:B------:R-:W-:Y:S01]  /*3f0b0*/  ISETP.LT.AND P0, PT, R2, UR10, !P0 ;  /* 0x0000000a02007c0c */ /* 0x000fe2000c701270 */
[----:B------:R-:W-:Y:S01]  /*3f0c0*/  ULDC UR10, c[0x0][0x228] ;  /* 0x00008a00000a7ab9 */ /* 0x000fe20000000800 */
[----:B------:R-:W-:-:S09]  /*3f0d0*/  ULDC UR40, c[0x0][0x228] ;  /* 0x00008a0000287ab9 */ /* 0x000fd20000000800 */
[----:B------:R-:W-:-:S04]  /*3f0e0*/  @P1 LOP3.LUT R230, R230, 0x1000000, RZ, 0xfc, !PT ;  /* 0x01000000e6e61812 */ /* 0x000fc800078efcff */
[----:B------:R-:W-:-:S04]  /*3f0f0*/  LOP3.LUT R230, R230, 0xff7fffff, RZ, 0xc0, !PT ;  /* 0xff7fffffe6e67812 */ /* 0x000fc800078ec0ff */
[----:B------:R-:W-:Y:S02]  /*3f100*/  @P0 LOP3.LUT R230, R230, 0x800000, RZ, 0xfc, !PT ;  /* 0x00800000e6e60812 */ /* 0x000fe400078efcff */
[----:B------:R-:W-:-:S04]  /*3f110*/  ISETP.GE.AND P0, PT, R209, UR52, PT ;  /* 0x00000034d1007c0c */ /* 0x000fc8000bf06270 */
[----:B------:R-:W-:Y:S01]  /*3f120*/  ISETP.LT.AND P1, PT, R3, UR14, !P0 ;  /* 0x0000000e03007c0c */ /* 0x000fe2000c721270 */
[----:B0-----:R-:W-:Y:S01]  /*3f130*/  VIADD R190, R190, UR6 ;  /* 0x00000006bebe7c36 */ /* 0x001fe20008000000 */
[----:B------:R-:W-:Y:S01]  /*3f140*/  ISETP.LT.AND P0, PT, R2, UR20, !P0 ;  /* 0x0000001402007c0c */ /* 0x000fe2000c701270 */
[----:B------:R-:W-:Y:S01]  /*3f150*/  ULDC UR6, c[0x0][0x228] ;  /* 0x00008a0000067ab9 */ /* 0x000fe20000000800 */
[----:B------:R-:W-:Y:S01]  /*3f160*/  LOP3.LUT R230, R230, 0xffefffff, RZ, 0xc0, !PT ;  /* 0xffefffffe6e67812 */ /* 0x000fe200078ec0ff */
[----:B------:R-:W-:Y:S01]  /*3f170*/  VIADD R220, R0, 0xe9 ;  /* 0x000000e900dc7836 */ /* 0x000fe20000000000 */
[----:B------:R-:W-:Y:S01]  /*3f180*/  ULDC UR14, c[0x0][0x248] ;  /* 0x00009200000e7ab9 */ /* 0x000fe20000000800 */
[----:B---3--:R-:W-:Y:S02]  /*3f190*/  R2UR UR52, R193 ;  /* 0x00000000c13472ca */ /* 0x008fe400000e0000 */
[----:B--2---:R-:W-:Y:S02]  /*3f1a0*/  R2UR UR61, R192 ;  /* 0x00000000c03d72ca */ /* 0x004fe400000e0000 */
[----:B----4-:R-:W-:Y:S01]  /*3f1b0*/  R2UR UR60, R191 ;  /* 0x00000000bf3c72ca */ /* 0x010fe200000e0000 */
[----:B------:R0:W-:Y:S01]  /*3f1c0*/  STL [R1+0x9a0], R190 ;  /* 0x0009a0be01007387 */ /* 0x0001e20000100800 */
[----:B------:R-:W-:Y:S01]  /*3f1d0*/  @P1 LOP3.LUT R230, R230, 0x100000, RZ, 0xfc, !PT ;  /* 0x00100000e6e61812 */ /* 0x000fe200078efcff */
[----:B------:R-:W-:-:S03]  /*3f1e0*/  ULDC UR20, c[0x0][0x228] ;  /* 0x00008a0000147ab9 */ /* 0x000fc60000000800 */
[----:B------:R-:W-:-:S04]  /*3f1f0*/  LOP3.LUT R230, R230, 0xfff7ffff, RZ, 0xc0, !PT ;  /* 0xfff7ffffe6e67812 */ /* 0x000fc800078ec0ff */
[----:B------:R-:W-:Y:S02]  /*3f200*/  @P0 LOP3.LUT R230, R230, 0x80000, RZ, 0xfc, !PT ;  /* 0x00080000e6e60812 */ /* 0x000fe400078efcff */
[----:B------:R-:W-:Y:S01]  /*3f210*/  ISETP.GE.AND P0, PT, R210, UR44, PT ;  /* 0x0000002cd2007c0c */ /* 0x000fe2000bf06270 */
[----:B0-----:R-:W-:Y:S01]  /*3f220*/  VIADD R190, R190, UR14 ;  /* 0x0000000ebebe7c36 */ /* 0x001fe20008000000 */
[----:B------:R-:W-:Y:S01]  /*3f230*/  LOP3.LUT R230, R230, 0xfffeffff, RZ, 0xc0, !PT ;  /* 0xfffeffffe6e67812 */ /* 0x000fe200078ec0ff */
[----:B------:R-:W-:Y:S01]  /*3f240*/  ULDC UR14, c[0x0][0x228] ;  /* 0x00008a00000e7ab9 */ /* 0x000fe20000000800 */
[----:B------:R-:W-:Y:S01]  /*3f250*/  ISETP.LT.AND P1, PT, R3, UR30, !P0 ;  /* 0x0000001e03007c0c */ /* 0x000fe2000c721270 */
[----:B------:R-:W-:Y:S01]  /*3f260*/  VIADD R221, R0, 0xe7 ;  /* 0x000000e700dd7836 */ /* 0x000fe20000000000 */
[----:B------:R-:W-:Y:S01]  /*3f270*/  ISETP.LT.AND P0, PT, R2, UR16, !P0 ;  /* 0x0000001002007c0c */ /* 0x000fe2000c701270 */
[----:B------:R-:W-:Y:S01]  /*3f280*/  ULDC UR30, c[0x0][0x228] ;  /* 0x00008a00001e7ab9 */ /* 0x000fe20000000800 */
[----:B------:R-:W-:Y:S01]  /*3f290*/  ULDC UR44, c[0x0][0x228] ;  /* 0x00008a00002c7ab9 */ /* 0x000fe20000000800 */
[----:B------:R-:W-:Y:S01]  /*3f2a0*/  VIADD R222, R0, 0xe5 ;  /* 0x000000e500de7836 */ /* 0x000fe20000000000 */
[----:B------:R-:W-:-:S07]  /*3f2b0*/  ULDC UR16, c[0x0][0x248] ;  /* 0x0000920000107ab9 */ /* 0x000fce0000000800 */
        /* <DEDUP_REMOVED lines=8> */
[----:B------:R-:W-:Y:S01]  /*3f340*/  VIADD R223, R0, 0xe3 ;  /* 0x000000e300df7836 */ /* 0x000fe20000000000 */
        /* <DEDUP_REMOVED lines=13> */
[----:B------:R0:W-:Y:S01]  /*3f420*/  STL [R1+0x9a8], R190 ;  /* 0x0009a8be01007387 */ /* 0x0001e20000100800 */
[----:B------:R-:W-:Y:S01]  /*3f430*/  ULDC UR24, c[0x0][0x228] ;  /* 0x00008a0000187ab9 */ /* 0x000fe20000000800 */
[----:B------:R-:W-:Y:S01]  /*3f440*/  ULDC UR48, c[0x0][0x228] ;  /* 0x00008a0000307ab9 */ /* 0x000fe20000000800 */
[----:B------:R-:W-:Y:S01]  /*3f450*/  VIADD R225, R0, 0xdf ;  /* 0x000000df00e17836 */ /* 0x000fe20000000000 */
[----:B------:R-:W-:-:S06]  /*3f460*/  ULDC UR34, c[0x0][0x248] ;  /* 0x0000920000227ab9 */ /* 0x000fcc0000000800 */
        /* <DEDUP_REMOVED lines=13> */
[----:B------:R-:W-:Y:S01]  /*3f540*/  ULDC UR52, c[0x0][0x228] ;  /* 0x00008a0000347ab9 */ /* 0x000fe20000000800 */
[----:B------:R-:W2:Y:S06]  /*3f550*/  LDL.LU R192, [R1+0xfe4] ;  /* 0x000fe40001c07983 */ /* 0x000eac0000300800 */
        /* <DEDUP_REMOVED lines=13> */
[C---:B------:R-:W-:Y:S01]  /*3f630*/  VIADD R237, R0.reuse, 0xd9 ;  /* 0x000000d900ed7836 */ /* 0x040fe20000000000 */
[----:B------:R-:W3:Y:S01]  /*3f640*/  LDL.LU R191, [R1+0xfe8] ;  /* 0x000fe80001bf7983 */ /* 0x000ee20000300800 */
[----:B------:R-:W-:Y:S01]  /*3f650*/  VIADD R238, R0, 0xd7 ;  /* 0x000000d700ee7836 */ /* 0x000fe20000000000 */
[----:B------:R-:W-:Y:S01]  /*3f660*/  LOP3.LUT R228, R228, 0x7fffffff, RZ, 0xc0, !PT ;  /* 0x7fffffffe4e47812 */ /* 0x000fe200078ec0ff */
[----:B------:R-:W-:Y:S01]  /*3f670*/  VIADD R239, R0, 0xd5 ;  /* 0x000000d500ef7836 */ /* 0x000fe20000000000 */
[----:B------:R-:W-:-:S04]  /*3f680*/  ULDC UR61, c[0x0][0x228] ;  /* 0x00008a00003d7ab9 */ /* 0x000fc80000000800 */
[----:B------:R-:W-:Y:S02]  /*3f690*/  @P0 LOP3.LUT R229, R229, 0x80000000, RZ, 0xfc, !PT ;  /* 0x80000000e5e50812 */ /* 0x000fe400078efcff */
[----:B------:R-:W-:Y:S02]  /*3f6a0*/  ISETP.GE.AND P0, PT, R215, UR60, PT ;  /* 0x0000003cd7007c0c */ /* 0x000fe4000bf06270 */
[----:B------:R-:W-:Y:S01]  /*3f6b0*/  @P1 LOP3.LUT R230, R230, 0x1, RZ, 0xfc, !PT ;  /* 0x00000001e6e61812 */ /* 0x000fe200078efcff */
[----:B0-----:R-:W-:Y:S01]  /*3f6c0*/  VIADD R190, R190, UR50 ;  /* 0x00000032bebe7c36 */ /* 0x001fe20008000000 */
[----:B------:R-:W-:Y:S01]  /*3f6d0*/  ISETP.LT.AND P1, PT, R3, UR36, !P0 ;  /* 0x0000002403007c0c */ /* 0x000fe2000c721270 */
[----:B------:R-:W-:Y:S01]  /*3f6e0*/  ULDC UR50, c[0x0][0x228] ;  /* 0x00008a0000327ab9 */ /* 0x000fe20000000800 */
[----:B------:R-:W-:Y:S01]  /*3f6f0*/  ISETP.LT.AND P0, PT, R2, UR26, !P0 ;  /* 0x0000001a02007c0c */ /* 0x000fe2000c701270 */
[----:B------:R-:W-:Y:S01]  /*3f700*/  ULDC UR36, c[0x0][0x248] ;  /* 0x0000920000247ab9 */ /* 0x000fe20000000800 */
[----:B------:R-:W-:Y:S01]  /*3f710*/  LOP3.LUT R229, R229, 0xefffffff, RZ, 0xc0, !PT ;  /* 0xefffffffe5e57812 */ /* 0x000fe200078ec0ff */
[----:B------:R0:W-:Y:S01]  /*3f720*/  STL [R1+0x9b4], R190 ;  /* 0x0009b4be01007387 */ /* 0x0001e20000100800 */
[----:B------:R-:W-:Y:S01]  /*3f730*/  ULDC UR26, c[0x0][0x228] ;  /* 0x00008a00001a7ab9 */ /* 0x000fe20000000800 */
[----:B------:R-:W-:-:S06]  /*3f740*/  ULDC UR60, c[0x0][0x228] ;  /* 0x00008a00003c7ab9 */ /* 0x000fcc0000000800 */
        /* <DEDUP_REMOVED lines=9> */
[----:B------:R-:W-:Y:S01]  /*3f7e0*/  ULDC UR12, c[0x0][0x248] ;  /* 0x00009200000c7ab9 */ /* 0x000fe20000000800 */
[----:B------:R0:W-:Y:S01]  /*3f7f0*/  STL [R1+0x9b8], R190 ;  /* 0x0009b8be01007387 */ /* 0x0001e20000100800 */
[----:B------:R-:W-:Y:S01]  /*3f800*/  VIADD R240, R0, 0xd3 ;  /* 0x000000d300f07836 */ /* 0x000fe20000000000 */
[----:B------:R-:W-:-:S05]  /*3f810*/  ULDC UR38, c[0x0][0x228] ;  /* 0x00008a0000267ab9 */ /* 0x000fca0000000800 */
[----:B------:R-:W-:-:S04]  /*3f820*/  @P1 LOP3.LUT R229, R229, 0x4000000, RZ, 0xfc, !PT ;  /* 0x04000000e5e51812 */ /* 0x000fc800078efcff */
[----:B------:R-:W-:-:S04]  /*3f830*/  LOP3.LUT R229, R229, 0xfdffffff, RZ, 0xc0, !PT ;  /* 0xfdffffffe5e57812 */ /* 0x000fc800078ec0ff */
[----:B------:R-:W-:Y:S02]  /*3f840*/  @P0 LOP3.LUT R229, R229, 0x2000000, RZ, 0xfc, !PT ;  /* 0x02000000e5e50812 */ /* 0x000fe400078efcff */
[----:B------:R-:W-:-:S04]  /*3f850*/  ISETP.GE.AND P0, PT, R217, UR58, PT ;  /* 0x0000003ad9007c0c */ /* 0x000fc8000bf06270 */
[----:B------:R-:W-:Y:S01]  /*3f860*/  ISETP.LT.AND P1, PT, R3, UR18, !P0 ;  /* 0x0000001203007c0c */ /* 0x000fe2000c721270 */
[----:B0-----:R-:W-:Y:S01]  /*3f870*/  VIADD R190, R190, UR36 ;  /* 0x00000024bebe7c36 */ /* 0x001fe20008000000 */
[----:B------:R-:W-:Y:S01]  /*3f880*/  ISETP.LT.AND P0, PT, R2, UR28, !P0 ;  /* 0x0000001c02007c0c */ /* 0x000fe2000c701270 */
[C---:B------:R-:W-:Y:S01]  /*3f890*/  VIADD R241, R0.reuse, 0xd1 ;  /* 0x000000d100f17836 */ /* 0x040fe20000000000 */
[----:B------:R-:W-:Y:S01]  /*3f8a0*/  LOP3.LUT R229, R229, 0xfeffffff, RZ, 0xc0, !PT ;  /* 0xfeffffffe5e57812 */ /* 0x000fe200078ec0ff */
[C---:B------:R-:W-:Y:S01]  /*3f8b0*/  VIADD R242, R0.reuse, 0xcf ;  /* 0x000000cf00f27836 */ /* 0x040fe20000000000 */
[----:B------:R0:W-:Y:S01]  /*3f8c0*/  STL [R1+0x9bc], R190 ;  /* 0x0009bcbe01007387 */ /* 0x0001e20000100800 */
[C---:B------:R-:W-:Y:S01]  /*3f8d0*/  VIADD R243, R0.reuse, 0xcd ;  /* 0x000000cd00f37836 */ /* 0x040fe20000000000 */
[----:B------:R-:W-:Y:S01]  /*3f8e0*/  ULDC UR28, c[0x0][0x228] ;  /* 0x00008a00001c7ab9 */ /* 0x000fe20000000800 */
[C---:B------:R-:W-:Y:S01]  /*3f8f0*/  VIADD R244, R0.reuse, 0xcb ;  /* 0x000000cb00f47836 */ /* 0x040fe20000000000 */
[----:B------:R-:W-:Y:S01]  /*3f900*/  ULDC UR36, c[0x0][0x228] ;  /* 0x00008a0000247ab9 */ /* 0x000fe20000000800 */
[----:B------:R-:W-:Y:S01]  /*3f910*/  VIADD R245, R0, 0xc9 ;  /* 0x000000c900f57836 */ /* 0x000fe20000000000 */
[----:B------:R-:W-:Y:S01]  /*3f920*/  ULDC UR18, c[0x0][0x248] ;  /* 0x0000920000127ab9 */ /* 0x000fe20000000800 */
        /* <DEDUP_REMOVED lines=24> */
[C---:B------:R-:W-:Y:S01]  /*3fab0*/  VIADD R247, R0.reuse, 0xc7 ;  /* 0x000000c700f77836 */ /* 0x040fe20000000000 */
[----:B------:R-:W-:Y:S01]  /*3fac0*/  ULDC UR40, c[0x0][0x228] ;  /* 0x00008a0000287ab9 */ /* 0x000fe20000000800 */
[C---:B------:R-:W-:Y:S01]  /*3fad0*/  VIADD R248, R0.reuse, 0xc6 ;  /* 0x000000c600f87836 */ /* 0x040fe20000000000 */
[----:B------:R-:W-:Y:S01]  /*3fae0*/  F2FP.SATFINITE.E4M3.F32.PACK_AB_MERGE_C R6, R119, R118, RZ ;  /* 0x000000767706723e */ /* 0x000fe200048070ff */
[----:B------:R-:W-:Y:S01]  /*3faf0*/  VIADD R249, R0, 0xc5 ;  /* 0x000000c500f97836 */ /* 0x000fe20000000000 */
[----:B------:R-:W-:-:S02]  /*3fb00*/  F2FP.SATFINITE.E4M3.F32.PACK_AB_MERGE_C R5, R127, R126, RZ ;  /* 0x0000007e7f05723e */ /* 0x000fc400048070ff */
[----:B------:R-:W-:Y:S01]  /*3fb10*/  F2FP.SATFINITE.E4M3.F32.PACK_AB_MERGE_C R14, R135, R134, RZ ;  /* 0x00000086870e723e */ /* 0x000fe200048070ff */
[C---:B------:R-:W-:Y:S01]  /*3fb20*/  VIADD R189, R0.reuse, 0xc2 ;  /* 0x000000c200bd7836 */ /* 0x040fe20000000000 */
[----:B------:R-:W-:Y:S01]  /*3fb30*/  @P1 LOP3.LUT R229, R229, 0x100000, RZ, 0xfc, !PT ;  /* 0x00100000e5e51812 */ /* 0x000fe200078efcff */
[C---:B------:R-:W-:Y:S01]  /*3fb40*/  VIADD R251, R0.reuse, 0xc4 ;  /* 0x000000c400fb7836 */ /* 0x040fe20000000000 */
[----:B------:R-:W-:Y:S01]  /*3fb50*/  ULDC UR42, c[0x0][0x248] ;  /* 0x00009200002a7ab9 */ /* 0x000fe20000000800 */
[C---:B------:R-:W-:Y:S01]  /*3fb60*/  VIADD R188, R0.reuse, 0xc0 ;  /* 0x000000c000bc7836 */ /* 0x040fe20000000000 */
[----:B------:R-:W-:Y:S01]  /*3fb70*/  LOP3.LUT R229, R229, 0xfff7ffff, RZ, 0xc0, !PT ;  /* 0xfff7ffffe5e57812 */ /* 0x000fe200078ec0ff */
[----:B------:R-:W-:Y:S01]  /*3fb80*/  VIADD R185, R0, 0xbe ;  /* 0x000000be00b97836 */ /* 0x000fe20000000000 */
[----:B------:R-:W-:Y:S02]  /*3fb90*/  ULDC UR47, c[0x0][0x248] ;  /* 0x00009200002f7ab9 */ /* 0x000fe40000000800 */
[----:B------:R-:W-:-:S02]  /*3fba0*/  @P0 LOP3.LUT R229, R229, 0x80000, RZ, 0xfc, !PT ;  /* 0x00080000e5e50812 */ /* 0x000fc400078efcff */
        /* <DEDUP_REMOVED lines=21> */
[----:B------:R-:W-:Y:S01]  /*3fd00*/  LOP3.LUT R193, R6, 0xffff, RZ, 0xc0, !PT ;  /* 0x0000ffff06c17812 */ /* 0x000fe200078ec0ff */
[----:B------:R-:W-:Y:S01]  /*3fd10*/  ULDC UR30, c[0x0][0x228] ;  /* 0x00008a00001e7ab9 */ /* 0x000fe20000000800 */
[----:B------:R-:W-:Y:S01]  /*3fd20*/  LOP3.LUT R194, R5, 0xffff, RZ, 0xc0, !PT ;  /* 0x0000ffff05c27812 */ /* 0x000fe200078ec0ff */
        /* <DEDUP_REMOVED lines=13> */
[----:B------:R-:W-:Y:S01]  /*3fe00*/  LOP3.LUT R195, R14, 0xffff, RZ, 0xc0, !PT ;  /* 0x0000ffff0ec37812 */ /* 0x000fe200078ec0ff */
        /* <DEDUP_REMOVED lines=33> */
[----:B------:R-:W-:-:S03]  /*40020*/  ULDC UR53, c[0x0][0x228] ;  /* 0x00008a0000357ab9 */ /* 0x000fc60000000800 */
[----:B------:R-:W-:Y:S01]  /*40030*/  ISETP.LT.AND P1, PT, R3, UR34, !P0 ;  /* 0x0000002203007c0c */ /* 0x000fe2000c721270 */
[----:B0-----:R-:W-:Y:S01]  /*40040*/  VIADD R190, R190, UR6 ;  /* 0x00000006bebe7c36 */ /* 0x001fe20008000000 */
[----:B------:R-:W-:Y:S01]  /*40050*/  ISETP.LT.AND P0, PT, R2, UR5, !P0 ;  /* 0x0000000502007c0c */ /* 0x000fe2000c701270 */
[----:B------:R-:W-:Y:S01]  /*40060*/  ULDC UR6, c[0x0][0x248] ;  /* 0x0000920000067ab9 */ /* 0x000fe20000000800 */
[----:B------:R-:W-:Y:S01]  /*40070*/  LOP3.LUT R229, R229, 0xfffffeff, RZ, 0xc0, !PT ;  /* 0xfffffeffe5e57812 */ /* 0x000fe200078ec0ff */
[----:B------:R-:W-:Y:S01]  /*40080*/  ULDC UR5, c[0x0][0x248] ;  /* 0x0000920000057ab9 */ /* 0x000fe20000000800 */
[----:B--2---:R-:W-:Y:S01]  /*40090*/  R2UR UR59, R192 ;  /* 0x00000000c03b72ca */ /* 0x004fe200000e0000 */
        /* <DEDUP_REMOVED lines=11> */
[C---:B------:R-:W-:Y:S01]  /*40150*/  VIADD R187, R0.reuse, 0xc1 ;  /* 0x000000c100bb7836 */ /* 0x040fe20000000000 */
[----:B---3--:R-:W-:Y:S01]  /*40160*/  R2UR UR58, R191 ;  /* 0x00000000bf3a72ca */ /* 0x008fe200000e0000 */
[----:B------:R-:W-:Y:S01]  /*40170*/  VIADD R186, R0, 0xbf ;  /* 0x000000bf00ba7836 */ /* 0x000fe20000000000 */
[----:B------:R-:W-:Y:S01]  /*40180*/  LOP3.LUT R192, R4, 0xffff, RZ, 0xc0, !PT ;  /* 0x0000ffff04c07812 */ /* 0x000fe200078ec0ff */
[----:B0-----:R-:W-:-:S02]  /*40190*/  VIADD R190, R190, UR41 ;  /* 0x00000029bebe7c36 */ /* 0x001fc40008000000 */
[C---:B------:R-:W-:Y:S02]  /*401a0*/  VIADD R184, R0.reuse, 0xbd ;  /* 0x000000bd00b87836 */ /* 0x040fe40000000000 */
[C---:B------:R-:W-:Y:S02]  /*401b0*/  VIADD R182, R0.reuse, 0xbb ;  /* 0x000000bb00b67836 */ /* 0x040fe40000000000 */
[C---:B------:R-:W-:Y:S01]  /*401c0*/  VIADD R180, R0.reuse, 0xb9 ;  /* 0x000000b900b47836 */ /* 0x040fe20000000000 */
[----:B------:R-:W-:Y:S01]  /*401d0*/  @P1 LOP3.LUT R229, R229, 0x40, RZ, 0xfc, !PT ;  /* 0x00000040e5e51812 */ /* 0x000fe200078efcff */
[----:B------:R-:W-:Y:S01]  /*401e0*/  ULDC UR41, c[0x0][0x248] ;  /* 0x0000920000297ab9 */ /* 0x000fe20000000800 */
[C---:B------:R-:W-:Y:S02]  /*401f0*/  VIADD R179, R0.reuse, 0xb8 ;  /* 0x000000b800b37836 */ /* 0x040fe40000000000 */
[C---:B------:R-:W-:Y:S01]  /*40200*/  VIADD R178, R0.reuse, 0xb7 ;  /* 0x000000b700b27836 */ /* 0x040fe20000000000 */
[----:B------:R-:W-:Y:S01]  /*40210*/  LOP3.LUT R229, R229, 0xffffffdf, RZ, 0xc0, !PT ;  /* 0xffffffdfe5e57812 */ /* 0x000fe200078ec0ff */
[----:B------:R-:W-:-:S02]  /*40220*/  VIADD R177, R0, 0xb6 ;  /* 0x000000b600b17836 */ /* 0x000fc40000000000 */
[C---:B------:R-:W-:Y:S01]  /*40230*/  VIADD R176, R0.reuse, 0xb5 ;  /* 0x000000b500b07836 */ /* 0x040fe20000000000 */
[----:B------:R-:W-:Y:S01]  /*40240*/  @P0 LOP3.LUT R229, R229, 0x20, RZ, 0xfc, !PT ;  /* 0x00000020e5e50812 */ /* 0x000fe200078efcff */
[C---:B------:R-:W-:Y:S01]  /*40250*/  VIADD R175, R0.reuse, 0xb4 ;  /* 0x000000b400af7836 */ /* 0x040fe20000000000 */
[----:B------:R-:W-:Y:S01]  /*40260*/  ISETP.GE.AND P0, PT, R227, UR17, PT ;  /* 0x00000011e3007c0c */ /* 0x000fe2000bf06270 */
[C---:B------:R-:W-:Y:S02]  /*40270*/  VIADD R174, R0.reuse, 0xb3 ;  /* 0x000000b300ae7836 */ /* 0x040fe40000000000 */
[----:B------:R-:W-:Y:S01]  /*40280*/  VIADD R173, R0, 0xb2 ;  /* 0x000000b200ad7836 */ /* 0x000fe20000000000 */
[----:B------:R-:W-:Y:S01]  /*40290*/  ISETP.LT.AND P1, PT, R3, UR8, !P0 ;  /* 0x0000000803007c0c */ /* 0x000fe2000c721270 */
[----:B------:R0:W-:Y:S01]  /*402a0*/  STL [R1+0x9e0], R190 ;  /* 0x0009e0be01007387 */ /* 0x0001e20000100800 */
[----:B------:R-:W-:Y:S01]  /*402b0*/  ISETP.LT.AND P0, PT, R2, UR54, !P0 ;  /* 0x0000003602007c0c */ /* 0x000fe2000c701270 */
[----:B------:R-:W-:Y:S01]  /*402c0*/  ULDC UR54, c[0x0][0x228] ;  /* 0x00008a0000367ab9 */ /* 0x000fe20000000800 */
[----:B------:R-:W-:Y:S01]  /*402d0*/  LOP3.LUT R229, R229, 0xffffffef, RZ, 0xc0, !PT ;  /* 0xffffffefe5e57812 */ /* 0x000fe200078ec0ff */
[----:B------:R-:W-:Y:S01]  /*402e0*/  ULDC UR8, c[0x0][0x248] ;  /* 0x0000920000087ab9 */ /* 0x000fe20000000800 */
[----:B------:R-:W-:-:S02]  /*402f0*/  VIADD R172, R0, 0xb1 ;  /* 0x000000b100ac7836 */ /* 0x000fc40000000000 */
[C---:B------:R-:W-:Y:S02]  /*40300*/  VIADD R171, R0.reuse, 0xb0 ;  /* 0x000000b000ab7836 */ /* 0x040fe40000000000 */
[C---:B------:R-:W-:Y:S02]  /*40310*/  VIADD R170, R0.reuse, 0xaf ;  /* 0x000000af00aa7836 */ /* 0x040fe40000000000 */
[C---:B------:R-:W-:Y:S01]  /*40320*/  VIADD R169, R0.reuse, 0xae ;  /* 0x000000ae00a97836 */ /* 0x040fe20000000000 */
[----:B------:R-:W-:Y:S01]  /*40330*/  @P1 LOP3.LUT R229, R229, 0x10, RZ, 0xfc, !PT ;  /* 0x00000010e5e51812 */ /* 0x000fe200078efcff */
        /* <DEDUP_REMOVED lines=11> */
[----:B0-----:R-:W-:Y:S01]  /*403f0*/  VIADD R190, R190, UR27 ;  /* 0x0000001bbebe7c36 */ /* 0x001fe20008000000 */
[----:B------:R-:W-:Y:S01]  /*40400*/  ISETP.LT.AND P0, PT, R2, UR26, !P0 ;  /* 0x0000001a02007c0c */ /* 0x000fe2000c701270 */
[----:B------:R-:W-:Y:S01]  /*40410*/  ULDC UR27, c[0x0][0x228] ;  /* 0x00008a00001b7ab9 */ /* 0x000fe20000000800 */
[----:B------:R-:W-:Y:S01]  /*40420*/  LOP3.LUT R229, R229, 0xfffffffb, RZ, 0xc0, !PT ;  /* 0xfffffffbe5e57812 */ /* 0x000fe200078ec0ff */
[----:B------:R-:W-:Y:S01]  /*40430*/  ULDC UR53, c[0x0][0x228] ;  /* 0x00008a0000357ab9 */ /* 0x000fe20000000800 */
[----:B------:R-:W-:-:S02]  /*40440*/  VIADD R161, R0, 0xa6 ;  /* 0x000000a600a17836 */ /* 0x000fc40000000000 */
[C---:B------:R-:W-:Y:S02]  /*40450*/  VIADD R160, R0.reuse, 0xa5 ;  /* 0x000000a500a07836 */ /* 0x040fe40000000000 */
[C---:B------:R-:W-:Y:S01]  /*40460*/  VIADD R159, R0.reuse, 0xa4 ;  /* 0x000000a4009f7836 */ /* 0x040fe20000000000 */
[----:B------:R-:W-:Y:S01]  /*40470*/  SHF.R.U32.HI R197, RZ, 0x8, R193 ;  /* 0x00000008ffc57819 */ /* 0x000fe200000116c1 */
[----:B------:R-:W-:Y:S01]  /*40480*/  ULDC UR50, c[0x0][0x248] ;  /* 0x0000920000327ab9 */ /* 0x000fe20000000800 */
[----:B------:R-:W-:Y:S01]  /*40490*/  @P1 LOP3.LUT R229, R229, 0x4, RZ, 0xfc, !PT ;  /* 0x00000004e5e51812 */ /* 0x000fe200078efcff */
[----:B------:R-:W-:Y:S01]  /*404a0*/  VIADD R158, R0, 0xa3 ;  /* 0x000000a3009e7836 */ /* 0x000fe20000000000 */
[----:B------:R-:W-:Y:S02]  /*404b0*/  ULDC UR52, c[0x0][0x248] ;  /* 0x0000920000347ab9 */ /* 0x000fe40000000800 */
[----:B------:R-:W-:-:S04]  /*404c0*/  LOP3.LUT R229, R229, 0xfffffffd, RZ, 0xc0, !PT ;  /* 0xfffffffde5e57812 */ /* 0x000fc800078ec0ff */
[----:B------:R-:W-:Y:S02]  /*404d0*/  @P0 LOP3.LUT R229, R229, 0x2, RZ, 0xfc, !PT ;  /* 0x00000002e5e50812 */ /* 0x000fe400078efcff */
[----:B------:R-:W-:-:S04]  /*404e0*/  ISETP.GE.AND P0, PT, R238, UR7, PT ;  /* 0x00000007ee007c0c */ /* 0x000fc8000bf06270 */
[----:B------:R-:W-:Y:S01]  /*404f0*/  ISETP.LT.AND P1, PT, R3, UR57, !P0 ;  /* 0x0000003903007c0c */ /* 0x000fe2000c721270 */
[----:B------:R0:W-:Y:S01]  /*40500*/  STL [R1+0x9e4], R190 ;  /* 0x0009e4be01007387 */ /* 0x0001e20000100800 */
[----:B------:R-:W-:Y:S01]  /*40510*/  ISETP.LT.AND P0, PT, R2, UR56, !P0 ;  /* 0x0000003802007c0c */ /* 0x000fe2000c701270 */
[----:B------:R-:W-:Y:S01]  /*40520*/  ULDC UR57, c[0x0][0x228] ;  /* 0x00008a0000397ab9 */ /* 0x000fe20000000800 */
[----:B------:R-:W-:Y:S01]  /*40530*/  LOP3.LUT R229, R229, 0xfffffffe, RZ, 0xc0, !PT ;  /* 0xfffffffee5e57812 */ /* 0x000fe200078ec0ff */
[C---:B------:R-:W-:Y:S01]  /*40540*/  VIADD R157, R0.reuse, 0xa2 ;  /* 0x000000a2009d7836 */ /* 0x040fe20000000000 */
[----:B------:R-:W-:Y:S01]  /*40550*/  LOP3.LUT R191, R7, 0xffff, RZ, 0xc0, !PT ;  /* 0x0000ffff07bf7812 */ /* 0x000fe200078ec0ff */
[----:B------:R-:W-:Y:S01]  /*40560*/  VIADD R156, R0, 0xa1 ;  /* 0x000000a1009c7836 */ /* 0x000fe20000000000 */
[----:B------:R-:W-:Y:S01]  /*40570*/  LOP3.LUT R238, R238, 0x7fffffff, RZ, 0xc0, !PT ;  /* 0x7fffffffeeee7812 */ /* 0x000fe200078ec0ff */
[----:B------:R-:W-:Y:S01]  /*40580*/  VIADD R155, R0, 0xa0 ;  /* 0x000000a0009b7836 */ /* 0x000fe20000000000 */
[----:B------:R-:W-:-:S05]  /*40590*/  ULDC UR56, c[0x0][0x228] ;  /* 0x00008a0000387ab9 */ /* 0x000fca0000000800 */
[----:B------:R-:W-:Y:S02]  /*405a0*/  @P0 LOP3.LUT R228, R228, 0x80000000, RZ, 0xfc, !PT ;  /* 0x80000000e4e40812 */ /* 0x000fe400078efcff */
[----:B------:R-:W-:Y:S02]  /*405b0*/  ISETP.GE.AND P0, PT, R239, UR31, PT ;  /* 0x0000001fef007c0c */ /* 0x000fe4000bf06270 */
[----:B------:R-:W-:Y:S02]  /*405c0*/  @P1 LOP3.LUT R229, R229, 0x1, RZ, 0xfc, !PT ;  /* 0x00000001e5e51812 */ /* 0x000fe400078efcff */
[----:B------:R-:W-:Y:S01]  /*405d0*/  ISETP.LT.AND P1, PT, R3, UR61, !P0 ;  /* 0x0000003d03007c0c */ /* 0x000fe2000c721270 */
[----:B0-----:R-:W-:Y:S01]  /*405e0*/  VIADD R190, R190, UR19 ;  /* 0x00000013bebe7c36 */ /* 0x001fe20008000000 */
[----:B------:R-:W-:Y:S01]  /*405f0*/  ISETP.LT.AND P0, PT, R2, UR60, !P0 ;  /* 0x0000003c02007c0c */ /* 0x000fe2000c701270 */
[----:B------:R-:W-:Y:S01]  /*40600*/  ULDC UR61, c[0x0][0x228] ;  /* 0x00008a00003d7ab9 */ /* 0x000fe20000000800 */
[----:B------:R-:W-:Y:S01]  /*40610*/  LOP3.LUT R228, R228, 0xbfffffff, RZ, 0xc0, !PT ;  /* 0xbfffffffe4e47812 */ /* 0x000fe200078ec0ff */
[----:B------:R-:W-:-:S08]  /*40620*/  ULDC UR60, c[0x0][0x228] ;  /* 0x00008a00003c7ab9 */ /* 0x000fd00000000800 */
[----:B------:R-:W-:-:S04]  /*40630*/  @P1 LOP3.LUT R228, R228, 0x40000000, RZ, 0xfc, !PT ;  /* 0x40000000e4e41812 */ /* 0x000fc800078efcff */
        /* <DEDUP_REMOVED lines=8> */
[----:B------:R-:W-:-:S08]  /*406c0*/  ULDC.64 UR26, c[0x0][0x228] ;  /* 0x00008a00001a7ab9 */ /* 0x000fd00000000a00 */
[----:B------:R-:W-:-:S04]  /*406d0*/  @P1 LOP3.LUT R228, R228, 0x10000000, RZ, 0xfc, !PT ;  /* 0x10000000e4e41812 */ /* 0x000fc800078efcff */
[----:B------:R-:W-:-:S04]  /*406e0*/  LOP3.LUT R228, R228, 0xf7ffffff, RZ, 0xc0, !PT ;  /* 0xf7ffffffe4e47812 */ /* 0x000fc800078ec0ff */
[----:B------:R-:W-:Y:S02]  /*406f0*/  @P0 LOP3.LUT R228, R228, 0x8000000, RZ, 0xfc, !PT ;  /* 0x08000000e4e40812 */ /* 0x000fe400078efcff */
[----:B------:R-:W-:Y:S01]  /*40700*/  ISETP.GE.AND P0, PT, R241, UR9, PT ;  /* 0x00000009f1007c0c */ /* 0x000fe2000bf06270 */
[----:B0-----:R-:W-:Y:S01]  /*40710*/  VIADD R190, R190, UR16 ;  /* 0x00000010bebe7c36 */ /* 0x001fe20008000000 */
[----:B------:R-:W-:Y:S01]  /*40720*/  LOP3.LUT R228, R228, 0xfbffffff, RZ, 0xc0, !PT ;  /* 0xfbffffffe4e47812 */ /* 0x000fe200078ec0ff */
[----:B------:R-:W-:Y:S01]  /*40730*/  ULDC.64 UR16, c[0x0][0x228] ;  /* 0x00008a0000107ab9 */ /* 0x000fe20000000a00 */
        /* <DEDUP_REMOVED lines=15> */
[----:B------:R-:W-:Y:S01]  /*40830*/  ULDC UR54, c[0x0][0x228] ;  /* 0x00008a0000367ab9 */ /* 0x000fe20000000800 */
[----:B------:R-:W-:Y:S01]  /*40840*/  ISETP.GE.AND P0, PT, R243, UR49, PT ;  /* 0x00000031f3007c0c */ /* 0x000fe2000bf06270 */
[----:B------:R-:W-:-:S08]  /*40850*/  ULDC UR49, c[0x0][0x228] ;  /* 0x00008a0000317ab9 */ /* 0x000fd00000000800 */
[----:B------:R-:W-:Y:S02]  /*40860*/  @P2 LOP3.LUT R228, R228, 0x1000000, RZ, 0xfc, !PT ;  /* 0x01000000e4e42812 */ /* 0x000fe400078efcff */
[----:B------:R-:W-:Y:S01]  /*40870*/  ISETP.LT.AND P2, PT, R3, UR53, !P0 ;  /* 0x0000003503007c0c */ /* 0x000fe2000c741270 */
[----:B0-----:R-:W-:Y:S01]  /*40880*/  VIADD R190, R190, UR6 ;  /* 0x00000006bebe7c36 */ /* 0x001fe20008000000 */
[----:B------:R-:W-:Y:S01]  /*40890*/  LOP3.LUT R228, R228, 0xff7fffff, RZ, 0xc0, !PT ;  /* 0xff7fffffe4e47812 */ /* 0x000fe200078ec0ff */
[----:B------:R-:W-:Y:S01]  /*408a0*/  ULDC.64 UR6, c[0x0][0x228] ;  /* 0x00008a0000067ab9 */ /* 0x000fe20000000a00 */
[----:B------:R-:W-:Y:S01]  /*408b0*/  LOP3.LUT R239, R239, 0x7fffffff, RZ, 0xc0, !PT ;  /* 0x7fffffffefef7812 */ /* 0x000fe200078ec0ff */
[----:B------:R-:W-:Y:S01]  /*408c0*/  ULDC UR53, c[0x0][0x228] ;  /* 0x00008a0000357ab9 */ /* 0x000fe20000000800 */
[----:B------:R-:W-:Y:S02]  /*408d0*/  @P1 LOP3.LUT R228, R228, 0x800000, RZ, 0xfc, !PT ;  /* 0x00800000e4e41812 */ /* 0x000fe400078efcff */
[----:B------:R-:W-:Y:S01]  /*408e0*/  ISETP.LT.AND P1, PT, R2, UR55, !P0 ;  /* 0x0000003702007c0c */ /* 0x000fe2000c721270 */
[----:B------:R0:W-:Y:S01]  /*408f0*/  STL [R1+0x9f0], R190 ;  /* 0x0009f0be01007387 */ /* 0x0001e20000100800 */
[----:B------:R-:W-:Y:S01]  /*40900*/  LOP3.LUT R228, R228, 0xffefffff, RZ, 0xc0, !PT ;  /* 0xffefffffe4e47812 */ /* 0x000fe200078ec0ff */
[----:B------:R-:W-:Y:S01]  /*40910*/  VIADD R154, R0, 0x9f ;  /* 0x0000009f009a7836 */ /* 0x000fe20000000000 */
[----:B------:R-:W-:Y:S01]  /*40920*/  ISETP.GE.AND P0, PT, R244, UR43, PT ;  /* 0x0000002bf4007c0c */ /* 0x000fe2000bf06270 */
[----:B------:R-:W-:Y:S01]  /*40930*/  ULDC UR55, c[0x0][0x228] ;  /* 0x00008a0000377ab9 */ /* 0x000fe20000000800 */
[----:B------:R-:W-:-:S02]  /*40940*/  @P2 LOP3.LUT R228, R228, 0x100000, RZ, 0xfc, !PT ;  /* 0x00100000e4e42812 */ /* 0x000fc400078efcff */
[----:B------:R-:W-:Y:S02]  /*40950*/  ISETP.LT.AND P2, PT, R3, UR28, !P0 ;  /* 0x0000001c03007c0c */ /* 0x000fe4000c741270 */
[----:B------:R-:W-:-:S04]  /*40960*/  LOP3.LUT R228, R228, 0xfff7ffff, RZ, 0xc0, !PT ;  /* 0xfff7ffffe4e47812 */ /* 0x000fc800078ec0ff */
[----:B------:R-:W-:Y:S02]  /*40970*/  @P1 LOP3.LUT R228, R228, 0x80000, RZ, 0xfc, !PT ;  /* 0x00080000e4e41812 */ /* 0x000fe400078efcff */
[----:B------:R-:W-:Y:S01]  /*40980*/  ISETP.LT.AND P1, PT, R2, UR10, !P0 ;  /* 0x0000000a02007c0c */ /* 0x000fe2000c721270 */
[----:B0-----:R-:W-:Y:S01]  /*40990*/  VIADD R190, R190, UR12 ;  /* 0x0000000cbebe7c36 */ /* 0x001fe20008000000 */
[----:B------:R-:W-:Y:S01]  /*409a0*/  LOP3.LUT R228, R228, 0xfffeffff, RZ, 0xc0, !PT ;  /* 0xfffeffffe4e47812 */ /* 0x000fe200078ec0ff */
[----:B------:R-:W-:Y:S01]  /*409b0*/  ULDC.64 UR12, c[0x0][0x228] ;  /* 0x00008a00000c7ab9 */ /* 0x000fe20000000a00 */
[----:B------:R-:W-:Y:S01]  /*409c0*/  ISETP.GE.AND P0, PT, R245, UR39, PT ;  /* 0x00000027f5007c0c */ /* 0x000fe2000bf06270 */
[----:B------:R-:W-:Y:S01]  /*409d0*/  ULDC UR10, c[0x0][0x228] ;  /* 0x00008a00000a7ab9 */ /* 0x000fe20000000800 */
[----:B------:R-:W-:Y:S02]  /*409e0*/  @P2 LOP3.LUT R228, R228, 0x10000, RZ, 0xfc, !PT ;  /* 0x00010000e4e42812 */ /* 0x000fe400078efcff */
[----:B------:R-:W-:-:S02]  /*409f0*/  ISETP.LT.AND P2, PT, R3, UR36, !P0 ;  /* 0x0000002403007c0c */ /* 0x000fc4000c741270 */
[----:B------:R-:W-:-:S04]  /*40a00*/  LOP3.LUT R228, R228, 0xffff7fff, RZ, 0xc0, !PT ;  /* 0xffff7fffe4e47812 */ /* 0x000fc800078ec0ff */
[----:B------:R-:W-:Y:S02]  /*40a10*/  @P1 LOP3.LUT R228, R228, 0x8000, RZ, 0xfc, !PT ;  /* 0x00008000e4e41812 */ /* 0x000fe400078efcff */
[----:B------:R-:W-:Y:S01]  /*40a20*/  ISETP.LT.AND P1, PT, R2, UR20, !P0 ;  /* 0x0000001402007c0c */ /* 0x000fe2000c721270 */
[----:B------:R0:W-:Y:S01]  /*40a30*/  STL [R1+0x9f4], R190 ;  /* 0x0009f4be01007387 */ /* 0x0001e20000100800 */
[----:B------:R-:W-:Y:S01]  /*40a40*/  LOP3.LUT R228, R228, 0xffffefff, RZ, 0xc0, !PT ;  /* 0xffffefffe4e47812 */ /* 0x000fe200078ec0ff */
[----:B------:R-:W-:Y:S01]  /*40a50*/  ULDC UR20, c[0x0][0x228] ;  /* 0x00008a0000147ab9 */ /* 0x000fe20000000800 */
[----:B------:R-:W-:Y:S02]  /*40a60*/  ISETP.GE.AND P0, PT, R246, UR35, PT ;  /* 0x00000023f6007c0c */ /* 0x000fe4000bf06270 */
[----:B------:R-:W-:Y:S02]  /*40a70*/  @P2 LOP3.LUT R228, R228, 0x1000, RZ, 0xfc, !PT ;  /* 0x00001000e4e42812 */ /* 0x000fe400078efcff */
[----:B------:R-:W-:Y:S01]  /*40a80*/  ISETP.LT.AND P2, PT, R3, UR6, !P0 ;  /* 0x0000000603007c0c */ /* 0x000fe2000c741270 */
[----:B------:R-:W-:Y:S01]  /*40a90*/  ULDC UR6, c[0x0][0x228] ;  /* 0x00008a0000067ab9 */ /* 0x000fe20000000800 */
[----:B------:R-:W-:-:S04]  /*40aa0*/  LOP3.LUT R228, R228, 0xfffff7ff, RZ, 0xc0, !PT ;  /* 0xfffff7ffe4e47812 */ /* 0x000fc800078ec0ff */
[----:B------:R-:W-:Y:S02]  /*40ab0*/  @P1 LOP3.LUT R228, R228, 0x800, RZ, 0xfc, !PT ;  /* 0x00000800e4e41812 */ /* 0x000fe400078efcff */
[----:B------:R-:W-:Y:S01]  /*40ac0*/  ISETP.LT.AND P1, PT, R2, UR12, !P0 ;  /* 0x0000000c02007c0c */ /* 0x000fe2000c721270 */
[----:B0-----:R-:W-:Y:S01]  /*40ad0*/  VIADD R190, R190, UR18 ;  /* 0x00000012bebe7c36 */ /* 0x001fe20008000000 */
[----:B------:R-:W-:Y:S01]  /*40ae0*/  LOP3.LUT R228, R228, 0xfffffbff, RZ, 0xc0, !PT ;  /* 0xfffffbffe4e47812 */ /* 0x000fe200078ec0ff */
[----:B------:R-:W-:Y:S01]  /*40af0*/  ULDC.64 UR18, c[0x0][0x228] ;  /* 0x00008a0000127ab9 */ /* 0x000fe20000000a00 */
[----:B------:R-:W-:Y:S01]  /*40b00*/  ISETP.GE.AND P0, PT, R247, UR29, PT ;  /* 0x0000001df7007c0c */ /* 0x000fe2000bf06270 */
[----:B------:R-:W-:Y:S01]  /*40b10*/  VIADD R196, R190, UR22 ;  /* 0x00000016bec47c36 */ /* 0x000fe20008000000 */
[----:B------:R-:W-:Y:S01]  /*40b20*/  @P2 LOP3.LUT R228, R228, 0x400, RZ, 0xfc, !PT ;  /* 0x00000400e4e42812 */ /* 0x000fe200078efcff */
[----:B------:R0:W-:Y:S01]  /*40b30*/  STL [R1+0x9f8], R190 ;  /* 0x0009f8be01007387 */ /* 0x0001e20000100800 */
[----:B------:R-:W-:Y:S01]  /*40b40*/  ISETP.LT.AND P2, PT, R3, UR14, !P0 ;  /* 0x0000000e03007c0c */ /* 0x000fe2000c741270 */
[----:B------:R-:W-:Y:S01]  /*40b50*/  ULDC.64 UR28, c[0x0][0x228] ;  /* 0x00008a00001c7ab9 */ /* 0x000fe20000000a00 */
[----:B------:R-:W-:Y:S01]  /*40b60*/  LOP3.LUT R228, R228, 0xfffffdff, RZ, 0xc0, !PT ;  /* 0xfffffdffe4e47812 */ /* 0x000fe200078ec0ff */
[----:B------:R1:W-:Y:S01]  /*40b70*/  STL [R1+0x9fc], R196 ;  /* 0x0009fcc401007387 */ /* 0x0003e20000100800 */
[----:B------:R-:W-:Y:S01]  /*40b80*/  ULDC.64 UR22, c[0x0][0x228] ;  /* 0x00008a0000167ab9 */ /* 0x000fe20000000a00 */
[----:B------:R-:W-:Y:S01]  /*40b90*/  ULDC UR12, c[0x0][0x228] ;  /* 0x00008a00000c7ab9 */ /* 0x000fe20000000800 */
[----:B------:R-:W-:Y:S01]  /*40ba0*/  @P1 LOP3.LUT R228, R228, 0x200, RZ, 0xfc, !PT ;  /* 0x00000200e4e41812 */ /* 0x000fe200078efcff */
[----:B------:R-:W-:Y:S01]  /*40bb0*/  ULDC UR14, c[0x0][0x228] ;  /* 0x00008a00000e7ab9 */ /* 0x000fe20000000800 */
[----:B------:R-:W-:-:S02]  /*40bc0*/  ISETP.LT.AND P1, PT, R2, UR40, !P0 ;  /* 0x0000002802007c0c */ /* 0x000fc4000c721270 */
[----:B------:R-:W-:Y:S02]  /*40bd0*/  LOP3.LUT R228, R228, 0xfffffeff, RZ, 0xc0, !PT ;  /* 0xfffffeffe4e47812 */ /* 0x000fe400078ec0ff */
[----:B------:R-:W-:Y:S02]  /*40be0*/  ISETP.GE.AND P0, PT, R248, UR25, PT ;  /* 0x00000019f8007c0c */ /* 0x000fe4000bf06270 */
[----:B------:R-:W-:Y:S02]  /*40bf0*/  @P2 LOP3.LUT R228, R228, 0x100, RZ, 0xfc, !PT ;  /* 0x00000100e4e42812 */ /* 0x000fe400078efcff */
[----:B------:R-:W-:Y:S02]  /*40c00*/  ISETP.LT.AND P2, PT, R3, UR16, !P0 ;  /* 0x0000001003007c0c */ /* 0x000fe4000c741270 */
[----:B0-----:R-:W-:Y:S01]  /*40c10*/  LOP3.LUT R190, R250, 0xffff, RZ, 0xc0, !PT ;  /* 0x0000fffffabe7812 */ /* 0x001fe200078ec0ff */
[----:B-1----:R-:W-:Y:S01]  /*40c20*/  VIADD R196, R196, UR24 ;  /* 0x00000018c4c47c36 */ /* 0x002fe20008000000 */
[----:B------:R-:W-:Y:S01]  /*40c30*/  LOP3.LUT R228, R228, 0xffffff7f, RZ, 0xc0, !PT ;  /* 0xffffff7fe4e47812 */ /* 0x000fe200078ec0ff */
[----:B------:R-:W2:Y:S01]  /*40c40*/  LDL.LU R250, [R1+0x13cc] ;  /* 0x0013cc0001fa7983 */ /* 0x000ea20000300800 */
[----:B------:R-:W-:Y:S01]  /*40c50*/  ULDC.64 UR24, c[0x0][0x228] ;  /* 0x00008a0000187ab9 */ /* 0x000fe20000000a00 */
[----:B------:R-:W-:Y:S01]  /*40c60*/  ULDC UR16, c[0x0][0x228] ;  /* 0x00008a0000107ab9 */ /* 0x000fe20000000800 */
[----:B------:R-:W-:Y:S01]  /*40c70*/  @P1 LOP3.LUT R228, R228, 0x80, RZ, 0xfc, !PT ;  /* 0x00000080e4e41812 */ /* 0x000fe200078efcff */
[----:B------:R-:W3:Y:S01]  /*40c80*/  LDL.LU R7, [R1+0x13c8] ;  /* 0x0013c80001077983 */ /* 0x000ee20000300800 */
[----:B------:R-:W-:Y:S01]  /*40c90*/  ISETP.LT.AND P1, PT, R2, UR18, !P0 ;  /* 0x0000001202007c0c */ /* 0x000fe2000c721270 */
[----:B------:R-:W-:Y:S01]  /*40ca0*/  ULDC UR18, c[0x0][0x228] ;  /* 0x00008a0000127ab9 */ /* 0x000fe20000000800 */
[----:B------:R-:W-:Y:S01]  /*40cb0*/  LOP3.LUT R228, R228, 0xffffffbf, RZ, 0xc0, !PT ;  /* 0xffffffbfe4e47812 */ /* 0x000fe200078ec0ff */
[----:B------:R-:W4:Y:S01]  /*40cc0*/  LDL.LU R4, [R1+0x13c4] ;  /* 0x0013c40001047983 */ /* 0x000f220000300800 */
[----:B------:R-:W-:Y:S01]  /*40cd0*/  ISETP.GE.AND P0, PT, R249, UR21, PT ;  /* 0x00000015f9007c0c */ /* 0x000fe2000bf06270 */
[----:B------:R-:W-:Y:S01]  /*40ce0*/  ULDC UR21, c[0x0][0x228] ;  /* 0x00008a0000157ab9 */ /* 0x000fe20000000800 */
[----:B------:R-:W-:Y:S01]  /*40cf0*/  @P2 LOP3.LUT R228, R228, 0x40, RZ, 0xfc, !PT ;  /* 0x00000040e4e42812 */ /* 0x000fe200078efcff */
[----:B------:R-:W3:Y:S01]  /*40d00*/  LDL.LU R6, [R1+0x13c0] ;  /* 0x0013c00001067983 */ /* 0x000ee20000300800 */
[----:B------:R-:W-:Y:S01]  /*40d10*/  ISETP.LT.AND P2, PT, R3, UR38, !P0 ;  /* 0x0000002603007c0c */ /* 0x000fe2000c741270 */
[----:B------:R-:W-:Y:S01]  /*40d20*/  ULDC.64 UR38, c[0x0][0x228] ;  /* 0x00008a0000267ab9 */ /* 0x000fe20000000a00 */
[----:B------:R-:W-:Y:S01]  /*40d30*/  LOP3.LUT R228, R228, 0xffffffdf, RZ, 0xc0, !PT ;  /* 0xffffffdfe4e47812 */ /* 0x000fe200078ec0ff */
[----:B------:R-:W4:Y:S03]  /*40d40*/  LDL.LU R5, [R1+0x13bc] ;  /* 0x0013bc0001057983 */ /* 0x000f260000300800 */
[----:B------:R-:W-:Y:S01]  /*40d50*/  @P1 LOP3.LUT R228, R228, 0x20, RZ, 0xfc, !PT ;  /* 0x00000020e4e41812 */ /* 0x000fe200078efcff */
[----:B------:R-:W2:Y:S03]  /*40d60*/  LDL.LU R14, [R1+0x13b8] ;  /* 0x0013b800010e7983 */ /* 0x000ea60000300800 */
[----:B------:R-:W-:Y:S01]  /*40d70*/  LOP3.LUT R228, R228, 0xffffffef, RZ, 0xc0, !PT ;  /* 0xffffffefe4e47812 */ /* 0x000fe200078ec0ff */
[----:B------:R0:W-:Y:S01]  /*40d80*/  STL [R1+0xa00], R196 ;  /* 0x000a00c401007387 */ /* 0x0001e20000100800 */
[----:B------:R-:W-:Y:S01]  /*40d90*/  ISETP.LT.AND P1, PT, R2, UR30, !P0 ;  /* 0x0000001e02007c0c */ /* 0x000fe2000c721270 */
[----:B------:R-:W-:Y:S01]  /*40da0*/  ULDC.64 UR30, c[0x0][0x228] ;  /* 0x00008a00001e7ab9 */ /* 0x000fe20000000a00 */
[----:B------:R-:W-:-:S02]  /*40db0*/  @P2 LOP3.LUT R228, R228, 0x10, RZ, 0xfc, !PT ;  /* 0x00000010e4e42812 */ /* 0x000fc400078efcff */
[----:B------:R-:W-:Y:S01]  /*40dc0*/  ISETP.GE.AND P2, PT, R189, UR7, PT ;  /* 0x00000007bd007c0c */ /* 0x000fe2000bf46270 */
[----:B------:R-:W-:Y:S01]  /*40dd0*/  ULDC UR7, c[0x0][0x228] ;  /* 0x00008a0000077ab9 */ /* 0x000fe20000000800 */
[----:B0-----:R-:W-:Y:S02]  /*40de0*/  VIADD R196, R196, UR32 ;  /* 0x00000020c4c47c36 */ /* 0x001fe40008000000 */
[----:B------:R-:W-:Y:S01]  /*40df0*/  ISETP.LT.AND P3, PT, R2, UR28, !P2 ;  /* 0x0000001c02007c0c */ /* 0x000fe2000d761270 */
[----:B------:R-:W-:Y:S01]  /*40e00*/  VIADD R153, R0, 0x9e ;  /* 0x0000009e00997836 */ /* 0x000fe20000000000 */
[----:B------:R-:W-:Y:S01]  /*40e10*/  LOP3.LUT R228, R228, 0xfffffff7, RZ, 0xc0, !PT ;  /* 0xfffffff7e4e47812 */ /* 0x000fe200078ec0ff */
[----:B------:R-:W-:Y:S01]  /*40e20*/  VIADD R152, R0, 0x9d ;  /* 0x0000009d00987836 */ /* 0x000fe20000000000 */
[----:B------:R0:W-:Y:S01]  /*40e30*/  STL [R1+0xa04], R196 ;  /* 0x000a04c401007387 */ /* 0x0001e20000100800 */
[----:B------:R-:W-:Y:S01]  /*40e40*/  ISETP.GE.AND P0, PT, R251, UR15, PT ;  /* 0x0000000ffb007c0c */ /* 0x000fe2000bf06270 */
[----:B------:R-:W-:Y:S01]  /*40e50*/  ULDC UR15, c[0x0][0x228] ;  /* 0x00008a00000f7ab9 */ /* 0x000fe20000000800 */
[----:B------:R-:W-:Y:S01]  /*40e60*/  PRMT R215, R190, 0x3340, R193 ;  /* 0x00003340bed77816 */ /* 0x000fe200000000c1 */
[C---:B------:R-:W-:Y:S01]  /*40e70*/  VIADD R151, R0.reuse, 0x9c ;  /* 0x0000009c00977836 */ /* 0x040fe20000000000 */
[----:B------:R-:W-:Y:S01]  /*40e80*/  PRMT R223, R191, 0x3340, R194 ;  /* 0x00003340bfdf7816 */ /* 0x000fe200000000c2 */
[----:B------:R-:W-:Y:S01]  /*40e90*/  VIADD R150, R0, 0x9b ;  /* 0x0000009b00967836 */ /* 0x000fe20000000000 */
[----:B------:R-:W-:Y:S01]  /*40ea0*/  LOP3.LUT R240, R240, 0x7fffffff, RZ, 0xc0, !PT ;  /* 0x7ffffffff0f07812 */ /* 0x000fe200078ec0ff */
[----:B------:R-:W-:Y:S01]  /*40eb0*/  VIADD R149, R0, 0x9a ;  /* 0x0000009a00957836 */ /* 0x000fe20000000000 */
[----:B------:R-:W-:Y:S01]  /*40ec0*/  ULDC UR28, c[0x0][0x228] ;  /* 0x00008a00001c7ab9 */ /* 0x000fe20000000800 */
[----:B0-----:R-:W-:Y:S01]  /*40ed0*/  VIADD R196, R196, UR5 ;  /* 0x00000005c4c47c36 */ /* 0x001fe20008000000 */
[----:B------:R-:W-:Y:S01]  /*40ee0*/  @P1 LOP3.LUT R228, R228, 0x8, RZ, 0xfc, !PT ;  /* 0x00000008e4e41812 */ /* 0x000fe200078efcff */
[----:B------:R-:W-:-:S03]  /*40ef0*/  ULDC UR5, c[0x0][0x228] ;  /* 0x00008a0000057ab9 */ /* 0x000fc60000000800 */
[----:B------:R0:W-:Y:S01]  /*40f00*/  STL [R1+0xa08], R196 ;  /* 0x000a08c401007387 */ /* 0x0001e20000100800 */
[C---:B------:R-:W-:Y:S02]  /*40f10*/  ISETP.LT.AND P1, PT, R3.reuse, UR26, !P0 ;  /* 0x0000001a03007c0c */ /* 0x040fe4000c721270 */
[----:B------:R-:W-:Y:S01]  /*40f20*/  @P3 LOP3.LUT R238, R238, 0x80000000, RZ, 0xfc, !PT ;  /* 0x80000000eeee3812 */ /* 0x000fe200078efcff */
[----:B0-----:R-:W-:Y:S01]  /*40f30*/  VIADD R196, R196, UR33 ;  /* 0x00000021c4c47c36 */ /* 0x001fe20008000000 */
[----:B------:R-:W-:Y:S02]  /*40f40*/  ULDC.64 UR32, c[0x0][0x228] ;  /* 0x00008a0000207ab9 */ /* 0x000fe40000000a00 */
[C---:B------:R-:W-:Y:S02]  /*40f50*/  ISETP.LT.AND P4, PT, R3.reuse, UR32, !P2 ;  /* 0x0000002003007c0c */ /* 0x040fe4000d781270 */
[----:B------:R-:W-:Y:S01]  /*40f60*/  ISETP.GE.AND P2, PT, R188, UR17, PT ;  /* 0x00000011bc007c0c */ /* 0x000fe2000bf46270 */
[----:B------:R0:W-:Y:S01]  /*40f70*/  STL [R1+0xa0c], R196 ;  /* 0x000a0cc401007387 */ /* 0x0001e20000100800 */
[----:B------:R-:W-:Y:S01]  /*40f80*/  ISETP.LT.AND P0, PT, R2, UR22, !P0 ;  /* 0x0000001602007c0c */ /* 0x000fe2000c701270 */
[----:B------:R-:W-:Y:S01]  /*40f90*/  ULDC UR22, c[0x0][0x228] ;  /* 0x00008a0000167ab9 */ /* 0x000fe20000000800 */
[----:B------:R-:W-:Y:S01]  /*40fa0*/  ISETP.LT.AND P3, PT, R3, UR30, !P2 ;  /* 0x0000001e03007c0c */ /* 0x000fe2000d761270 */
[----:B------:R-:W-:Y:S01]  /*40fb0*/  ULDC UR30, c[0x0][0x228] ;  /* 0x00008a00001e7ab9 */ /* 0x000fe20000000800 */
[----:B------:R-:W-:Y:S01]  /*40fc0*/  LOP3.LUT R228, R228, 0xfffffffb, RZ, 0xc0, !PT ;  /* 0xfffffffbe4e47812 */ /* 0x000fe200078ec0ff */
[----:B------:R-:W-:Y:S01]  /*40fd0*/  ULDC UR17, c[0x0][0x228] ;  /* 0x00008a0000117ab9 */ /* 0x000fe20000000800 */
[----:B0-----:R-:W-:Y:S01]  /*40fe0*/  VIADD R196, R196, UR34 ;  /* 0x00000022c4c47c36 */ /* 0x001fe20008000000 */
[----:B------:R-:W-:Y:S01]  /*40ff0*/  ISETP.LT.AND P2, PT, R2, UR24, !P2 ;  /* 0x0000001802007c0c */ /* 0x000fe2000d741270 */
[----:B------:R-:W-:Y:S01]  /*41000*/  ULDC.64 UR34, c[0x0][0x228] ;  /* 0x00008a0000227ab9 */ /* 0x000fe20000000a00 */
[----:B------:R-:W-:Y:S01]  /*41010*/  @P1 LOP3.LUT R228, R228, 0x4, RZ, 0xfc, !PT ;  /* 0x00000004e4e41812 */ /* 0x000fe200078efcff */
[----:B------:R-:W-:Y:S01]  /*41020*/  VIADD R148, R0, 0x99 ;  /* 0x0000009900947836 */ /* 0x000fe20000000000 */
[----:B------:R0:W-:Y:S01]  /*41030*/  STL [R1+0xa10], R196 ;  /* 0x000a10c401007387 */ /* 0x0001e20000100800 */
[----:B------:R-:W-:Y:S01]  /*41040*/  LOP3.LUT R238, R238, 0xbfffffff, RZ, 0xc0, !PT ;  /* 0xbfffffffeeee7812 */ /* 0x000fe200078ec0ff */
[----:B------:R-:W-:Y:S01]  /*41050*/  ULDC UR24, c[0x0][0x228] ;  /* 0x00008a0000187ab9 */ /* 0x000fe20000000800 */
[----:B------:R-:W-:Y:S01]  /*41060*/  LOP3.LUT R228, R228, 0xfffffffd, RZ, 0xc0, !PT ;  /* 0xfffffffde4e47812 */ /* 0x000fe200078ec0ff */
[----:B0-----:R-:W-:Y:S01]  /*41070*/  VIADD R196, R196, UR41 ;  /* 0x00000029c4c47c36 */ /* 0x001fe20008000000 */
[----:B------:R-:W-:Y:S01]  /*41080*/  @P3 LOP3.LUT R238, R238, 0x40000000, RZ, 0xfc, !PT ;  /* 0x40000000eeee3812 */ /* 0x000fe200078efcff */
[----:B------:R-:W-:-:S03]  /*41090*/  ULDC.64 UR40, c[0x0][0x228] ;  /* 0x00008a0000287ab9 */ /* 0x000fc60000000a00 */
[----:B------:R0:W-:Y:S01]  /*410a0*/  STL [R1+0xa14], R196 ;  /* 0x000a14c401007387 */ /* 0x0001e20000100800 */
[----:B------:R-:W-:Y:S02]  /*410b0*/  @P0 LOP3.LUT R228, R228, 0x2, RZ, 0xfc, !PT ;  /* 0x00000002e4e40812 */ /* 0x000fe400078efcff */
[----:B------:R-:W-:Y:S01]  /*410c0*/  LOP3.LUT R238, R238, 0xdfffffff, RZ, 0xc0, !PT ;  /* 0xdfffffffeeee7812 */ /* 0x000fe200078ec0ff */
[----:B0-----:R-:W-:Y:S01]  /*410d0*/  VIADD R196, R196, UR45 ;  /* 0x0000002dc4c47c36 */ /* 0x001fe20008000000 */
[----:B------:R-:W-:Y:S01]  /*410e0*/  LOP3.LUT R228, R228, 0xfffffffe, RZ, 0xc0, !PT ;  /* 0xfffffffee4e47812 */ /* 0x000fe200078ec0ff */
[----:B------:R-:W-:-:S03]  /*410f0*/  ULDC UR45, c[0x0][0x228] ;  /* 0x00008a00002d7ab9 */ /* 0x000fc60000000800 */
[----:B------:R0:W-:Y:S01]  /*41100*/  STL [R1+0xa18], R196 ;  /* 0x000a18c401007387 */ /* 0x0001e20000100800 */
[----:B------:R-:W-:Y:S02]  /*41110*/  @P2 LOP3.LUT R238, R238, 0x20000000, RZ, 0xfc, !PT ;  /* 0x20000000eeee2812 */ /* 0x000fe400078efcff */
[----:B------:R-:W-:Y:S01]  /*41120*/  ISETP.GE.AND P2, PT, R185, UR27, PT ;  /* 0x0000001bb9007c0c */ /* 0x000fe2000bf46270 */
[----:B------:R-:W-:Y:S01]  /*41130*/  ULDC.64 UR26, c[0x0][0x228] ;  /* 0x00008a00001a7ab9 */ /* 0x000fe20000000a00 */
[----:B0-----:R-:W-:Y:S01]  /*41140*/  VIADD R196, R196, UR44 ;  /* 0x0000002cc4c47c36 */ /* 0x001fe20008000000 */
[----:B------:R-:W-:Y:S01]  /*41150*/  @P4 LOP3.LUT R228, R228, 0x1, RZ, 0xfc, !PT ;  /* 0x00000001e4e44812 */ /* 0x000fe200078efcff */
[----:B------:R-:W-:Y:S01]  /*41160*/  ULDC UR44, c[0x0][0x228] ;  /* 0x00008a00002c7ab9 */ /* 0x000fe20000000800 */
[----:B------:R-:W-:Y:S01]  /*41170*/  ISETP.LT.AND P4, PT, R3, UR34, !P2 ;  /* 0x0000002203007c0c */ /* 0x000fe2000d781270 */
[----:B------:R-:W-:Y:S01]  /*41180*/  VIADD R147, R0, 0x98 ;  /* 0x0000009800937836 */ /* 0x000fe20000000000 */
[----:B------:R0:W-:Y:S01]  /*41190*/  STL [R1+0xa1c], R196 ;  /* 0x000a1cc401007387 */ /* 0x0001e20000100800 */
[----:B------:R-:W-:Y:S01]  /*411a0*/  LOP3.LUT R238, R238, 0xefffffff, RZ, 0xc0, !PT ;  /* 0xefffffffeeee7812 */ /* 0x000fe200078ec0ff */
[----:B------:R-:W-:Y:S01]  /*411b0*/  VIADD R146, R0, 0x97 ;  /* 0x0000009700927836 */ /* 0x000fe20000000000 */
[----:B------:R-:W-:Y:S01]  /*411c0*/  ISETP.GE.AND P1, PT, R252, UR11, PT ;  /* 0x0000000bfc007c0c */ /* 0x000fe2000bf26270 */
[----:B------:R-:W-:Y:S01]  /*411d0*/  ULDC UR11, c[0x0][0x228] ;  /* 0x00008a00000b7ab9 */ /* 0x000fe20000000800 */
[----:B------:R-:W-:Y:S01]  /*411e0*/  SHF.R.U32.HI R193, RZ, 0x8, R191 ;  /* 0x00000008ffc17819 */ /* 0x000fe200000116bf */
[----:B------:R-:W-:Y:S01]  /*411f0*/  ULDC UR34, c[0x0][0x228] ;  /* 0x00008a0000227ab9 */ /* 0x000fe20000000800 */
[----:B0-----:R-:W-:-:S04]  /*41200*/  VIADD R196, R196, UR42 ;  /* 0x0000002ac4c47c36 */ /* 0x001fc80008000000 */
[----:B------:R-:W-:Y:S01]  /*41210*/  @P4 LOP3.LUT R238, R238, 0x10000000, RZ, 0xfc, !PT ;  /* 0x10000000eeee4812 */ /* 0x000fe200078efcff */
[----:B------:R-:W-:Y:S01]  /*41220*/  VIADD R145, R0, 0x96 ;  /* 0x0000009600917836 */ /* 0x000fe20000000000 */
[----:B------:R-:W-:Y:S01]  /*41230*/  PRMT R191, R192, 0x3340, R195 ;  /* 0x00003340c0bf7816 */ /* 0x000fe200000000c3 */
[C---:B------:R-:W-:Y:S01]  /*41240*/  VIADD R144, R0.reuse, 0x95 ;  /* 0x0000009500907836 */ /* 0x040fe20000000000 */
[----:B------:R0:W-:Y:S01]  /*41250*/  STL [R1+0xa20], R196 ;  /* 0x000a20c401007387 */ /* 0x0001e20000100800 */
[C---:B------:R-:W-:Y:S02]  /*41260*/  VIADD R143, R0.reuse, 0x94 ;  /* 0x00000094008f7836 */ /* 0x040fe40000000000 */
[C---:B------:R-:W-:Y:S01]  /*41270*/  VIADD R142, R0.reuse, 0x93 ;  /* 0x00000093008e7836 */ /* 0x040fe20000000000 */
[----:B------:R-:W-:Y:S01]  /*41280*/  LOP3.LUT R241, R241, 0x7fffffff, RZ, 0xc0, !PT ;  /* 0x7ffffffff1f17812 */ /* 0x000fe200078ec0ff */
        /* <DEDUP_REMOVED lines=15> */
[----:B------:R-:W-:Y:S01]  /*41380*/  VIADD R126, R0, 0x83 ;  /* 0x00000083007e7836 */ /* 0x000fe20000000000 */
[----:B------:R-:W-:Y:S01]  /*41390*/  LOP3.LUT R242, R242, 0x7fffffff, RZ, 0xc0, !PT ;  /* 0x7ffffffff2f27812 */ /* 0x000fe200078ec0ff */
[----:B0-----:R-:W-:Y:S01]  /*413a0*/  VIADD R196, R196, UR37 ;  /* 0x00000025c4c47c36 */ /* 0x001fe20008000000 */
[----:B------:R-:W-:Y:S01]  /*413b0*/  ULDC.64 UR36, c[0x0][0x228] ;  /* 0x00008a0000247ab9 */ /* 0x000fe20000000a00 */
[----:B------:R-:W-:Y:S01]  /*413c0*/  VIADD R125, R0, 0x82 ;  /* 0x00000082007d7836 */ /* 0x000fe20000000000 */
[----:B------:R-:W-:Y:S01]  /*413d0*/  ISETP.LT.AND P3, PT, R2, UR36, !P2 ;  /* 0x0000002402007c0c */ /* 0x000fe2000d761270 */
[----:B------:R-:W-:Y:S01]  /*413e0*/  VIADD R124, R0, 0x81 ;  /* 0x00000081007c7836 */ /* 0x000fe20000000000 */
[----:B------:R-:W-:Y:S01]  /*413f0*/  LOP3.LUT R238, R238, 0xffdfffff, RZ, 0xc0, !PT ;  /* 0xffdfffffeeee7812 */ /* 0x000fe200078ec0ff */
[----:B------:R-:W-:Y:S01]  /*41400*/  VIADD R198, R196, UR48 ;  /* 0x00000030c4c67c36 */ /* 0x000fe20008000000 */
[----:B------:R-:W-:Y:S01]  /*41410*/  ISETP.GE.AND P2, PT, R183, UR33, PT ;  /* 0x00000021b7007c0c */ /* 0x000fe2000bf46270 */
[----:B------:R-:W-:Y:S01]  /*41420*/  ULDC.64 UR32, c[0x0][0x228] ;  /* 0x00008a0000207ab9 */ /* 0x000fe20000000a00 */
[----:B------:R0:W-:Y:S01]  /*41430*/  STL [R1+0xa24], R196 ;  /* 0x000a24c401007387 */ /* 0x0001e20000100800 */
[----:B------:R-:W-:Y:S01]  /*41440*/  ULDC UR36, c[0x0][0x228] ;  /* 0x00008a0000247ab9 */ /* 0x000fe20000000800 */
[C---:B------:R-:W-:Y:S01]  /*41450*/  VIADD R123, R0.reuse, 0x80 ;  /* 0x00000080007b7836 */ /* 0x040fe20000000000 */
[----:B------:R-:W-:Y:S01]  /*41460*/  ULDC UR48, c[0x0][0x228] ;  /* 0x00008a0000307ab9 */ /* 0x000fe20000000800 */
[----:B------:R-:W-:-:S02]  /*41470*/  VIADD R122, R0, 0x7f ;  /* 0x0000007f007a7836 */ /* 0x000fc40000000000 */
[----:B------:R-:W-:Y:S01]  /*41480*/  VIADD R121, R0, 0x7e ;  /* 0x0000007e00797836 */ /* 0x000fe20000000000 */
[----:B------:R-:W-:Y:S01]  /*41490*/  @P3 LOP3.LUT R238, R238, 0x200000, RZ, 0xfc, !PT ;  /* 0x00200000eeee3812 */ /* 0x000fe200078efcff */
[----:B------:R-:W-:Y:S01]  /*414a0*/  VIADD R120, R0, 0x7d ;  /* 0x0000007d00787836 */ /* 0x000fe20000000000 */
[----:B------:R-:W-:Y:S01]  /*414b0*/  ISETP.LT.AND P3, PT, R3, UR38, !P2 ;  /* 0x0000002603007c0c */ /* 0x000fe2000d761270 */
[----:B------:R-:W-:Y:S01]  /*414c0*/  VIADD R199, R198, UR47 ;  /* 0x0000002fc6c77c36 */ /* 0x000fe20008000000 */
[----:B------:R-:W-:Y:S01]  /*414d0*/  ISETP.LT.AND P2, PT, R2, UR40, !P2 ;  /* 0x0000002802007c0c */ /* 0x000fe2000d741270 */
[----:B------:R-:W-:Y:S01]  /*414e0*/  VIADD R119, R0, 0x7c ;  /* 0x0000007c00777836 */ /* 0x000fe20000000000 */
[----:B------:R-:W-:Y:S01]  /*414f0*/  LOP3.LUT R238, R238, 0xfffbffff, RZ, 0xc0, !PT ;  /* 0xfffbffffeeee7812 */ /* 0x000fe200078ec0ff */
[C---:B------:R-:W-:Y:S01]  /*41500*/  VIADD R118, R0.reuse, 0x7b ;  /* 0x0000007b00767836 */ /* 0x040fe20000000000 */
[----:B0-----:R-:W-:Y:S01]  /*41510*/  SHF.R.U32.HI R196, RZ, 0x8, R190 ;  /* 0x00000008ffc47819 */ /* 0x001fe200000116be */
[----:B------:R-:W-:Y:S01]  /*41520*/  STL [R1+0xa28], R198 ;  /* 0x000a28c601007387 */ /* 0x000fe20000100800 */
[----:B------:R-:W-:Y:S01]  /*41530*/  ULDC UR47, c[0x0][0x228] ;  /* 0x00008a00002f7ab9 */ /* 0x000fe20000000800 */
[----:B------:R-:W-:Y:S01]  /*41540*/  ULDC UR38, c[0x0][0x228] ;  /* 0x00008a0000267ab9 */ /* 0x000fe20000000800 */
[----:B------:R-:W-:Y:S01]  /*41550*/  ULDC UR40, c[0x0][0x228] ;  /* 0x00008a0000287ab9 */ /* 0x000fe20000000800 */
[----:B------:R-:W-:-:S02]  /*41560*/  VIADD R117, R0, 0x7a ;  /* 0x0000007a00757836 */ /* 0x000fc40000000000 */
[----:B------:R-:W-:Y:S01]  /*41570*/  VIADD R116, R0, 0x79 ;  /* 0x0000007900747836 */ /* 0x000fe20000000000 */
[----:B------:R-:W-:Y:S01]  /*41580*/  @P3 LOP3.LUT R238, R238, 0x40000, RZ, 0xfc, !PT ;  /* 0x00040000eeee3812 */ /* 0x000fe200078efcff */
[C---:B------:R-:W-:Y:S02]  /*41590*/  VIADD R115, R0.reuse, 0x78 ;  /* 0x0000007800737836 */ /* 0x040fe40000000000 */
[----:B------:R-:W-:Y:S01]  /*415a0*/  VIADD R114, R0, 0x77 ;  /* 0x0000007700727836 */ /* 0x000fe20000000000 */
[----:B------:R-:W-:Y:S01]  /*415b0*/  LOP3.LUT R238, R238, 0xfffdffff, RZ, 0xc0, !PT ;  /* 0xfffdffffeeee7812 */ /* 0x000fe200078ec0ff */
[C---:B------:R-:W-:Y:S02]  /*415c0*/  VIADD R113, R0.reuse, 0x76 ;  /* 0x0000007600717836 */ /* 0x040fe40000000000 */
[----:B------:R-:W-:Y:S01]  /*415d0*/  VIADD R112, R0, 0x75 ;  /* 0x0000007500707836 */ /* 0x000fe20000000000 */
[----:B------:R-:W-:Y:S01]  /*415e0*/  @P2 LOP3.LUT R238, R238, 0x20000, RZ, 0xfc, !PT ;  /* 0x00020000eeee2812 */ /* 0x000fe200078efcff */
[----:B------:R-:W-:Y:S01]  /*415f0*/  ULDC.64 UR42, c[0x0][0x228] ;  /* 0x00008a00002a7ab9 */ /* 0x000fe20000000a00 */
[----:B------:R-:W-:-:S04]  /*41600*/  ISETP.GE.AND P2, PT, R181, UR31, PT ;  /* 0x0000001fb5007c0c */ /* 0x000fc8000bf46270 */
[----:B------:R-:W-:Y:S01]  /*41610*/  ISETP.LT.AND P3, PT, R3, UR26, !P2 ;  /* 0x0000001a03007c0c */ /* 0x000fe2000d761270 */
[----:B------:R-:W-:Y:S01]  /*41620*/  VIADD R190, R199, UR46 ;  /* 0x0000002ec7be7c36 */ /* 0x000fe20008000000 */
[----:B------:R-:W-:Y:S01]  /*41630*/  ISETP.LT.AND P2, PT, R2, UR32, !P2 ;  /* 0x0000002002007c0c */ /* 0x000fe2000d741270 */
[----:B------:R0:W-:Y:S01]  /*41640*/  STL [R1+0xa2c], R199 ;  /* 0x000a2cc701007387 */ /* 0x0001e20000100800 */
[----:B------:R-:W-:Y:S01]  /*41650*/  LOP3.LUT R238, R238, 0xffffbfff, RZ, 0xc0, !PT ;  /* 0xffffbfffeeee7812 */ /* 0x000fe200078ec0ff */
[----:B------:R-:W-:Y:S01]  /*41660*/  ULDC UR32, c[0x0][0x228] ;  /* 0x00008a0000207ab9 */ /* 0x000fe20000000800 */
[----:B------:R-:W-:Y:S01]  /*41670*/  ULDC UR46, c[0x0][0x228] ;  /* 0x00008a00002e7ab9 */ /* 0x000fe20000000800 */
[----:B------:R-:W-:-:S06]  /*41680*/  ULDC UR26, c[0x0][0x228] ;  /* 0x00008a00001a7ab9 */ /* 0x000fcc0000000800 */
[----:B------:R-:W-:-:S04]  /*41690*/  @P3 LOP3.LUT R238, R238, 0x4000, RZ, 0xfc, !PT ;  /* 0x00004000eeee3812 */ /* 0x000fc800078efcff */
[----:B------:R-:W-:-:S04]  /*416a0*/  LOP3.LUT R238, R238, 0xffffdfff, RZ, 0xc0, !PT ;  /* 0xffffdfffeeee7812 */ /* 0x000fc800078ec0ff */
[----:B------:R-:W-:Y:S02]  /*416b0*/  @P2 LOP3.LUT R238, R238, 0x2000, RZ, 0xfc, !PT ;  /* 0x00002000eeee2812 */ /* 0x000fe400078efcff */
[----:B------:R-:W-:Y:S02]  /*416c0*/  ISETP.LT.AND P2, PT, R3, UR7, !P1 ;  /* 0x0000000703007c0c */ /* 0x000fe4000cf41270 */
[----:B------:R-:W-:Y:S01]  /*416d0*/  ISETP.LT.AND P1, PT, R2, UR61, !P1 ;  /* 0x0000003d02007c0c */ /* 0x000fe2000cf21270 */
[----:B0-----:R-:W-:Y:S01]  /*416e0*/  VIADD R199, R190, UR8 ;  /* 0x00000008bec77c36 */ /* 0x001fe20008000000 */
[----:B------:R-:W-:Y:S01]  /*416f0*/  LOP3.LUT R238, R238, 0xf7ffffff, RZ, 0xc0, !PT ;  /* 0xf7ffffffeeee7812 */ /* 0x000fe200078ec0ff */
[----:B------:R-:W-:Y:S01]  /*41700*/  ULDC UR8, c[0x0][0x228] ;  /* 0x00008a0000087ab9 */ /* 0x000fe20000000800 */
[----:B------:R0:W-:Y:S01]  /*41710*/  STL [R1+0xa30], R190 ;  /* 0x000a30be01007387 */ /* 0x0001e20000100800 */
[----:B------:R-:W-:-:S06]  /*41720*/  ULDC UR61, c[0x0][0x228] ;  /* 0x00008a00003d7ab9 */ /* 0x000fcc0000000800 */
[----:B------:R-:W-:-:S04]  /*41730*/  @P2 LOP3.LUT R238, R238, 0x8000000, RZ, 0xfc, !PT ;  /* 0x08000000eeee2812 */ /* 0x000fc800078efcff */
[----:B------:R-:W-:-:S04]  /*41740*/  LOP3.LUT R238, R238, 0xfbffffff, RZ, 0xc0, !PT ;  /* 0xfbffffffeeee7812 */ /* 0x000fc800078ec0ff */
[----:B------:R-:W-:Y:S02]  /*41750*/  @P1 LOP3.LUT R238, R238, 0x4000000, RZ, 0xfc, !PT ;  /* 0x04000000eeee1812 */ /* 0x000fe400078efcff */
[----:B------:R-:W-:-:S04]  /*41760*/  ISETP.GE.AND P1, PT, R187, UR13, PT ;  /* 0x0000000dbb007c0c */ /* 0x000fc8000bf26270 */
[----:B------:R-:W-:Y:S01]  /*41770*/  ISETP.LT.AND P2, PT, R3, UR60, !P1 ;  /* 0x0000003c03007c0c */ /* 0x000fe2000cf41270 */
[----:B------:R-:W-:Y:S01]  /*41780*/  STL [R1+0xa48], R191 ;  /* 0x000a48bf01007387 */ /* 0x000fe20000100800 */
[----:B------:R-:W-:Y:S01]  /*41790*/  ISETP.LT.AND P1, PT, R2, UR57, !P1 ;  /* 0x0000003902007c0c */ /* 0x000fe2000cf21270 */
[----:B------:R-:W-:Y:S01]  /*417a0*/  ULDC UR60, c[0x0][0x228] ;  /* 0x00008a00003c7ab9 */ /* 0x000fe20000000800 */
[----:B------:R-:W-:Y:S01]  /*417b0*/  LOP3.LUT R238, R238, 0xfdffffff, RZ, 0xc0, !PT ;  /* 0xfdffffffeeee7812 */ /* 0x000fe200078ec0ff */
[----:B------:R1:W-:Y:S01]  /*417c0*/  STL [R1+0xa34], R199 ;  /* 0x000a34c701007387 */ /* 0x0003e20000100800 */
[----:B0-----:R-:W-:Y:S01]  /*417d0*/  LOP3.LUT R190, R196, 0xffff, RZ, 0xc0, !PT ;  /* 0x0000ffffc4be7812 */ /* 0x001fe200078ec0ff */
[----:B------:R-:W-:-:S06]  /*417e0*/  ULDC UR57, c[0x0][0x228] ;  /* 0x00008a0000397ab9 */ /* 0x000fcc0000000800 */
[----:B------:R-:W-:-:S04]  /*417f0*/  @P2 LOP3.LUT R238, R238, 0x2000000, RZ, 0xfc, !PT ;  /* 0x02000000eeee2812 */ /* 0x000fc800078efcff */
[----:B------:R-:W-:-:S04]  /*41800*/  LOP3.LUT R238, R238, 0xfeffffff, RZ, 0xc0, !PT ;  /* 0xfeffffffeeee7812 */ /* 0x000fc800078ec0ff */
[----:B------:R-:W-:Y:S02]  /*41810*/  @P1 LOP3.LUT R238, R238, 0x1000000, RZ, 0xfc, !PT ;  /* 0x01000000eeee1812 */ /* 0x000fe400078efcff */
[----:B------:R-:W-:-:S04]  /*41820*/  ISETP.GE.AND P1, PT, R186, UR19, PT ;  /* 0x00000013ba007c0c */ /* 0x000fc8000bf26270 */
[----:B------:R-:W-:Y:S01]  /*41830*/  ISETP.LT.AND P3, PT, R3, UR5, !P1 ;  /* 0x0000000503007c0c */ /* 0x000fe2000cf61270 */
[----:B-1----:R-:W-:Y:S01]  /*41840*/  VIADD R199, R199, UR50 ;  /* 0x00000032c7c77c36 */ /* 0x002fe20008000000 */
[----:B------:R-:W-:Y:S01]  /*41850*/  ISETP.LT.AND P2, PT, R2, UR6, !P1 ;  /* 0x0000000602007c0c */ /* 0x000fe2000cf41270 */
[----:B------:R-:W-:Y:S01]  /*41860*/  ULDC.64 UR6, c[0x0][0x228] ;  /* 0x00008a0000067ab9 */ /* 0x000fe20000000a00 */
[----:B------:R-:W-:Y:S01]  /*41870*/  LOP3.LUT R238, R238, 0xff7fffff, RZ, 0xc0, !PT ;  /* 0xff7fffffeeee7812 */ /* 0x000fe200078ec0ff */
[----:B------:R-:W-:Y:S01]  /*41880*/  ULDC UR50, c[0x0][0x228] ;  /* 0x00008a0000327ab9 */ /* 0x000fe20000000800 */
[----:B------:R-:W-:Y:S01]  /*41890*/  ISETP.GE.AND P1, PT, R184, UR23, PT ;  /* 0x00000017b8007c0c */ /* 0x000fe2000bf26270 */
[----:B------:R-:W-:Y:S01]  /*418a0*/  VIADD R111, R0, 0x74 ;  /* 0x00000074006f7836 */ /* 0x000fe20000000000 */
[----:B------:R-:W-:Y:S01]  /*418b0*/  ISETP.GE.AND P0, PT, R2, UR4, PT ;  /* 0x0000000402007c0c */ /* 0x000fe2000bf06270 */
[----:B------:R-:W-:-:S04]  /*418c0*/  ULDC UR5, c[0x0][0x228] ;  /* 0x00008a0000057ab9 */ /* 0x000fc80000000800 */
[----:B------:R-:W-:Y:S02]  /*418d0*/  @P3 LOP3.LUT R238, R238, 0x800000, RZ, 0xfc, !PT ;  /* 0x00800000eeee3812 */ /* 0x000fe400078efcff */
[----:B------:R-:W-:Y:S02]  /*418e0*/  ISETP.LT.AND P3, PT, R3, UR8, !P1 ;  /* 0x0000000803007c0c */ /* 0x000fe4000cf61270 */
[----:B------:R-:W-:-:S04]  /*418f0*/  LOP3.LUT R238, R238, 0xffbfffff, RZ, 0xc0, !PT ;  /* 0xffbfffffeeee7812 */ /* 0x000fc800078ec0ff */
[----:B------:R-:W-:Y:S02]  /*41900*/  @P2 LOP3.LUT R238, R238, 0x400000, RZ, 0xfc, !PT ;  /* 0x00400000eeee2812 */ /* 0x000fe400078efcff */
[----:B------:R-:W-:Y:S01]  /*41910*/  ISETP.LT.AND P2, PT, R2, UR9, !P1 ;  /* 0x0000000902007c0c */ /* 0x000fe2000cf41270 */
[----:B------:R-:W-:Y:S01]  /*41920*/  ULDC.64 UR8, c[0x0][0x228] ;  /* 0x00008a0000087ab9 */ /* 0x000fe20000000a00 */
[----:B------:R-:W-:Y:S02]  /*41930*/  LOP3.LUT R238, R238, 0xffefffff, RZ, 0xc0, !PT ;  /* 0xffefffffeeee7812 */ /* 0x000fe400078ec0ff */
[----:B------:R-:W-:Y:S02]  /*41940*/  ISETP.GE.AND P1, PT, R182, UR29, PT ;  /* 0x0000001db6007c0c */ /* 0x000fe4000bf26270 */
[----:B------:R-:W-:Y:S02]  /*41950*/  @P3 LOP3.LUT R238, R238, 0x100000, RZ, 0xfc, !PT ;  /* 0x00100000eeee3812 */ /* 0x000fe400078efcff */
[----:B------:R-:W-:-:S02]  /*41960*/  ISETP.LT.AND P3, PT, R3, UR10, !P1 ;  /* 0x0000000a03007c0c */ /* 0x000fc4000cf61270 */
[----:B------:R-:W-:-:S04]  /*41970*/  LOP3.LUT R238, R238, 0xfff7ffff, RZ, 0xc0, !PT ;  /* 0xfff7ffffeeee7812 */ /* 0x000fc800078ec0ff */
[----:B------:R-:W-:Y:S02]  /*41980*/  @P2 LOP3.LUT R238, R238, 0x80000, RZ, 0xfc, !PT ;  /* 0x00080000eeee2812 */ /* 0x000fe400078efcff */
[----:B------:R-:W-:Y:S01]  /*41990*/  ISETP.LT.AND P2, PT, R2, UR11, !P1 ;  /* 0x0000000b02007c0c */ /* 0x000fe2000cf41270 */
[----:B------:R-:W-:Y:S01]  /*419a0*/  ULDC.64 UR10, c[0x0][0x228] ;  /* 0x00008a00000a7ab9 */ /* 0x000fe20000000a00 */
[----:B------:R-:W-:Y:S02]  /*419b0*/  LOP3.LUT R238, R238, 0xfffeffff, RZ, 0xc0, !PT ;  /* 0xfffeffffeeee7812 */ /* 0x000fe400078ec0ff */
[----:B------:R-:W-:Y:S02]  /*419c0*/  ISETP.GE.AND P1, PT, R180, UR25, PT ;  /* 0x00000019b4007c0c */ /* 0x000fe4000bf26270 */
[----:B------:R-:W-:Y:S02]  /*419d0*/  @P3 LOP3.LUT R238, R238, 0x10000, RZ, 0xfc, !PT ;  /* 0x00010000eeee3812 */ /* 0x000fe400078efcff */
[----:B------:R-:W-:Y:S01]  /*419e0*/  ISETP.LT.AND P3, PT, R3, UR12, !P1 ;  /* 0x0000000c03007c0c */ /* 0x000fe2000cf61270 */
[----:B------:R-:W-:Y:S01]  /*419f0*/  ULDC.64 UR12, c[0x0][0x228] ;  /* 0x00008a00000c7ab9 */ /* 0x000fe20000000a00 */
[----:B------:R-:W-:-:S04]  /*41a00*/  LOP3.LUT R238, R238, 0xffff7fff, RZ, 0xc0, !PT ;  /* 0xffff7fffeeee7812 */ /* 0x000fc800078ec0ff */
[----:B------:R-:W-:Y:S02]  /*41a10*/  @P2 LOP3.LUT R238, R238, 0x8000, RZ, 0xfc, !PT ;  /* 0x00008000eeee2812 */ /* 0x000fe400078efcff */
[----:B------:R-:W-:Y:S02]  /*41a20*/  ISETP.LT.AND P2, PT, R2, UR14, !P1 ;  /* 0x0000000e02007c0c */ /* 0x000fe4000cf41270 */
[----:B------:R-:W-:Y:S02]  /*41a30*/  LOP3.LUT R238, R238, 0xffffefff, RZ, 0xc0, !PT ;  /* 0xffffefffeeee7812 */ /* 0x000fe400078ec0ff */
[----:B------:R-:W-:Y:S01]  /*41a40*/  ISETP.GE.AND P1, PT, R179, UR35, PT ;  /* 0x00000023b3007c0c */ /* 0x000fe2000bf26270 */
[----:B------:R-:W-:Y:S01]  /*41a50*/  VIADD R196, R199, UR52 ;  /* 0x00000034c7c47c36 */ /* 0x000fe20008000000 */
[----:B------:R-:W-:Y:S01]  /*41a60*/  @P3 LOP3.LUT R238, R238, 0x1000, RZ, 0xfc, !PT ;  /* 0x00001000eeee3812 */ /* 0x000fe200078efcff */
[----:B------:R-:W-:Y:S01]  /*41a70*/  ULDC UR52, c[0x0][0x228] ;  /* 0x00008a0000347ab9 */ /* 0x000fe20000000800 */
[----:B------:R-:W-:Y:S01]  /*41a80*/  ISETP.LT.AND P3, PT, R3, UR6, !P1 ;  /* 0x0000000603007c0c */ /* 0x000fe2000cf61270 */
[----:B------:R-:W-:Y:S01]  /*41a90*/  ULDC UR35, c[0x0][0x228] ;  /* 0x00008a0000237ab9 */ /* 0x000fe20000000800 */
[----:B------:R-:W-:-:S04]  /*41aa0*/  LOP3.LUT R238, R238, 0xfffff7ff, RZ, 0xc0, !PT ;  /* 0xfffff7ffeeee7812 */ /* 0x000fc800078ec0ff */
[----:B------:R-:W-:Y:S02]  /*41ab0*/  @P2 LOP3.LUT R238, R238, 0x800, RZ, 0xfc, !PT ;  /* 0x00000800eeee2812 */ /* 0x000fe400078efcff */
[----:B------:R-:W-:Y:S01]  /*41ac0*/  ISETP.LT.AND P2, PT, R2, UR15, !P1 ;  /* 0x0000000f02007c0c */ /* 0x000fe2000cf41270 */
[----:B------:R-:W-:Y:S01]  /*41ad0*/  ULDC.64 UR14, c[0x0][0x228] ;  /* 0x00008a00000e7ab9 */ /* 0x000fe20000000a00 */
[----:B------:R-:W-:Y:S02]  /*41ae0*/  LOP3.LUT R238, R238, 0xfffffbff, RZ, 0xc0, !PT ;  /* 0xfffffbffeeee7812 */ /* 0x000fe400078ec0ff */
[----:B------:R-:W-:Y:S01]  /*41af0*/  ISETP.GE.AND P1, PT, R178, UR37, PT ;  /* 0x00000025b2007c0c */ /* 0x000fe2000bf26270 */
[----:B------:R-:W-:Y:S01]  /*41b00*/  ULDC UR37, c[0x0][0x228] ;  /* 0x00008a0000257ab9 */ /* 0x000fe20000000800 */
[----:B------:R-:W-:Y:S02]  /*41b10*/  @P3 LOP3.LUT R238, R238, 0x400, RZ, 0xfc, !PT ;  /* 0x00000400eeee3812 */ /* 0x000fe400078efcff */
[----:B------:R-:W-:-:S02]  /*41b20*/  ISETP.LT.AND P3, PT, R3, UR8, !P1 ;  /* 0x0000000803007c0c */ /* 0x000fc4000cf61270 */
[----:B------:R-:W-:-:S04]  /*41b30*/  LOP3.LUT R238, R238, 0xfffffdff, RZ, 0xc0, !PT ;  /* 0xfffffdffeeee7812 */ /* 0x000fc800078ec0ff */
[----:B------:R-:W-:Y:S02]  /*41b40*/  @P2 LOP3.LUT R238, R238, 0x200, RZ, 0xfc, !PT ;  /* 0x00000200eeee2812 */ /* 0x000fe400078efcff */
[----:B------:R-:W-:Y:S01]  /*41b50*/  ISETP.LT.AND P2, PT, R2, UR16, !P1 ;  /* 0x0000001002007c0c */ /* 0x000fe2000cf41270 */
[----:B------:R-:W-:Y:S01]  /*41b60*/  VIADD R110, R0, 0x73 ;  /* 0x00000073006e7836 */ /* 0x000fe20000000000 */
[----:B------:R-:W-:Y:S01]  /*41b70*/  LOP3.LUT R238, R238, 0xfffffeff, RZ, 0xc0, !PT ;  /* 0xfffffeffeeee7812 */ /* 0x000fe200078ec0ff */
[----:B------:R-:W-:Y:S01]  /*41b80*/  VIADD R109, R0, 0x72 ;  /* 0x00000072006d7836 */ /* 0x000fe20000000000 */
[----:B------:R-:W-:Y:S01]  /*41b90*/  ISETP.GE.AND P1, PT, R177, UR39, PT ;  /* 0x00000027b1007c0c */ /* 0x000fe2000bf26270 */
[----:B------:R-:W-:Y:S01]  /*41ba0*/  ULDC UR39, c[0x0][0x228] ;  /* 0x00008a0000277ab9 */ /* 0x000fe20000000800 */
[----:B------:R-:W-:Y:S01]  /*41bb0*/  @P3 LOP3.LUT R238, R238, 0x100, RZ, 0xfc, !PT ;  /* 0x00000100eeee3812 */ /* 0x000fe200078efcff */
[C---:B------:R-:W-:Y:S01]  /*41bc0*/  VIADD R108, R0.reuse, 0x71 ;  /* 0x00000071006c7836 */ /* 0x040fe20000000000 */
[----:B------:R-:W-:Y:S01]  /*41bd0*/  ISETP.LT.AND P3, PT, R3, UR10, !P1 ;  /* 0x0000000a03007c0c */ /* 0x000fe2000cf61270 */
[----:B------:R-:W-:Y:S01]  /*41be0*/  VIADD R107, R0, 0x70 ;  /* 0x00000070006b7836 */ /* 0x000fe20000000000 */
[----:B------:R-:W-:Y:S01]  /*41bf0*/  LOP3.LUT R238, R238, 0xffffff7f, RZ, 0xc0, !PT ;  /* 0xffffff7feeee7812 */ /* 0x000fe200078ec0ff */
[C---:B------:R-:W-:Y:S01]  /*41c00*/  VIADD R106, R0.reuse, 0x6f ;  /* 0x0000006f006a7836 */ /* 0x040fe20000000000 */
[----:B------:R-:W-:Y:S01]  /*41c10*/  ISETP.LT.AND P0, PT, R0, UR43, !P0 ;  /* 0x0000002b00007c0c */ /* 0x000fe2000c701270 */
[----:B------:R-:W-:Y:S01]  /*41c20*/  ULDC UR43, c[0x0][0x228] ;  /* 0x00008a00002b7ab9 */ /* 0x000fe20000000800 */
[----:B------:R-:W-:Y:S01]  /*41c30*/  @P2 LOP3.LUT R238, R238, 0x80, RZ, 0xfc, !PT ;  /* 0x00000080eeee2812 */ /* 0x000fe200078efcff */
[----:B------:R-:W-:Y:S01]  /*41c40*/  VIADD R105, R0, 0x6e ;  /* 0x0000006e00697836 */ /* 0x000fe20000000000 */
[----:B------:R-:W-:Y:S01]  /*41c50*/  ISETP.LT.AND P2, PT, R2, UR18, !P1 ;  /* 0x0000001202007c0c */ /* 0x000fe2000cf41270 */
[----:B------:R-:W-:Y:S01]  /*41c60*/  ULDC.64 UR18, c[0x0][0x228] ;  /* 0x00008a0000127ab9 */ /* 0x000fe20000000a00 */
[----:B------:R-:W-:Y:S01]  /*41c70*/  LOP3.LUT R238, R238, 0xffffffbf, RZ, 0xc0, !PT ;  /* 0xffffffbfeeee7812 */ /* 0x000fe200078ec0ff */
[----:B------:R-:W-:-:S03]  /*41c80*/  ULDC UR16, c[0x0][0x228] ;  /* 0x00008a0000107ab9 */ /* 0x000fc60000000800 */
[----:B------:R-:W-:Y:S02]  /*41c90*/  @P3 LOP3.LUT R238, R238, 0x40, RZ, 0xfc, !PT ;  /* 0x00000040eeee3812 */ /* 0x000fe400078efcff */
[----:B------:R-:W-:Y:S01]  /*41ca0*/  ISETP.GE.AND P1, PT, R176, UR41, PT ;  /* 0x00000029b0007c0c */ /* 0x000fe2000bf26270 */
[----:B------:R-:W-:Y:S01]  /*41cb0*/  ULDC UR41, c[0x0][0x228] ;  /* 0x00008a0000297ab9 */ /* 0x000fe20000000800 */
        /* <DEDUP_REMOVED lines=8> */
[----:B------:R-:W-:-:S04]  /*41d40*/  ISETP.GE.AND P1, PT, R175, UR27, PT ;  /* 0x0000001baf007c0c */ /* 0x000fc8000bf26270 */
[----:B------:R-:W-:Y:S02]  /*41d50*/  ISETP.LT.AND P2, PT, R3, UR14, !P1 ;  /* 0x0000000e03007c0c */ /* 0x000fe4000cf41270 */
[----:B------:R-:W-:Y:S01]  /*41d60*/  ISETP.LT.AND P1, PT, R2, UR30, !P1 ;  /* 0x0000001e02007c0c */ /* 0x000fe2000cf21270 */
[----:B------:R-:W-:Y:S01]  /*41d70*/  ULDC UR30, c[0x0][0x228] ;  /* 0x00008a00001e7ab9 */ /* 0x000fe20000000800 */
[----:B------:R-:W-:-:S09]  /*41d80*/  LOP3.LUT R238, R238, 0xfffffffb, RZ, 0xc0, !PT ;  /* 0xfffffffbeeee7812 */ /* 0x000fd200078ec0ff */
[----:B------:R-:W-:-:S04]  /*41d90*/  @P2 LOP3.LUT R238, R238, 0x4, RZ, 0xfc, !PT ;  /* 0x00000004eeee2812 */ /* 0x000fc800078efcff */
[----:B------:R-:W-:-:S04]  /*41da0*/  LOP3.LUT R238, R238, 0xfffffffd, RZ, 0xc0, !PT ;  /* 0xfffffffdeeee7812 */ /* 0x000fc800078ec0ff */
[----:B------:R-:W-:Y:S02]  /*41db0*/  @P1 LOP3.LUT R238, R238, 0x2, RZ, 0xfc, !PT ;  /* 0x00000002eeee1812 */ /* 0x000fe400078efcff */
[----:B------:R-:W-:-:S04]  /*41dc0*/  ISETP.GE.AND P1, PT, R174, UR33, PT ;  /* 0x00000021ae007c0c */ /* 0x000fc8000bf26270 */
[----:B------:R-:W-:Y:S02]  /*41dd0*/  ISETP.LT.AND P2, PT, R3, UR18, !P1 ;  /* 0x0000001203007c0c */ /* 0x000fe4000cf41270 */
[----:B------:R-:W-:Y:S01]  /*41de0*/  ISETP.LT.AND P1, PT, R2, UR30, !P1 ;  /* 0x0000001e02007c0c */ /* 0x000fe2000cf21270 */
[----:B------:R-:W-:Y:S01]  /*41df0*/  ULDC.64 UR30, c[0x0][0x228] ;  /* 0x00008a00001e7ab9 */ /* 0x000fe20000000a00 */
[----:B------:R-:W-:-:S11]  /*41e00*/  LOP3.LUT R238, R238, 0xfffffffe, RZ, 0xc0, !PT ;  /* 0xfffffffeeeee7812 */ /* 0x000fd600078ec0ff */
[----:B------:R-:W-:Y:S02]  /*41e10*/  @P1 LOP3.LUT R239, R239, 0x80000000, RZ, 0xfc, !PT ;  /* 0x80000000efef1812 */ /* 0x000fe400078efcff */
[----:B------:R-:W-:Y:S01]  /*41e20*/  ISETP.GE.AND P1, PT, R173, UR7, PT ;  /* 0x00000007ad007c0c */ /* 0x000fe2000bf26270 */
[----:B------:R-:W-:Y:S01]  /*41e30*/  ULDC.64 UR6, c[0x0][0x228] ;  /* 0x00008a0000067ab9 */ /* 0x000fe20000000a00 */
[----:B------:R-:W-:Y:S02]  /*41e40*/  @P2 LOP3.LUT R238, R238, 0x1, RZ, 0xfc, !PT ;  /* 0x00000001eeee2812 */ /* 0x000fe400078efcff */
[----:B------:R-:W-:Y:S02]  /*41e50*/  ISETP.LT.AND P2, PT, R3, UR30, !P1 ;  /* 0x0000001e03007c0c */ /* 0x000fe4000cf41270 */
[----:B------:R-:W-:Y:S01]  /*41e60*/  ISETP.LT.AND P1, PT, R2, UR32, !P1 ;  /* 0x0000002002007c0c */ /* 0x000fe2000cf21270 */
[----:B------:R-:W-:Y:S01]  /*41e70*/  ULDC UR32, c[0x0][0x228] ;  /* 0x00008a0000207ab9 */ /* 0x000fe20000000800 */
[----:B------:R-:W-:-:S09]  /*41e80*/  LOP3.LUT R239, R239, 0xbfffffff, RZ, 0xc0, !PT ;  /* 0xbfffffffefef7812 */ /* 0x000fd200078ec0ff */
[----:B------:R-:W-:-:S04]  /*41e90*/  @P2 LOP3.LUT R239, R239, 0x40000000, RZ, 0xfc, !PT ;  /* 0x40000000efef2812 */ /* 0x000fc800078efcff */
[----:B------:R-:W-:-:S04]  /*41ea0*/  LOP3.LUT R239, R239, 0xdfffffff, RZ, 0xc0, !PT ;  /* 0xdfffffffefef7812 */ /* 0x000fc800078ec0ff */
[----:B------:R-:W-:Y:S02]  /*41eb0*/  @P1 LOP3.LUT R239, R239, 0x20000000, RZ, 0xfc, !PT ;  /* 0x20000000efef1812 */ /* 0x000fe400078efcff */
[----:B------:R-:W-:Y:S01]  /*41ec0*/  ISETP.GE.AND P1, PT, R172, UR9, PT ;  /* 0x00000009ac007c0c */ /* 0x000fe2000bf26270 */
[----:B------:R-:W-:-:S03]  /*41ed0*/  ULDC.64 UR8, c[0x0][0x228] ;  /* 0x00008a0000087ab9 */ /* 0x000fc60000000a00 */
        /* <DEDUP_REMOVED lines=39> */
[----:B------:R-:W-:Y:S02]  /*42150*/  LOP3.LUT R239, R239, 0xffefffff, RZ, 0xc0, !PT ;  /* 0xffefffffefef7812 */ /* 0x000fe400078ec0ff */
[----:B------:R-:W-:Y:S01]  /*42160*/  ISETP.GE.AND P1, PT, R167, UR31, PT ;  /* 0x0000001fa7007c0c */ /* 0x000fe2000bf26270 */
[----:B------:R-:W-:-:S06]  /*42170*/  ULDC.64 UR30, c[0x0][0x228] ;  /* 0x00008a00001e7ab9 */ /* 0x000fcc0000000a00 */
[----:B------:R-:W-:Y:S02]  /*42180*/  @P3 LOP3.LUT R239, R239, 0x100000, RZ, 0xfc, !PT ;  /* 0x00100000efef3812 */ /* 0x000fe400078efcff */
[----:B------:R-:W-:Y:S02]  /*42190*/  ISETP.LT.AND P3, PT, R3, UR18, !P1 ;  /* 0x0000001203007c0c */ /* 0x000fe4000cf61270 */
[----:B------:R-:W-:-:S04]  /*421a0*/  LOP3.LUT R239, R239, 0xfff7ffff, RZ, 0xc0, !PT ;  /* 0xfff7ffffefef7812 */ /* 0x000fc800078ec0ff */
[----:B------:R-:W-:Y:S02]  /*421b0*/  @P2 LOP3.LUT R239, R239, 0x80000, RZ, 0xfc, !PT ;  /* 0x00080000efef2812 */ /* 0x000fe400078efcff */
[----:B------:R-:W-:Y:S01]  /*421c0*/  ISETP.LT.AND P2, PT, R2, UR21, !P1 ;  /* 0x0000001502007c0c */ /* 0x000fe2000cf41270 */
[----:B------:R-:W-:Y:S01]  /*421d0*/  ULDC.64 UR20, c[0x0][0x228] ;  /* 0x00008a0000147ab9 */ /* 0x000fe20000000a00 */
[----:B------:R-:W-:Y:S02]  /*421e0*/  LOP3.LUT R239, R239, 0xfffbffff, RZ, 0xc0, !PT ;  /* 0xfffbffffefef7812 */ /* 0x000fe400078ec0ff */
[----:B------:R-:W-:Y:S01]  /*421f0*/  ISETP.GE.AND P1, PT, R166, UR7, PT ;  /* 0x00000007a6007c0c */ /* 0x000fe2000bf26270 */
[----:B------:R-:W-:Y:S01]  /*42200*/  ULDC.64 UR6, c[0x0][0x228] ;  /* 0x00008a0000067ab9 */ /* 0x000fe20000000a00 */
[----:B------:R-:W-:Y:S02]  /*42210*/  @P3 LOP3.LUT R239, R239, 0x40000, RZ, 0xfc, !PT ;  /* 0x00040000efef3812 */ /* 0x000fe400078efcff */
[----:B------:R-:W-:-:S02]  /*42220*/  ISETP.LT.AND P3, PT, R3, UR20, !P1 ;  /* 0x0000001403007c0c */ /* 0x000fc4000cf61270 */
        /* <DEDUP_REMOVED lines=12> */
[C---:B------:R-:W-:Y:S01]  /*422f0*/  VIADD R104, R0.reuse, 0x6d ;  /* 0x0000006d00687836 */ /* 0x040fe20000000000 */
[----:B------:R-:W-:Y:S01]  /*42300*/  LOP3.LUT R239, R239, 0xffffbfff, RZ, 0xc0, !PT ;  /* 0xffffbfffefef7812 */ /* 0x000fe200078ec0ff */
[C---:B------:R-:W-:Y:S01]  /*42310*/  VIADD R103, R0.reuse, 0x6c ;  /* 0x0000006c00677836 */ /* 0x040fe20000000000 */
[----:B------:R-:W-:Y:S01]  /*42320*/  LOP3.LUT R243, R243, 0x7fffffff, RZ, 0xc0, !PT ;  /* 0x7ffffffff3f37812 */ /* 0x000fe200078ec0ff */
[C---:B------:R-:W-:Y:S01]  /*42330*/  VIADD R102, R0.reuse, 0x6b ;  /* 0x0000006b00667836 */ /* 0x040fe20000000000 */
[----:B------:R-:W-:Y:S01]  /*42340*/  @P3 LOP3.LUT R239, R239, 0x4000, RZ, 0xfc, !PT ;  /* 0x00004000efef3812 */ /* 0x000fe200078efcff */
[----:B------:R-:W-:Y:S01]  /*42350*/  VIADD R101, R0, 0x6a ;  /* 0x0000006a00657836 */ /* 0x000fe20000000000 */
[----:B------:R-:W-:Y:S01]  /*42360*/  ISETP.GE.AND P1, PT, R164, UR11, PT ;  /* 0x0000000ba4007c0c */ /* 0x000fe2000bf26270 */
[----:B------:R-:W-:Y:S01]  /*42370*/  ULDC.64 UR10, c[0x0][0x228] ;  /* 0x00008a00000a7ab9 */ /* 0x000fe20000000a00 */
[----:B------:R-:W-:Y:S01]  /*42380*/  LOP3.LUT R239, R239, 0xffffdfff, RZ, 0xc0, !PT ;  /* 0xffffdfffefef7812 */ /* 0x000fe200078ec0ff */
[----:B------:R-:W-:-:S02]  /*42390*/  VIADD R100, R0, 0x69 ;  /* 0x0000006900647836 */ /* 0x000fc40000000000 */
[C---:B------:R-:W-:Y:S01]  /*423a0*/  VIADD R99, R0.reuse, 0x68 ;  /* 0x0000006800637836 */ /* 0x040fe20000000000 */
[----:B------:R-:W-:Y:S01]  /*423b0*/  @P2 LOP3.LUT R239, R239, 0x2000, RZ, 0xfc, !PT ;  /* 0x00002000efef2812 */ /* 0x000fe200078efcff */
[C---:B------:R-:W-:Y:S01]  /*423c0*/  VIADD R98, R0.reuse, 0x67 ;  /* 0x0000006700627836 */ /* 0x040fe20000000000 */
[----:B------:R-:W-:Y:S01]  /*423d0*/  ISETP.LT.AND P2, PT, R3, UR8, !P1 ;  /* 0x0000000803007c0c */ /* 0x000fe2000cf41270 */
[----:B------:R-:W-:Y:S01]  /*423e0*/  VIADD R97, R0, 0x66 ;  /* 0x0000006600617836 */ /* 0x000fe20000000000 */
[----:B------:R-:W-:Y:S01]  /*423f0*/  ISETP.LT.AND P1, PT, R2, UR45, !P1 ;  /* 0x0000002d02007c0c */ /* 0x000fe2000cf21270 */
[----:B------:R-:W-:Y:S01]  /*42400*/  ULDC UR45, c[0x0][0x228] ;  /* 0x00008a00002d7ab9 */ /* 0x000fe20000000800 */
[----:B------:R-:W-:Y:S01]  /*42410*/  LOP3.LUT R239, R239, 0xffffefff, RZ, 0xc0, !PT ;  /* 0xffffefffefef7812 */ /* 0x000fe200078ec0ff */
[C---:B------:R-:W-:Y:S02]  /*42420*/  VIADD R96, R0.reuse, 0x65 ;  /* 0x0000006500607836 */ /* 0x040fe40000000000 */
[----:B------:R-:W-:-:S02]  /*42430*/  VIADD R95, R0, 0x64 ;  /* 0x00000064005f7836 */ /* 0x000fc40000000000 */
[----:B------:R-:W-:Y:S01]  /*42440*/  VIADD R94, R0, 0x63 ;  /* 0x00000063005e7836 */ /* 0x000fe20000000000 */
[----:B------:R-:W-:Y:S01]  /*42450*/  LOP3.LUT R244, R244, 0x7fffffff, RZ, 0xc0, !PT ;  /* 0x7ffffffff4f47812 */ /* 0x000fe200078ec0ff */
[----:B------:R-:W-:Y:S01]  /*42460*/  VIADD R93, R0, 0x62 ;  /* 0x00000062005d7836 */ /* 0x000fe20000000000 */
[----:B------:R-:W-:Y:S01]  /*42470*/  ULDC UR44, c[0x0][0x228] ;  /* 0x00008a00002c7ab9 */ /* 0x000fe20000000800 */
        /* <DEDUP_REMOVED lines=16> */
[C---:B------:R-:W-:Y:S01]  /*42580*/  VIADD R92, R0.reuse, 0x61 ;  /* 0x00000061005c7836 */ /* 0x040fe20000000000 */
[----:B------:R-:W-:Y:S01]  /*42590*/  LOP3.LUT R239, R239, 0xfffffeff, RZ, 0xc0, !PT ;  /* 0xfffffeffefef7812 */ /* 0x000fe200078ec0ff */
[----:B------:R-:W-:Y:S01]  /*425a0*/  VIADD R91, R0, 0x60 ;  /* 0x00000060005b7836 */ /* 0x000fe20000000000 */
[----:B------:R-:W-:-:S07]  /*425b0*/  ULDC UR47, c[0x0][0x228] ;  /* 0x00008a00002f7ab9 */ /* 0x000fce0000000800 */
[----:B------:R-:W-:-:S04]  /*425c0*/  @P2 LOP3.LUT R239, R239, 0x100, RZ, 0xfc, !PT ;  /* 0x00000100efef2812 */ /* 0x000fc800078efcff */
[----:B------:R-:W-:-:S04]  /*425d0*/  LOP3.LUT R239, R239, 0xffffff7f, RZ, 0xc0, !PT ;  /* 0xffffff7fefef7812 */ /* 0x000fc800078ec0ff */
[----:B------:R-:W-:Y:S02]  /*425e0*/  @P1 LOP3.LUT R239, R239, 0x80, RZ, 0xfc, !PT ;  /* 0x00000080efef1812 */ /* 0x000fe400078efcff */
[----:B------:R-:W-:Y:S01]  /*425f0*/  ISETP.GE.AND P1, PT, R161, UR19, PT ;  /* 0x00000013a1007c0c */ /* 0x000fe2000bf26270 */
[----:B------:R-:W-:-:S03]  /*42600*/  ULDC.64 UR18, c[0x0][0x228] ;  /* 0x00008a0000127ab9 */ /* 0x000fc60000000a00 */
[----:B------:R-:W-:Y:S02]  /*42610*/  ISETP.LT.AND P2, PT, R3, UR14, !P1 ;  /* 0x0000000e03007c0c */ /* 0x000fe4000cf41270 */
[----:B------:R-:W-:Y:S01]  /*42620*/  ISETP.LT.AND P1, PT, R2, UR48, !P1 ;  /* 0x0000003002007c0c */ /* 0x000fe2000cf21270 */
[----:B------:R-:W-:Y:S01]  /*42630*/  VIADD R90, R0, 0x5f ;  /* 0x0000005f005a7836 */ /* 0x000fe20000000000 */
[----:B------:R-:W-:Y:S01]  /*42640*/  LOP3.LUT R239, R239, 0xffffffbf, RZ, 0xc0, !PT ;  /* 0xffffffbfefef7812 */ /* 0x000fe200078ec0ff */
[----:B------:R-:W-:-:S08]  /*42650*/  ULDC UR48, c[0x0][0x228] ;  /* 0x00008a0000307ab9 */ /* 0x000fd00000000800 */
        /* <DEDUP_REMOVED lines=18> */
[C---:B------:R-:W-:Y:S02]  /*42780*/  VIADD R88, R0.reuse, 0x5d ;  /* 0x0000005d00587836 */ /* 0x040fe40000000000 */
[C---:B------:R-:W-:Y:S02]  /*42790*/  VIADD R87, R0.reuse, 0x5c ;  /* 0x0000005c00577836 */ /* 0x040fe40000000000 */
[C---:B------:R-:W-:Y:S02]  /*427a0*/  VIADD R86, R0.reuse, 0x5b ;  /* 0x0000005b00567836 */ /* 0x040fe40000000000 */
[----:B------:R-:W-:-:S02]  /*427b0*/  VIADD R85, R0, 0x5a ;  /* 0x0000005a00557836 */ /* 0x000fc40000000000 */
[C---:B------:R-:W-:Y:S01]  /*427c0*/  VIADD R84, R0.reuse, 0x59 ;  /* 0x0000005900547836 */ /* 0x040fe20000000000 */
[----:B------:R-:W-:Y:S01]  /*427d0*/  @P2 LOP3.LUT R239, R239, 0x4, RZ, 0xfc, !PT ;  /* 0x00000004efef2812 */ /* 0x000fe200078efcff */
[C---:B------:R-:W-:Y:S02]  /*427e0*/  VIADD R83, R0.reuse, 0x58 ;  /* 0x0000005800537836 */ /* 0x040fe40000000000 */
[C---:B------:R-:W-:Y:S01]  /*427f0*/  VIADD R82, R0.reuse, 0x57 ;  /* 0x0000005700527836 */ /* 0x040fe20000000000 */
[----:B------:R-:W-:Y:S01]  /*42800*/  LOP3.LUT R239, R239, 0xfffffffd, RZ, 0xc0, !PT ;  /* 0xfffffffdefef7812 */ /* 0x000fe200078ec0ff */
[C---:B------:R-:W-:Y:S02]  /*42810*/  VIADD R81, R0.reuse, 0x56 ;  /* 0x0000005600517836 */ /* 0x040fe40000000000 */
[C---:B------:R-:W-:Y:S01]  /*42820*/  VIADD R80, R0.reuse, 0x55 ;  /* 0x0000005500507836 */ /* 0x040fe20000000000 */
[----:B------:R-:W-:Y:S01]  /*42830*/  @P1 LOP3.LUT R239, R239, 0x2, RZ, 0xfc, !PT ;  /* 0x00000002efef1812 */ /* 0x000fe200078efcff */
[----:B------:R-:W-:Y:S01]  /*42840*/  VIADD R79, R0, 0x54 ;  /* 0x00000054004f7836 */ /* 0x000fe20000000000 */
[----:B------:R-:W-:Y:S01]  /*42850*/  ISETP.GE.AND P1, PT, R158, UR9, PT ;  /* 0x000000099e007c0c */ /* 0x000fe2000bf26270 */
[----:B------:R-:W-:Y:S01]  /*42860*/  ULDC.64 UR8, c[0x0][0x228] ;  /* 0x00008a0000087ab9 */ /* 0x000fe20000000a00 */
[C---:B------:R-:W-:Y:S01]  /*42870*/  VIADD R78, R0.reuse, 0x53 ;  /* 0x00000053004e7836 */ /* 0x040fe20000000000 */
[----:B------:R-:W-:Y:S01]  /*42880*/  LOP3.LUT R245, R245, 0x7fffffff, RZ, 0xc0, !PT ;  /* 0x7ffffffff5f57812 */ /* 0x000fe200078ec0ff */
[----:B------:R-:W-:Y:S01]  /*42890*/  VIADD R77, R0, 0x52 ;  /* 0x00000052004d7836 */ /* 0x000fe20000000000 */
[----:B------:R-:W-:Y:S01]  /*428a0*/  ISETP.LT.AND P2, PT, R3, UR6, !P1 ;  /* 0x0000000603007c0c */ /* 0x000fe2000cf41270 */
[----:B------:R-:W-:Y:S01]  /*428b0*/  ULDC UR6, c[0x0][0x228] ;  /* 0x00008a0000067ab9 */ /* 0x000fe20000000800 */
[----:B------:R-:W-:Y:S01]  /*428c0*/  ISETP.LT.AND P1, PT, R2, UR51, !P1 ;  /* 0x0000003302007c0c */ /* 0x000fe2000cf21270 */
[C---:B------:R-:W-:Y:S01]  /*428d0*/  VIADD R76, R0.reuse, 0x51 ;  /* 0x00000051004c7836 */ /* 0x040fe20000000000 */
[----:B------:R-:W-:Y:S01]  /*428e0*/  LOP3.LUT R239, R239, 0xfffffffe, RZ, 0xc0, !PT ;  /* 0xfffffffeefef7812 */ /* 0x000fe200078ec0ff */
[----:B------:R-:W-:-:S02]  /*428f0*/  VIADD R75, R0, 0x50 ;  /* 0x00000050004b7836 */ /* 0x000fc40000000000 */
[C---:B------:R-:W-:Y:S02]  /*42900*/  VIADD R74, R0.reuse, 0x4f ;  /* 0x0000004f004a7836 */ /* 0x040fe40000000000 */
[C---:B------:R-:W-:Y:S02]  /*42910*/  VIADD R73, R0.reuse, 0x4e ;  /* 0x0000004e00497836 */ /* 0x040fe40000000000 */
[C---:B------:R-:W-:Y:S02]  /*42920*/  VIADD R72, R0.reuse, 0x4d ;  /* 0x0000004d00487836 */ /* 0x040fe40000000000 */
[C---:B------:R-:W-:Y:S02]  /*42930*/  VIADD R71, R0.reuse, 0x4c ;  /* 0x0000004c00477836 */ /* 0x040fe40000000000 */
[----:B------:R-:W-:Y:S01]  /*42940*/  VIADD R70, R0, 0x4b ;  /* 0x0000004b00467836 */ /* 0x000fe20000000000 */
[----:B------:R-:W-:Y:S01]  /*42950*/  @P1 LOP3.LUT R240, R240, 0x80000000, RZ, 0xfc, !PT ;  /* 0x80000000f0f01812 */ /* 0x000fe200078efcff */
[C---:B------:R-:W-:Y:S01]  /*42960*/  VIADD R69, R0.reuse, 0x4a ;  /* 0x0000004a00457836 */ /* 0x040fe20000000000 */
[----:B------:R-:W-:Y:S01]  /*42970*/  ISETP.GE.AND P1, PT, R157, UR11, PT ;  /* 0x0000000b9d007c0c */ /* 0x000fe2000bf26270 */
[----:B------:R-:W-:Y:S01]  /*42980*/  ULDC.64 UR10, c[0x0][0x228] ;  /* 0x00008a00000a7ab9 */ /* 0x000fe20000000a00 */
[----:B------:R-:W-:Y:S01]  /*42990*/  @P2 LOP3.LUT R239, R239, 0x1, RZ, 0xfc, !PT ;  /* 0x00000001efef2812 */ /* 0x000fe200078efcff */
[----:B------:R-:W-:Y:S01]  /*429a0*/  VIADD R68, R0, 0x49 ;  /* 0x0000004900447836 */ /* 0x000fe20000000000 */
[----:B------:R-:W-:Y:S01]  /*429b0*/  ISETP.LT.AND P2, PT, R3, UR8, !P1 ;  /* 0x0000000803007c0c */ /* 0x000fe2000cf41270 */
[----:B------:R-:W-:Y:S01]  /*429c0*/  ULDC UR8, c[0x0][0x228] ;  /* 0x00008a0000087ab9 */ /* 0x000fe20000000800 */
[----:B------:R-:W-:Y:S01]  /*429d0*/  ISETP.LT.AND P1, PT, R2, UR52, !P1 ;  /* 0x0000003402007c0c */ /* 0x000fe2000cf21270 */
[----:B------:R-:W-:Y:S01]  /*429e0*/  ULDC UR52, c[0x0][0x228] ;  /* 0x00008a0000347ab9 */ /* 0x000fe20000000800 */
[----:B------:R-:W-:Y:S01]  /*429f0*/  LOP3.LUT R240, R240, 0xbfffffff, RZ, 0xc0, !PT ;  /* 0xbffffffff0f07812 */ /* 0x000fe200078ec0ff */
[----:B------:R-:W-:-:S02]  /*42a00*/  VIADD R67, R0, 0x48 ;  /* 0x0000004800437836 */ /* 0x000fc40000000000 */
[C---:B------:R-:W-:Y:S02]  /*42a10*/  VIADD R66, R0.reuse, 0x47 ;  /* 0x0000004700427836 */ /* 0x040fe40000000000 */
[C---:B------:R-:W-:Y:S02]  /*42a20*/  VIADD R65, R0.reuse, 0x46 ;  /* 0x0000004600417836 */ /* 0x040fe40000000000 */
[C---:B------:R-:W-:Y:S02]  /*42a30*/  VIADD R64, R0.reuse, 0x45 ;  /* 0x0000004500407836 */ /* 0x040fe40000000000 */
[----:B------:R-:W-:Y:S01]  /*42a40*/  VIADD R63, R0, 0x44 ;  /* 0x00000044003f7836 */ /* 0x000fe20000000000 */
[----:B------:R-:W-:Y:S01]  /*42a50*/  @P2 LOP3.LUT R240, R240, 0x40000000, RZ, 0xfc, !PT ;  /* 0x40000000f0f02812 */ /* 0x000fe200078efcff */
[----:B------:R-:W-:Y:S01]  /*42a60*/  VIADD R62, R0, 0x43 ;  /* 0x00000043003e7836 */ /* 0x000fe20000000000 */
[----:B------:R-:W-:Y:S01]  /*42a70*/  LOP3.LUT R246, R246, 0x7fffffff, RZ, 0xc0, !PT ;  /* 0x7ffffffff6f67812 */ /* 0x000fe200078ec0ff */
[----:B------:R-:W-:Y:S01]  /*42a80*/  VIADD R61, R0, 0x42 ;  /* 0x00000042003d7836 */ /* 0x000fe20000000000 */
[----:B------:R-:W-:Y:S01]  /*42a90*/  LOP3.LUT R240, R240, 0xdfffffff, RZ, 0xc0, !PT ;  /* 0xdffffffff0f07812 */ /* 0x000fe200078ec0ff */
[----:B------:R-:W-:Y:S01]  /*42aa0*/  ULDC UR51, c[0x0][0x228] ;  /* 0x00008a0000337ab9 */ /* 0x000fe20000000800 */
[----:B------:R-:W-:Y:S01]  /*42ab0*/  VIADD R60, R0, 0x41 ;  /* 0x00000041003c7836 */ /* 0x000fe20000000000 */
[----:B------:R-:W-:Y:S01]  /*42ac0*/  ULDC UR50, c[0x0][0x228] ;  /* 0x00008a0000327ab9 */ /* 0x000fe20000000800 */
[----:B------:R-:W-:-:S02]  /*42ad0*/  @P1 LOP3.LUT R240, R240, 0x20000000, RZ, 0xfc, !PT ;  /* 0x20000000f0f01812 */ /* 0x000fc400078efcff */
[----:B------:R-:W-:Y:S01]  /*42ae0*/  ISETP.GE.AND P1, PT, R156, UR13, PT ;  /* 0x0000000d9c007c0c */ /* 0x000fe2000bf26270 */
[----:B------:R-:W-:-:S03]  /*42af0*/  ULDC.64 UR12, c[0x0][0x228] ;  /* 0x00008a00000c7ab9 */ /* 0x000fc60000000a00 */
[----:B------:R-:W-:Y:S01]  /*42b00*/  ISETP.LT.AND P2, PT, R3, UR10, !P1 ;  /* 0x0000000a03007c0c */ /* 0x000fe2000cf41270 */
[----:B------:R-:W-:Y:S01]  /*42b10*/  ULDC UR10, c[0x0][0x228] ;  /* 0x00008a00000a7ab9 */ /* 0x000fe20000000800 */
        /* <DEDUP_REMOVED lines=36> */
[----:B------:R-:W-:-:S03]  /*42d60*/  ULDC UR7, c[0x0][0x228] ;  /* 0x00008a0000077ab9 */ /* 0x000fc60000000800 */
        /* <DEDUP_REMOVED lines=11> */
[----:B------:R-:W-:Y:S01]  /*42e20*/  ULDC.64 UR32, c[0x0][0x228] ;  /* 0x00008a0000207ab9 */ /* 0x000fe20000000a00 */
        /* <DEDUP_REMOVED lines=24> */
[----:B------:R-:W-:Y:S01]  /*42fb0*/  ISETP.LT.AND P2, PT, R3, UR26, !P1 ;  /* 0x0000001a03007c0c */ /* 0x000fe2000cf41270 */
[----:B------:R-:W-:Y:S01]  /*42fc0*/  ULDC UR26, c[0x0][0x228] ;  /* 0x00008a00001a7ab9 */ /* 0x000fe20000000800 */
[----:B------:R-:W-:Y:S01]  /*42fd0*/  ISETP.LT.AND P1, PT, R2, UR24, !P1 ;  /* 0x0000001802007c0c */ /* 0x000fe2000cf21270 */
[----:B------:R-:W-:Y:S01]  /*42fe0*/  ULDC.64 UR24, c[0x0][0x228] ;  /* 0x00008a0000187ab9 */ /* 0x000fe20000000a00 */
        /* <DEDUP_REMOVED lines=18> */
[----:B------:R-:W-:Y:S02]  /*43110*/  ISETP.LT.AND P1, PT, R2, UR34, !P1 ;  /* 0x0000002202007c0c */ /* 0x000fe4000cf21270 */
        /* <DEDUP_REMOVED lines=37> */
[----:B------:R-:W-:Y:S01]  /*43370*/  ULDC UR25, c[0x0][0x228] ;  /* 0x00008a0000197ab9 */ /* 0x000fe20000000800 */
        /* <DEDUP_REMOVED lines=217> */
[----:B------:R-:W-:Y:S01]  /*44110*/  ULDC UR49, c[0x0][0x228] ;  /* 0x00008a0000317ab9 */ /* 0x000fe20000000800 */
[----:B------:R-:W-:Y:S01]  /*44120*/  ISETP.GE.AND P1, PT, R116, UR29, PT ;  /* 0x0000001d74007c0c */ /* 0x000fe2000bf26270 */
[----:B------:R-:W-:-:S06]  /*44130*/  ULDC.64 UR28, c[0x0][0x228] ;  /* 0x00008a00001c7ab9 */ /* 0x000fcc0000000a00 */
[----:B------:R-:W-:Y:S02]  /*44140*/  @P3 LOP3.LUT R242, R242, 0x4000, RZ, 0xfc, !PT ;  /* 0x00004000f2f23812 */ /* 0x000fe400078efcff */
[----:B------:R-:W-:Y:S02]  /*44150*/  ISETP.LT.AND P3, PT, R3, UR40, !P1 ;  /* 0x0000002803007c0c */ /* 0x000fe4000cf61270 */
[----:B------:R-:W-:-:S04]  /*44160*/  LOP3.LUT R242, R242, 0xffffdfff, RZ, 0xc0, !PT ;  /* 0xffffdffff2f27812 */ /* 0x000fc800078ec0ff */
[----:B------:R-:W-:Y:S02]  /*44170*/  @P2 LOP3.LUT R242, R242, 0x2000, RZ, 0xfc, !PT ;  /* 0x00002000f2f22812 */ /* 0x000fe400078efcff */
[----:B------:R-:W-:Y:S01]  /*44180*/  ISETP.LT.AND P2, PT, R2, UR60, !P1 ;  /* 0x0000003c02007c0c */ /* 0x000fe2000cf41270 */
[----:B------:R-:W-:Y:S01]  /*44190*/  ULDC UR60, c[0x0][0x228] ;  /* 0x00008a00003c7ab9 */ /* 0x000fe20000000800 */
        /* <DEDUP_REMOVED lines=8> */
[----:B------:R-:W-:Y:S01]  /*44220*/  ULDC UR57, c[0x0][0x228] ;  /* 0x00008a0000397ab9 */ /* 0x000fe20000000800 */
[----:B------:R-:W-:-:S04]  /*44230*/  LOP3.LUT R242, R242, 0xfffffbff, RZ, 0xc0, !PT ;  /* 0xfffffbfff2f27812 */ /* 0x000fc800078ec0ff */
[----:B------:R-:W-:Y:S02]  /*44240*/  @P3 LOP3.LUT R242, R242, 0x400, RZ, 0xfc, !PT ;  /* 0x00000400f2f23812 */ /* 0x000fe400078efcff */
[----:B------:R-:W-:Y:S01]  /*44250*/  ISETP.GE.AND P1, PT, R114, UR33, PT ;  /* 0x0000002172007c0c */ /* 0x000fe2000bf26270 */
[----:B------:R-:W-:Y:S01]  /*44260*/  ULDC.64 UR32, c[0x0][0x228] ;  /* 0x00008a0000207ab9 */ /* 0x000fe20000000a00 */
[----:B------:R-:W-:-:S04]  /*44270*/  LOP3.LUT R242, R242, 0xfffffdff, RZ, 0xc0, !PT ;  /* 0xfffffdfff2f27812 */ /* 0x000fc800078ec0ff */
[----:B------:R-:W-:Y:S02]  /*44280*/  @P2 LOP3.LUT R242, R242, 0x200, RZ, 0xfc, !PT ;  /* 0x00000200f2f22812 */ /* 0x000fe400078efcff */
        /* <DEDUP_REMOVED lines=44> */
[----:B------:R-:W-:-:S11]  /*44550*/  LOP3.LUT R242, R242, 0xfffffffe, RZ, 0xc0, !PT ;  /* 0xfffffffef2f27812 */ /* 0x000fd600078ec0ff */
[----:B------:R-:W-:Y:S02]  /*44560*/  @P1 LOP3.LUT R243, R243, 0x80000000, RZ, 0xfc, !PT ;  /* 0x80000000f3f31812 */ /* 0x000fe400078efcff */
[----:B------:R-:W-:Y:S01]  /*44570*/  ISETP.GE.AND P1, PT, R109, UR29, PT ;  /* 0x0000001d6d007c0c */ /* 0x000fe2000bf26270 */
[----:B------:R-:W-:Y:S01]  /*44580*/  ULDC.64 UR28, c[0x0][0x228] ;  /* 0x00008a00001c7ab9 */ /* 0x000fe20000000a00 */
[----:B------:R-:W-:Y:S02]  /*44590*/  @P2 LOP3.LUT R242, R242, 0x1, RZ, 0xfc, !PT ;  /* 0x00000001f2f22812 */ /* 0x000fe400078efcff */
        /* <DEDUP_REMOVED lines=50> */
[----:B------:R-:W-:Y:S01]  /*448c0*/  VIADD R53, R0, 0x3a ;  /* 0x0000003a00357836 */ /* 0x000fe20000000000 */
[----:B------:R-:W-:Y:S01]  /*448d0*/  ISETP.LT.AND P1, PT, R2, UR9, !P1 ;  /* 0x0000000902007c0c */ /* 0x000fe2000cf21270 */
[----:B------:R-:W-:Y:S01]  /*448e0*/  ULDC.64 UR8, c[0x0][0x228] ;  /* 0x00008a0000087ab9 */ /* 0x000fe20000000a00 */
[----:B------:R-:W-:Y:S01]  /*448f0*/  LOP3.LUT R243, R243, 0xfffbffff, RZ, 0xc0, !PT ;  /* 0xfffbfffff3f37812 */ /* 0x000fe200078ec0ff */
[----:B------:R-:W-:-:S08]  /*44900*/  ULDC UR6, c[0x0][0x228] ;  /* 0x00008a0000067ab9 */ /* 0x000fd00000000800 */
[----:B------:R-:W-:-:S04]  /*44910*/  @P2 LOP3.LUT R243, R243, 0x40000, RZ, 0xfc, !PT ;  /* 0x00040000f3f32812 */ /* 0x000fc800078efcff */
[----:B------:R-:W-:-:S04]  /*44920*/  LOP3.LUT R243, R243, 0xfffdffff, RZ, 0xc0, !PT ;  /* 0xfffdfffff3f37812 */ /* 0x000fc800078ec0ff */
[----:B------:R-:W-:Y:S02]  /*44930*/  @P1 LOP3.LUT R243, R243, 0x20000, RZ, 0xfc, !PT ;  /* 0x00020000f3f31812 */ /* 0x000fe400078efcff */
[----:B------:R-:W-:Y:S01]  /*44940*/  ISETP.GE.AND P1, PT, R102, UR29, PT ;  /* 0x0000001d66007c0c */ /* 0x000fe2000bf26270 */
[----:B------:R-:W-:-:S03]  /*44950*/  ULDC.64 UR28, c[0x0][0x228] ;  /* 0x00008a00001c7ab9 */ /* 0x000fc60000000a00 */
        /* <DEDUP_REMOVED lines=38> */
[C---:B------:R-:W-:Y:S02]  /*44bc0*/  VIADD R48, R0.reuse, 0x35 ;  /* 0x0000003500307836 */ /* 0x040fe40000000000 */
[C---:B------:R-:W-:Y:S02]  /*44bd0*/  VIADD R47, R0.reuse, 0x34 ;  /* 0x00000034002f7836 */ /* 0x040fe40000000000 */
[C---:B------:R-:W-:Y:S01]  /*44be0*/  VIADD R46, R0.reuse, 0x33 ;  /* 0x00000033002e7836 */ /* 0x040fe20000000000 */
        /* <DEDUP_REMOVED lines=36> */
[----:B------:R-:W-:Y:S02]  /*44e30*/  ISETP.LT.AND P1, PT, R2, UR24, !P1 ;  /* 0x0000001802007c0c */ /* 0x000fe4000cf21270 */
        /* <DEDUP_REMOVED lines=9> */
[----:B------:R-:W-:-:S11]  /*44ed0*/  LOP3.LUT R243, R243, 0xfffffffe, RZ, 0xc0, !PT ;  /* 0xfffffffef3f37812 */ /* 0x000fd600078ec0ff */
[----:B------:R-:W-:Y:S02]  /*44ee0*/  @P1 LOP3.LUT R244, R244, 0x80000000, RZ, 0xfc, !PT ;  /* 0x80000000f4f41812 */ /* 0x000fe400078efcff */
[----:B------:R-:W-:Y:S01]  /*44ef0*/  ISETP.GE.AND P1, PT, R93, UR15, PT ;  /* 0x0000000f5d007c0c */ /* 0x000fe2000bf26270 */
[----:B------:R-:W-:Y:S01]  /*44f00*/  VIADD R44, R0, 0x31 ;  /* 0x00000031002c7836 */ /* 0x000fe20000000000 */
[----:B------:R-:W-:Y:S01]  /*44f10*/  @P2 LOP3.LUT R243, R243, 0x1, RZ, 0xfc, !PT ;  /* 0x00000001f3f32812 */ /* 0x000fe200078efcff */
[----:B------:R-:W-:Y:S01]  /*44f20*/  ULDC UR15, c[0x0][0x228] ;  /* 0x00008a00000f7ab9 */ /* 0x000fe20000000800 */
        /* <DEDUP_REMOVED lines=12> */
[----:B------:R-:W-:Y:S01]  /*44ff0*/  ULDC UR44, c[0x0][0x228] ;  /* 0x00008a00002c7ab9 */ /* 0x000fe20000000800 */
        /* <DEDUP_REMOVED lines=44> */
[C---:B------:R-:W-:Y:S02]  /*452c0*/  VIADD R39, R0.reuse, 0x2c ;  /* 0x0000002c00277836 */ /* 0x040fe40000000000 */
[C---:B------:R-:W-:Y:S02]  /*452d0*/  VIADD R38, R0.reuse, 0x2b ;  /* 0x0000002b00267836 */ /* 0x040fe40000000000 */
[C---:B------:R-:W-:Y:S02]  /*452e0*/  VIADD R37, R0.reuse, 0x2a ;  /* 0x0000002a00257836 */ /* 0x040fe40000000000 */
        /* <DEDUP_REMOVED lines=9> */
[C---:B------:R-:W-:Y:S01]  /*45380*/  VIADD R30, R0.reuse, 0x23 ;  /* 0x00000023001e7836 */ /* 0x040fe20000000000 */
[----:B------:R-:W-:Y:S01]  /*45390*/  ISETP.GE.AND P1, PT, R87, UR27, PT ;  /* 0x0000001b57007c0c */ /* 0x000fe2000bf26270 */
[----:B------:R-:W-:Y:S01]  /*453a0*/  ULDC.64 UR26, c[0x0][0x228] ;  /* 0x00008a00001a7ab9 */ /* 0x000fe20000000a00 */
[----:B------:R-:W-:Y:S01]  /*453b0*/  VIADD R29, R0, 0x22 ;  /* 0x00000022001d7836 */ /* 0x000fe20000000000 */
[----:B------:R-:W-:Y:S01]  /*453c0*/  LOP3.LUT R248, R248, 0x7fffffff, RZ, 0xc0, !PT ;  /* 0x7ffffffff8f87812 */ /* 0x000fe200078ec0ff */
[C---:B------:R-:W-:Y:S01]  /*453d0*/  VIADD R28, R0.reuse, 0x21 ;  /* 0x00000021001c7836 */ /* 0x040fe20000000000 */
[----:B------:R-:W-:Y:S01]  /*453e0*/  ISETP.LT.AND P2, PT, R3, UR28, !P1 ;  /* 0x0000001c03007c0c */ /* 0x000fe2000cf41270 */
[----:B------:R-:W-:Y:S01]  /*453f0*/  VIADD R27, R0, 0x20 ;  /* 0x00000020001b7836 */ /* 0x000fe20000000000 */
[----:B------:R-:W-:Y:S01]  /*45400*/  ISETP.LT.AND P1, PT, R2, UR55, !P1 ;  /* 0x0000003702007c0c */ /* 0x000fe2000cf21270 */
[----:B------:R-:W-:Y:S01]  /*45410*/  VIADD R26, R0, 0x1f ;  /* 0x0000001f001a7836 */ /* 0x000fe20000000000 */
[----:B------:R-:W-:Y:S01]  /*45420*/  LOP3.LUT R244, R244, 0xfffbffff, RZ, 0xc0, !PT ;  /* 0xfffbfffff4f47812 */ /* 0x000fe200078ec0ff */
[C---:B------:R-:W-:Y:S01]  /*45430*/  VIADD R25, R0.reuse, 0x1e ;  /* 0x0000001e00197836 */ /* 0x040fe20000000000 */
[----:B------:R-:W-:Y:S01]  /*45440*/  ULDC UR55, c[0x0][0x228] ;  /* 0x00008a0000377ab9 */ /* 0x000fe20000000800 */
[----:B------:R-:W-:Y:S01]  /*45450*/  VIADD R24, R0, 0x1d ;  /* 0x0000001d00187836 */ /* 0x000fe20000000000 */
[----:B------:R-:W-:-:S05]  /*45460*/  ULDC UR54, c[0x0][0x228] ;  /* 0x00008a0000367ab9 */ /* 0x000fca0000000800 */
        /* <DEDUP_REMOVED lines=180> */
[----:B------:R-:W-:Y:S01]  /*45fb0*/  ISETP.GE.AND P1, PT, R66, UR27, PT ;  /* 0x0000001b42007c0c */ /* 0x000fe2000bf26270 */
[----:B------:R-:W-:Y:S01]  /*45fc0*/  ULDC.64 UR26, c[0x0][0x228] ;  /* 0x00008a00001a7ab9 */ /* 0x000fe20000000a00 */
[----:B------:R-:W-:Y:S01]  /*45fd0*/  VIADD R19, R0, 0x18 ;  /* 0x0000001800137836 */ /* 0x000fe20000000000 */
[----:B------:R-:W-:-:S04]  /*45fe0*/  ULDC UR52, c[0x0][0x228] ;  /* 0x00008a0000347ab9 */ /* 0x000fc80000000800 */
[----:B------:R-:W-:-:S04]  /*45ff0*/  @P3 LOP3.LUT R245, R245, 0x400, RZ, 0xfc, !PT ;  /* 0x00000400f5f53812 */ /* 0x000fc800078efcff */
[----:B------:R-:W-:-:S04]  /*46000*/  LOP3.LUT R245, R245, 0xfffffdff, RZ, 0xc0, !PT ;  /* 0xfffffdfff5f57812 */ /* 0x000fc800078ec0ff */
[----:B------:R-:W-:Y:S02]  /*46010*/  @P2 LOP3.LUT R245, R245, 0x200, RZ, 0xfc, !PT ;  /* 0x00000200f5f52812 */ /* 0x000fe400078efcff */
[----:B------:R-:W-:Y:S02]  /*46020*/  ISETP.LT.AND P2, PT, R3, UR28, !P1 ;  /* 0x0000001c03007c0c */ /* 0x000fe4000cf41270 */
[----:B------:R-:W-:Y:S01]  /*46030*/  ISETP.LT.AND P1, PT, R2, UR61, !P1 ;  /* 0x0000003d02007c0c */ /* 0x000fe2000cf21270 */
[C---:B------:R-:W-:Y:S01]  /*46040*/  VIADD R18, R0.reuse, 0x17 ;  /* 0x0000001700127836 */ /* 0x040fe20000000000 */
[----:B------:R-:W-:Y:S01]  /*46050*/  LOP3.LUT R245, R245, 0xfffffeff, RZ, 0xc0, !PT ;  /* 0xfffffefff5f57812 */ /* 0x000fe200078ec0ff */
[C---:B------:R-:W-:Y:S02]  /*46060*/  VIADD R17, R0.reuse, 0x16 ;  /* 0x0000001600117836 */ /* 0x040fe40000000000 */
[C---:B------:R-:W-:Y:S02]  /*46070*/  VIADD R16, R0.reuse, 0x15 ;  /* 0x0000001500107836 */ /* 0x040fe40000000000 */
[----:B------:R-:W-:-:S02]  /*46080*/  VIADD R15, R0, 0x14 ;  /* 0x00000014000f7836 */ /* 0x000fc40000000000 */
[----:B------:R-:W-:Y:S01]  /*46090*/  VIADD R13, R0, 0x13 ;  /* 0x00000013000d7836 */ /* 0x000fe20000000000 */
[----:B------:R0:W-:Y:S01]  /*460a0*/  STL [R1+0xa38], R199 ;  /* 0x000a38c701007387 */ /* 0x0001e20000100800 */
[----:B------:R-:W-:Y:S01]  /*460b0*/  @P2 LOP3.LUT R245, R245, 0x100, RZ, 0xfc, !PT ;  /* 0x00000100f5f52812 */ /* 0x000fe200078efcff */
[----:B------:R-:W-:-:S03]  /*460c0*/  ULDC UR61, c[0x0][0x228] ;  /* 0x00008a00003d7ab9 */ /* 0x000fc60000000800 */
[----:B------:R-:W-:-:S04]  /*460d0*/  LOP3.LUT R245, R245, 0xffffff7f, RZ, 0xc0, !PT ;  /* 0xffffff7ff5f57812 */ /* 0x000fc800078ec0ff */
[----:B------:R-:W-:Y:S02]  /*460e0*/  @P1 LOP3.LUT R245, R245, 0x80, RZ, 0xfc, !PT ;  /* 0x00000080f5f51812 */ /* 0x000fe400078efcff */
[----:B------:R-:W-:Y:S01]  /*460f0*/  ISETP.GE.AND P1, PT, R65, UR31, PT ;  /* 0x0000001f41007c0c */ /* 0x000fe2000bf26270 */
[----:B------:R-:W-:-:S03]  /*46100*/  ULDC.64 UR30, c[0x0][0x228] ;  /* 0x00008a00001e7ab9 */ /* 0x000fc60000000a00 */
[----:B------:R-:W-:Y:S02]  /*46110*/  ISETP.LT.AND P3, PT, R3, UR26, !P1 ;  /* 0x0000001a03007c0c */ /* 0x000fe4000cf61270 */
[----:B------:R-:W-:Y:S01]  /*46120*/  ISETP.LT.AND P2, PT, R2, UR60, !P1 ;  /* 0x0000003c02007c0c */ /* 0x000fe2000cf41270 */
[----:B0-----:R-:W-:Y:S01]  /*46130*/  VIADD R199, R0, 0x12 ;  /* 0x0000001200c77836 */ /* 0x001fe20000000000 */
[----:B------:R-:W-:Y:S01]  /*46140*/  LOP3.LUT R245, R245, 0xffffffbf, RZ, 0xc0, !PT ;  /* 0xffffffbff5f57812 */ /* 0x000fe200078ec0ff */
[----:B------:R-:W-:Y:S01]  /*46150*/  ULDC UR60, c[0x0][0x228] ;  /* 0x00008a00003c7ab9 */ /* 0x000fe20000000800 */
[----:B------:R-:W-:Y:S01]  /*46160*/  ISETP.GE.AND P1, PT, R64, UR33, PT ;  /* 0x0000002140007c0c */ /* 0x000fe2000bf26270 */
[----:B------:R-:W-:-:S06]  /*46170*/  ULDC.64 UR32, c[0x0][0x228] ;  /* 0x00008a0000207ab9 */ /* 0x000fcc0000000a00 */
[----:B------:R-:W-:-:S04]  /*46180*/  @P3 LOP3.LUT R245, R245, 0x40, RZ, 0xfc, !PT ;  /* 0x00000040f5f53812 */ /* 0x000fc800078efcff */
[----:B------:R-:W-:-:S04]  /*46190*/  LOP3.LUT R245, R245, 0xffffffdf, RZ, 0xc0, !PT ;  /* 0xffffffdff5f57812 */ /* 0x000fc800078ec0ff */
        /* <DEDUP_REMOVED lines=37> */
[----:B------:R-:W-:Y:S01]  /*463f0*/  LOP3.LUT R249, R249, 0x7fffffff, RZ, 0xc0, !PT ;  /* 0x7ffffffff9f97812 */ /* 0x000fe200078ec0ff */
[----:B------:R0:W-:Y:S01]  /*46400*/  STL [R1+0xac4], R196 ;  /* 0x000ac4c401007387 */ /* 0x0001e20000100800 */
[----:B------:R-:W-:Y:S01]  /*46410*/  LOP3.LUT R246, R246, 0xefffffff, RZ, 0xc0, !PT ;  /* 0xeffffffff6f67812 */ /* 0x000fe200078ec0ff */
[----:B------:R-:W-:Y:S02]  /*46420*/  ULDC.64 UR50, c[0x0][0x228] ;  /* 0x00008a0000327ab9 */ /* 0x000fe40000000a00 */
[----:B------:R-:W3:Y:S04]  /*46430*/  LDL.LU R209, [R1+0x40] ;  /* 0x0000400001d17983 */ /* 0x000ee80000300800 */
[----:B------:R-:W-:Y:S01]  /*46440*/  @P2 LOP3.LUT R246, R246, 0x10000000, RZ, 0xfc, !PT ;  /* 0x10000000f6f62812 */ /* 0x000fe200078efcff */
[----:B------:R-:W3:Y:S03]  /*46450*/  LDL.LU R208, [R1+0x52c] ;  /* 0x00052c0001d07983 */ /* 0x000ee60000300800 */
[----:B------:R-:W-:Y:S01]  /*46460*/  LOP3.LUT R246, R246, 0xf7ffffff, RZ, 0xc0, !PT ;  /* 0xf7fffffff6f67812 */ /* 0x000fe200078ec0ff */
[----:B------:R-:W4:Y:S03]  /*46470*/  LDL.LU R207, [R1+0x3c] ;  /* 0x00003c0001cf7983 */ /* 0x000f260000300800 */
[----:B------:R-:W-:Y:S01]  /*46480*/  @P1 LOP3.LUT R246, R246, 0x8000000, RZ, 0xfc, !PT ;  /* 0x08000000f6f61812 */ /* 0x000fe200078efcff */
[----:B------:R-:W4:Y:S01]  /*46490*/  LDL.LU R206, [R1+0x528] ;  /* 0x0005280001ce7983 */ /* 0x000f220000300800 */
[----:B------:R-:W-:Y:S01]  /*464a0*/  ISETP.GE.AND P1, PT, R59, UR27, PT ;  /* 0x0000001b3b007c0c */ /* 0x000fe2000bf26270 */
[----:B------:R-:W-:Y:S01]  /*464b0*/  ULDC.64 UR26, c[0x0][0x228] ;  /* 0x00008a00001a7ab9 */ /* 0x000fe20000000a00 */
[----:B------:R-:W-:Y:S01]  /*464c0*/  LOP3.LUT R246, R246, 0xfbffffff, RZ, 0xc0, !PT ;  /* 0xfbfffffff6f67812 */ /* 0x000fe200078ec0ff */
[----:B------:R-:W4:Y:S01]  /*464d0*/  LDL.LU R205, [R1+0x38] ;  /* 0x0000380001cd7983 */ /* 0x000f220000300800 */
[----:B------:R-:W-:-:S02]  /*464e0*/  ISETP.LT.AND P3, PT, R3, UR28, !P1 ;  /* 0x0000001c03007c0c */ /* 0x000fc4000cf61270 */
[----:B------:R-:W-:Y:S01]  /*464f0*/  ISETP.LT.AND P2, PT, R2, UR49, !P1 ;  /* 0x0000003102007c0c */ /* 0x000fe2000cf41270 */
[----:B------:R-:W4:Y:S01]  /*46500*/  LDL.LU R204, [R1+0x40c] ;  /* 0x00040c0001cc7983 */ /* 0x000f220000300800 */
[----:B------:R-:W-:Y:S01]  /*46510*/  ISETP.GE.AND P1, PT, R58, UR31, PT ;  /* 0x0000001f3a007c0c */ /* 0x000fe2000bf26270 */
[----:B------:R-:W-:Y:S02]  /*46520*/  ULDC.64 UR30, c[0x0][0x228] ;  /* 0x00008a00001e7ab9 */ /* 0x000fe40000000a00 */
[----:B------:R-:W4:Y:S04]  /*46530*/  LDL.LU R203, [R1+0xdc0] ;  /* 0x000dc00001cb7983 */ /* 0x000f280000300800 */
[----:B------:R-:W4:Y:S02]  /*46540*/  LDL.LU R202, [R1+0xdbc] ;  /* 0x000dbc0001ca7983 */ /* 0x000f240000300800 */
[----:B------:R-:W-:-:S02]  /*46550*/  @P3 LOP3.LUT R246, R246, 0x4000000, RZ, 0xfc, !PT ;  /* 0x04000000f6f63812 */ /* 0x000fc400078efcff */
[----:B------:R-:W-:Y:S01]  /*46560*/  ISETP.LT.AND P3, PT, R3, UR26, !P1 ;  /* 0x0000001a03007c0c */ /* 0x000fe2000cf61270 */
[----:B------:R-:W3:Y:S01]  /*46570*/  LDL.LU R201, [R1+0xdb8] ;  /* 0x000db80001c97983 */ /* 0x000ee20000300800 */
[----:B------:R-:W-:-:S03]  /*46580*/  LOP3.LUT R246, R246, 0xfdffffff, RZ, 0xc0, !PT ;  /* 0xfdfffffff6f67812 */ /* 0x000fc600078ec0ff */
[----:B------:R-:W4:Y:S01]  /*46590*/  LDL.LU R200, [R1+0xcf8] ;  /* 0x000cf80001c87983 */ /* 0x000f220000300800 */
[----:B------:R-:W-:Y:S02]  /*465a0*/  @P2 LOP3.LUT R246, R246, 0x2000000, RZ, 0xfc, !PT ;  /* 0x02000000f6f62812 */ /* 0x000fe400078efcff */
[----:B------:R-:W-:Y:S02]  /*465b0*/  ISETP.LT.AND P2, PT, R2, UR46, !P1 ;  /* 0x0000002e02007c0c */ /* 0x000fe4000cf41270 */
[----:B------:R-:W-:Y:S02]  /*465c0*/  LOP3.LUT R246, R246, 0xfeffffff, RZ, 0xc0, !PT ;  /* 0xfefffffff6f67812 */ /* 0x000fe400078ec0ff */
[----:B------:R-:W-:Y:S01]  /*465d0*/  ISETP.GE.AND P1, PT, R57, UR33, PT ;  /* 0x0000002139007c0c */ /* 0x000fe2000bf26270 */
[----:B------:R-:W-:Y:S01]  /*465e0*/  ULDC.64 UR32, c[0x0][0x228] ;  /* 0x00008a0000207ab9 */ /* 0x000fe20000000a00 */
[----:B------:R-:W-:Y:S02]  /*465f0*/  @P3 LOP3.LUT R246, R246, 0x1000000, RZ, 0xfc, !PT ;  /* 0x01000000f6f63812 */ /* 0x000fe400078efcff */
[----:B------:R-:W-:-:S02]  /*46600*/  ISETP.LT.AND P3, PT, R3, UR30, !P1 ;  /* 0x0000001e03007c0c */ /* 0x000fc4000cf61270 */
[----:B------:R-:W-:-:S04]  /*46610*/  LOP3.LUT R246, R246, 0xff7fffff, RZ, 0xc0, !PT ;  /* 0xff7ffffff6f67812 */ /* 0x000fc800078ec0ff */
        /* <DEDUP_REMOVED lines=44> */
[----:B------:R-:W-:-:S04]  /*468e0*/  LOP3.LUT R246, R246, 0xffffefff, RZ, 0xc0, !PT ;  /* 0xffffeffff6f67812 */ /* 0x000fc800078ec0ff */
[----:B------:R-:W-:Y:S02]  /*468f0*/  @P3 LOP3.LUT R246, R246, 0x1000, RZ, 0xfc, !PT ;  /* 0x00001000f6f63812 */ /* 0x000fe400078efcff */
[----:B------:R-:W-:Y:S01]  /*46900*/  ISETP.GE.AND P1, PT, R51, UR31, PT ;  /* 0x0000001f33007c0c */ /* 0x000fe2000bf26270 */
[----:B------:R-:W-:Y:S01]  /*46910*/  ULDC.64 UR30, c[0x0][0x228] ;  /* 0x00008a00001e7ab9 */ /* 0x000fe20000000a00 */
        /* <DEDUP_REMOVED lines=21> */
[----:B------:R-:W-:Y:S02]  /*46a70*/  LOP3.LUT R246, R246, 0xffffffbf, RZ, 0xc0, !PT ;  /* 0xffffffbff6f67812 */ /* 0x000fe400078ec0ff */
[----:B------:R-:W-:Y:S01]  /*46a80*/  ISETP.GE.AND P1, PT, R48, UR37, PT ;  /* 0x0000002530007c0c */ /* 0x000fe2000bf26270 */
[----:B------:R-:W-:-:S06]  /*46a90*/  ULDC.64 UR36, c[0x0][0x228] ;  /* 0x00008a0000247ab9 */ /* 0x000fcc0000000a00 */
[----:B------:R-:W-:-:S04]  /*46aa0*/  @P3 LOP3.LUT R246, R246, 0x40, RZ, 0xfc, !PT ;  /* 0x00000040f6f63812 */ /* 0x000fc800078efcff */
[----:B------:R-:W-:-:S04]  /*46ab0*/  LOP3.LUT R246, R246, 0xffffffdf, RZ, 0xc0, !PT ;  /* 0xffffffdff6f67812 */ /* 0x000fc800078ec0ff */
[----:B------:R-:W-:Y:S02]  /*46ac0*/  @P2 LOP3.LUT R246, R246, 0x20, RZ, 0xfc, !PT ;  /* 0x00000020f6f62812 */ /* 0x000fe400078efcff */
        /* <DEDUP_REMOVED lines=21> */
[----:B------:R-:W-:-:S11]  /*46c20*/  LOP3.LUT R246, R246, 0xfffffffe, RZ, 0xc0, !PT ;  /* 0xfffffffef6f67812 */ /* 0x000fd600078ec0ff */
[----:B------:R-:W-:Y:S02]  /*46c30*/  @P1 LOP3.LUT R247, R247, 0x80000000, RZ, 0xfc, !PT ;  /* 0x80000000f7f71812 */ /* 0x000fe400078efcff */
[----:B------:R-:W-:Y:S01]  /*46c40*/  ISETP.GE.AND P1, PT, R45, UR27, PT ;  /* 0x0000001b2d007c0c */ /* 0x000fe2000bf26270 */
[----:B------:R-:W-:-:S03]  /*46c50*/  ULDC.64 UR26, c[0x0][0x228] ;  /* 0x00008a00001a7ab9 */ /* 0x000fc60000000a00 */
[----:B------:R-:W-:Y:S02]  /*46c60*/  ISETP.LT.AND P3, PT, R3, UR10, !P1 ;  /* 0x0000000a03007c0c */ /* 0x000fe4000cf61270 */
[----:B------:R-:W-:Y:S02]  /*46c70*/  @P2 LOP3.LUT R246, R246, 0x1, RZ, 0xfc, !PT ;  /* 0x00000001f6f62812 */ /* 0x000fe400078efcff */
[----:B------:R-:W-:Y:S02]  /*46c80*/  ISETP.LT.AND P2, PT, R2, UR14, !P1 ;  /* 0x0000000e02007c0c */ /* 0x000fe4000cf41270 */
[----:B------:R-:W-:Y:S02]  /*46c90*/  LOP3.LUT R247, R247, 0xbfffffff, RZ, 0xc0, !PT ;  /* 0xbffffffff7f77812 */ /* 0x000fe400078ec0ff */
[----:B------:R-:W-:Y:S01]  /*46ca0*/  ISETP.GE.AND P1, PT, R44, UR31, PT ;  /* 0x0000001f2c007c0c */ /* 0x000fe2000bf26270 */
[----:B------:R-:W-:-:S04]  /*46cb0*/  ULDC.64 UR30, c[0x0][0x228] ;  /* 0x00008a00001e7ab9 */ /* 0x000fc80000000a00 */
        /* <DEDUP_REMOVED lines=14> */
[----:B------:R-:W-:Y:S02]  /*46da0*/  LOP3.LUT R247, R247, 0xfbffffff, RZ, 0xc0, !PT ;  /* 0xfbfffffff7f77812 */ /* 0x000fe400078ec0ff */
[----:B------:R-:W-:Y:S01]  /*46db0*/  ISETP.GE.AND P1, PT, R42, UR7, PT ;  /* 0x000000072a007c0c */ /* 0x000fe2000bf26270 */
[----:B------:R-:W-:-:S06]  /*46dc0*/  ULDC.64 UR6, c[0x0][0x228] ;  /* 0x00008a0000067ab9 */ /* 0x000fcc0000000a00 */
        /* <DEDUP_REMOVED lines=118> */
[----:B------:R-:W-:Y:S01]  /*47530*/  ISETP.LT.AND P2, PT, R2, UR53, !P1 ;  /* 0x0000003502007c0c */ /* 0x000fe2000cf41270 */
[----:B------:R-:W-:Y:S01]  /*47540*/  ULDC UR53, c[0x0][0x228] ;  /* 0x00008a0000357ab9 */ /* 0x000fe20000000800 */
        /* <DEDUP_REMOVED lines=81> */
[----:B------:R-:W-:-:S04]  /*47a60*/  LOP3.LUT R248, R248, 0xfffff7ff, RZ, 0xc0, !PT ;  /* 0xfffff7fff8f87812 */ /* 0x000fc800078ec0ff */
[----:B------:R-:W-:-:S05]  /*47a70*/  LOP3.LUT R248, R248, 0xffffefff, RZ, 0xc0, !PT ;  /* 0xffffeffff8f87812 */ /* 0x000fca00078ec0ff */
[----:B------:R-:W-:-:S04]  /*47a80*/  @P2 LOP3.LUT R248, R248, 0x1000, RZ, 0xfc, !PT ;  /* 0x00001000f8f82812 */ /* 0x000fc800078efcff */
        /* <DEDUP_REMOVED lines=19> */
[----:B------:R-:W-:Y:S01]  /*47bc0*/  ISETP.LT.AND P3, PT, R3, UR40, !P1 ;  /* 0x0000002803007c0c */ /* 0x000fe2000cf61270 */
[----:B------:R-:W-:Y:S01]  /*47bd0*/  ULDC UR40, c[0x0][0x228] ;  /* 0x00008a0000287ab9 */ /* 0x000fe20000000800 */
[----:B------:R-:W-:Y:S01]  /*47be0*/  ISETP.LT.AND P2, PT, R2, UR36, !P1 ;  /* 0x0000002402007c0c */ /* 0x000fe2000cf41270 */
[----:B------:R-:W-:Y:S01]  /*47bf0*/  VIADD R12, R0, 0x5 ;  /* 0x00000005000c7836 */ /* 0x000fe20000000000 */
[----:B------:R-:W-:Y:S01]  /*47c00*/  LOP3.LUT R248, R248, 0xffffffbf, RZ, 0xc0, !PT ;  /* 0xffffffbff8f87812 */ /* 0x000fe200078ec0ff */
[----:B------:R-:W1:Y:S01]  /*47c10*/  S2R R210, SR_TID.X ;  /* 0x0000000000d27919 */ /* 0x000e620000002100 */
[----:B------:R-:W-:Y:S01]  /*47c20*/  ISETP.GE.AND P1, PT, R16, UR35, PT ;  /* 0x0000002310007c0c */ /* 0x000fe2000bf26270 */
[----:B------:R-:W-:Y:S01]  /*47c30*/  ULDC.64 UR36, c[0x0][0x228] ;  /* 0x00008a0000247ab9 */ /* 0x000fe20000000a00 */
[----:B------:R-:W-:Y:S01]  /*47c40*/  VIADD R11, R0, 0x4 ;  /* 0x00000004000b7836 */ /* 0x000fe20000000000 */
[----:B------:R-:W0:Y:S01]  /*47c50*/  S2R R211, SR_TID.X ;  /* 0x0000000000d37919 */ /* 0x000e220000002100 */
[----:B------:R-:W-:-:S03]  /*47c60*/  ULDC.64 UR34, c[0x0][0x228] ;  /* 0x00008a0000227ab9 */ /* 0x000fc60000000a00 */
[----:B------:R-:W-:-:S04]  /*47c70*/  @P3 LOP3.LUT R248, R248, 0x40, RZ, 0xfc, !PT ;  /* 0x00000040f8f83812 */ /* 0x000fc800078efcff */
[----:B------:R-:W-:-:S04]  /*47c80*/  LOP3.LUT R248, R248, 0xffffffdf, RZ, 0xc0, !PT ;  /* 0xffffffdff8f87812 */ /* 0x000fc800078ec0ff */
[----:B------:R-:W-:Y:S02]  /*47c90*/  @P2 LOP3.LUT R248, R248, 0x20, RZ, 0xfc, !PT ;  /* 0x00000020f8f82812 */ /* 0x000fe400078efcff */
        /* <DEDUP_REMOVED lines=13> */
[----:B------:R-:W-:Y:S02]  /*47d70*/  LOP3.LUT R248, R248, 0xfffffffb, RZ, 0xc0, !PT ;  /* 0xfffffffbf8f87812 */ /* 0x000fe400078ec0ff */
[----:B------:R-:W-:Y:S02]  /*47d80*/  ISETP.GE.AND P1, PT, R13, UR39, PT ;  /* 0x000000270d007c0c */ /* 0x000fe4000bf26270 */
[----:B--2---:R-:W-:-:S05]  /*47d90*/  R2UR UR4, R14 ;  /* 0x000000000e0472ca */ /* 0x004fca00000e0000 */
[----:B------:R-:W-:Y:S01]  /*47da0*/  @P3 LOP3.LUT R248, R248, 0x4, RZ, 0xfc, !PT ;  /* 0x00000004f8f83812 */ /* 0x000fe200078efcff */
[----:B------:R-:W2:Y:S01]  /*47db0*/  S2R R13, SR_TID.X ;  /* 0x00000000000d7919 */ /* 0x000ea20000002100 */
[----:B------:R-:W-:Y:S02]  /*47dc0*/  VIADD R9, R0, 0x11 ;  /* 0x0000001100097836 */ /* 0x000fe40000000000 */
[----:B-1----:R-:W-:Y:S01]  /*47dd0*/  IMAD.SHL.U32 R210, R210, 0x40, RZ ;  /* 0x00000040d2d27824 */ /* 0x002fe200078e00ff */
[----:B------:R-:W-:Y:S01]  /*47de0*/  LOP3.LUT R248, R248, 0xfffffffd, RZ, 0xc0, !PT ;  /* 0xfffffffdf8f87812 */ /* 0x000fe200078ec0ff */
[----:B0-----:R-:W-:Y:S02]  /*47df0*/  IMAD.SHL.U32 R211, R211, 0x10, RZ ;  /* 0x00000010d3d37824 */ /* 0x001fe400078e00ff */
[----:B------:R-:W-:Y:S01]  /*47e00*/  VIADD R10, R0, 0x12 ;  /* 0x00000012000a7836 */ /* 0x000fe20000000000 */
[----:B------:R-:W-:Y:S01]  /*47e10*/  @P2 LOP3.LUT R248, R248, 0x2, RZ, 0xfc, !PT ;  /* 0x00000002f8f82812 */ /* 0x000fe200078efcff */
[----:B------:R-:W-:Y:S01]  /*47e20*/  VIADD R8, R0, 0x1 ;  /* 0x0000000100087836 */ /* 0x000fe20000000000 */
[----:B------:R-:W-:Y:S01]  /*47e30*/  ISETP.LT.AND P2, PT, R3, UR24, !P1 ;  /* 0x0000001803007c0c */ /* 0x000fe2000cf41270 */
[----:B------:R-:W-:Y:S01]  /*47e40*/  ULDC UR24, c[0x0][0x228] ;  /* 0x00008a0000187ab9 */ /* 0x000fe20000000800 */
[----:B------:R-:W-:Y:S01]  /*47e50*/  ISETP.LT.AND P1, PT, R2, UR56, !P1 ;  /* 0x0000003802007c0c */ /* 0x000fe2000cf21270 */
[----:B------:R-:W-:Y:S01]  /*47e60*/  VIADD R9, R0, 0xf ;  /* 0x0000000f00097836 */ /* 0x000fe20000000000 */
[----:B------:R-:W-:Y:S01]  /*47e70*/  LOP3.LUT R248, R248, 0xfffffffe, RZ, 0xc0, !PT ;  /* 0xfffffffef8f87812 */ /* 0x000fe200078ec0ff */
[----:B------:R-:W-:Y:S01]  /*47e80*/  VIADD R10, R0, 0x10 ;  /* 0x00000010000a7836 */ /* 0x000fe20000000000 */
[----:B------:R-:W-:Y:S01]  /*47e90*/  LOP3.LUT R210, R210, 0x400, RZ, 0xc0, !PT ;  /* 0x00000400d2d27812 */ /* 0x000fe200078ec0ff */
[----:B------:R-:W-:Y:S01]  /*47ea0*/  ULDC.64 UR56, c[0x0][0x228] ;  /* 0x00008a0000387ab9 */ /* 0x000fe20000000a00 */
[----:B---3--:R-:W-:Y:S01]  /*47eb0*/  LOP3.LUT R17, R201, 0xffff, RZ, 0xc0, !PT ;  /* 0x0000ffffc9117812 */ /* 0x008fe200078ec0ff */
[----:B------:R-:W-:-:S06]  /*47ec0*/  ULDC.64 UR38, c[0x0][0x228] ;  /* 0x00008a0000267ab9 */ /* 0x000fcc0000000a00 */
[----:B------:R-:W-:Y:S02]  /*47ed0*/  @P1 LOP3.LUT R249, R249, 0x80000000, RZ, 0xfc, !PT ;  /* 0x80000000f9f91812 */ /* 0x000fe400078efcff */
[----:B------:R-:W-:Y:S02]  /*47ee0*/  ISETP.GE.AND P1, PT, R199, UR9, PT ;  /* 0x00000009c7007c0c */ /* 0x000fe4000bf26270 */
[----:B------:R-:W-:Y:S02]  /*47ef0*/  @P2 LOP3.LUT R248, R248, 0x1, RZ, 0xfc, !PT ;  /* 0x00000001f8f82812 */ /* 0x000fe400078efcff */
[----:B------:R-:W-:Y:S01]  /*47f00*/  LOP3.LUT R249, R249, 0xbfffffff, RZ, 0xc0, !PT ;  /* 0xbffffffff9f97812 */ /* 0x000fe200078ec0ff */
[C---:B------:R-:W-:Y:S01]  /*47f10*/  VIADD R199, R0.reuse, 0x11 ;  /* 0x0000001100c77836 */ /* 0x040fe20000000000 */
[----:B------:R-:W-:Y:S01]  /*47f20*/  ISETP.LT.AND P3, PT, R3, UR44, !P1 ;  /* 0x0000002c03007c0c */ /* 0x000fe2000cf61270 */
[----:B------:R-:W-:Y:S01]  /*47f30*/  VIADD R9, R0, 0xd ;  /* 0x0000000d00097836 */ /* 0x000fe20000000000 */
[----:B------:R-:W-:Y:S01]  /*47f40*/  ISETP.LT.AND P2, PT, R2, UR61, !P1 ;  /* 0x0000003d02007c0c */ /* 0x000fe2000cf41270 */
[----:B------:R-:W-:Y:S01]  /*47f50*/  VIADD R10, R0, 0xe ;  /* 0x0000000e000a7836 */ /* 0x000fe20000000000 */
[----:B------:R-:W-:Y:S01]  /*47f60*/  ISETP.GE.AND P1, PT, R199, UR23, PT ;  /* 0x00000017c7007c0c */ /* 0x000fe2000bf26270 */
[----:B------:R-:W-:-:S08]  /*47f70*/  ULDC.64 UR8, c[0x0][0x228] ;  /* 0x00008a0000087ab9 */ /* 0x000fd00000000a00 */
[----:B------:R-:W-:Y:S01]  /*47f80*/  @P3 LOP3.LUT R249, R249, 0x40000000, RZ, 0xfc, !PT ;  /* 0x40000000f9f93812 */ /* 0x000fe200078efcff */
[C---:B------:R-:W-:Y:S01]  /*47f90*/  VIADD R199, R0.reuse, 0x10 ;  /* 0x0000001000c77836 */ /* 0x040fe20000000000 */
[----:B------:R-:W-:Y:S01]  /*47fa0*/  LOP3.LUT R211, R211, 0xf0, RZ, 0xc0, !PT ;  /* 0x000000f0d3d37812 */ /* 0x000fe200078ec0ff */
[C---:B------:R-:W-:Y:S01]  /*47fb0*/  VIADD R9, R0.reuse, 0xb ;  /* 0x0000000b00097836 */ /* 0x040fe20000000000 */
[----:B------:R-:W-:Y:S01]  /*47fc0*/  LOP3.LUT R249, R249, 0xdfffffff, RZ, 0xc0, !PT ;  /* 0xdffffffff9f97812 */ /* 0x000fe200078ec0ff */
[----:B------:R-:W-:Y:S01]  /*47fd0*/  VIADD R10, R0, 0xc ;  /* 0x0000000c000a7836 */ /* 0x000fe20000000000 */
[----:B------:R-:W-:Y:S01]  /*47fe0*/  ISETP.GE.AND P5, PT, R8, UR53, PT ;  /* 0x0000003508007c0c */ /* 0x000fe2000bfa6270 */
[----:B------:R-:W-:Y:S01]  /*47ff0*/  ULDC.64 UR22, c[0x0][0x228] ;  /* 0x00008a0000167ab9 */ /* 0x000fe20000000a00 */
[----:B------:R-:W-:Y:S02]  /*48000*/  @P2 LOP3.LUT R249, R249, 0x20000000, RZ, 0xfc, !PT ;  /* 0x20000000f9f92812 */ /* 0x000fe400078efcff */
[----:B------:R-:W-:-:S02]  /*48010*/  ISETP.LT.AND P2, PT, R3, UR28, !P1 ;  /* 0x0000001c03007c0c */ /* 0x000fc4000cf41270 */
[----:B------:R-:W-:Y:S01]  /*48020*/  ISETP.LT.AND P1, PT, R2, UR60, !P1 ;  /* 0x0000003c02007c0c */ /* 0x000fe2000cf21270 */
[C---:B------:R-:W-:Y:S01]  /*48030*/  VIADD R9, R0.reuse, 0x9 ;  /* 0x0000000900097836 */ /* 0x040fe20000000000 */
[----:B------:R-:W-:Y:S01]  /*48040*/  LOP3.LUT R249, R249, 0xefffffff, RZ, 0xc0, !PT ;  /* 0xeffffffff9f97812 */ /* 0x000fe200078ec0ff */
[----:B------:R-:W-:Y:S01]  /*48050*/  VIADD R10, R0, 0xa ;  /* 0x0000000a000a7836 */ /* 0x000fe20000000000 */
[----:B------:R-:W-:Y:S01]  /*48060*/  IADD3 R237, R210, UR4, R211 ;  /* 0x00000004d2ed7c10 */ /* 0x000fe2000fffe0d3 */
[----:B------:R-:W-:-:S06]  /*48070*/  ULDC.64 UR60, c[0x0][0x228] ;  /* 0x00008a00003c7ab9 */ /* 0x000fcc0000000a00 */
[----:B------:R-:W-:-:S04]  /*48080*/  @P2 LOP3.LUT R249, R249, 0x10000000, RZ, 0xfc, !PT ;  /* 0x10000000f9f92812 */ /* 0x000fc800078efcff */
[----:B------:R-:W-:-:S04]  /*48090*/  LOP3.LUT R249, R249, 0xf7ffffff, RZ, 0xc0, !PT ;  /* 0xf7fffffff9f97812 */ /* 0x000fc800078ec0ff */
[----:B------:R-:W-:Y:S02]  /*480a0*/  @P1 LOP3.LUT R249, R249, 0x8000000, RZ, 0xfc, !PT ;  /* 0x08000000f9f91812 */ /* 0x000fe400078efcff */
[----:B------:R-:W-:-:S04]  /*480b0*/  ISETP.GE.AND P1, PT, R199, UR41, PT ;  /* 0x00000029c7007c0c */ /* 0x000fc8000bf26270 */
[----:B------:R-:W-:Y:S02]  /*480c0*/  ISETP.LT.AND P2, PT, R3, UR12, !P1 ;  /* 0x0000000c03007c0c */ /* 0x000fe4000cf41270 */
[----:B------:R-:W-:Y:S02]  /*480d0*/  ISETP.LT.AND P1, PT, R2, UR40, !P1 ;  /* 0x0000002802007c0c */ /* 0x000fe4000cf21270 */
[----:B------:R-:W-:Y:S01]  /*480e0*/  LOP3.LUT R249, R249, 0xfbffffff, RZ, 0xc0, !PT ;  /* 0xfbfffffff9f97812 */ /* 0x000fe200078ec0ff */
[C---:B------:R-:W-:Y:S01]  /*480f0*/  VIADD R199, R0.reuse, 0xf ;  /* 0x0000000f00c77836 */ /* 0x040fe20000000000 */
[----:B--2---:R-:W-:Y:S01]  /*48100*/  LOP3.LUT R13, R13, 0x60, RZ, 0xc0, !PT ;  /* 0x000000600d0d7812 */ /* 0x004fe200078ec0ff */
[----:B------:R-:W-:Y:S01]  /*48110*/  VIADD R9, R0, 0x7 ;  /* 0x0000000700097836 */ /* 0x000fe20000000000 */
[----:B------:R-:W-:Y:S01]  /*48120*/  PRMT R8, R208, 0x5410, R209 ;  /* 0x00005410d0087816 */ /* 0x000fe200000000d1 */
[----:B------:R-:W-:Y:S01]  /*48130*/  VIADD R10, R0, 0x8 ;  /* 0x00000008000a7836 */ /* 0x000fe20000000000 */
[----:B----4-:R-:W-:Y:S01]  /*48140*/  LOP3.LUT R15, R200, 0xffff, RZ, 0xc0, !PT ;  /* 0x0000ffffc80f7812 */ /* 0x010fe200078ec0ff */
[----:B------:R-:W-:-:S02]  /*48150*/  ULDC.64 UR40, c[0x0][0x228] ;  /* 0x00008a0000287ab9 */ /* 0x000fc40000000a00 */
        /* <DEDUP_REMOVED lines=8> */
[----:B------:R-:W-:Y:S01]  /*481e0*/  SHF.R.U32.HI R198, RZ, 0x8, R194 ;  /* 0x00000008ffc67819 */ /* 0x000fe200000116c2 */
[C---:B------:R-:W-:Y:S01]  /*481f0*/  VIADD R9, R0.reuse, 0x6 ;  /* 0x0000000600097836 */ /* 0x040fe20000000000 */
[----:B------:R-:W-:Y:S01]  /*48200*/  LOP3.LUT R191, R197, 0xffff, RZ, 0xc0, !PT ;  /* 0x0000ffffc5bf7812 */ /* 0x000fe200078ec0ff */
[C---:B------:R-:W-:Y:S01]  /*48210*/  VIADD R10, R0.reuse, 0x3 ;  /* 0x00000003000a7836 */ /* 0x040fe20000000000 */
[----:B------:R-:W-:Y:S01]  /*48220*/  ISETP.GE.AND P6, PT, R0, UR33, PT ;  /* 0x0000002100007c0c */ /* 0x000fe2000bfc6270 */
[----:B------:R-:W-:Y:S01]  /*48230*/  IMAD R237, R13, 0x8, R237 ;  /* 0x000000080ded7824 */ /* 0x000fe200078e02ed */
[----:B------:R-:W-:Y:S01]  /*48240*/  ULDC.64 UR20, c[0x0][0x228] ;  /* 0x00008a0000147ab9 */ /* 0x000fe20000000a00 */
[----:B------:R-:W-:-:S04]  /*48250*/  @P2 LOP3.LUT R249, R249, 0x1000000, RZ, 0xfc, !PT ;  /* 0x01000000f9f92812 */ /* 0x000fc800078efcff */
[----:B------:R-:W-:-:S04]  /*48260*/  LOP3.LUT R249, R249, 0xff7fffff, RZ, 0xc0, !PT ;  /* 0xff7ffffff9f97812 */ /* 0x000fc800078ec0ff */
[----:B------:R-:W-:Y:S02]  /*48270*/  @P1 LOP3.LUT R249, R249, 0x800000, RZ, 0xfc, !PT ;  /* 0x00800000f9f91812 */ /* 0x000fe400078efcff */
[----:B------:R-:W-:-:S04]  /*48280*/  ISETP.GE.AND P1, PT, R199, UR11, PT ;  /* 0x0000000bc7007c0c */ /* 0x000fc8000bf26270 */
[----:B------:R-:W-:Y:S01]  /*48290*/  ISETP.LT.AND P3, PT, R3, UR16, !P1 ;  /* 0x0000001003007c0c */ /* 0x000fe2000cf61270 */
[----:B------:R-:W-:Y:S01]  /*482a0*/  VIADD R199, R0, 0xd ;  /* 0x0000000d00c77836 */ /* 0x000fe20000000000 */
[----:B------:R-:W-:Y:S01]  /*482b0*/  ISETP.LT.AND P2, PT, R2, UR24, !P1 ;  /* 0x0000001802007c0c */ /* 0x000fe2000cf41270 */
[----:B------:R-:W-:Y:S01]  /*482c0*/  ULDC UR24, c[0x0][0x228] ;  /* 0x00008a0000187ab9 */ /* 0x000fe20000000800 */
[----:B------:R-:W-:Y:S02]  /*482d0*/  LOP3.LUT R249, R249, 0xffbfffff, RZ, 0xc0, !PT ;  /* 0xffbffffff9f97812 */ /* 0x000fe400078ec0ff */
[----:B------:R-:W-:-:S07]  /*482e0*/  ISETP.GE.AND P1, PT, R199, UR25, PT ;  /* 0x00000019c7007c0c */ /* 0x000fce000bf26270 */
[----:B------:R-:W-:Y:S02]  /*482f0*/  @P3 LOP3.LUT R249, R249, 0x400000, RZ, 0xfc, !PT ;  /* 0x00400000f9f93812 */ /* 0x000fe400078efcff */
[----:B------:R-:W-:Y:S02]  /*48300*/  ISETP.LT.AND P3, PT, R3, UR48, !P1 ;  /* 0x0000003003007c0c */ /* 0x000fe4000cf61270 */
[----:B------:R-:W-:Y:S01]  /*48310*/  LOP3.LUT R249, R249, 0xffdfffff, RZ, 0xc0, !PT ;  /* 0xffdffffff9f97812 */ /* 0x000fe200078ec0ff */
[----:B------:R-:W-:-:S03]  /*48320*/  VIADD R199, R0, 0xc ;  /* 0x0000000c00c77836 */ /* 0x000fc60000000000 */
[----:B------:R-:W-:Y:S02]  /*48330*/  @P2 LOP3.LUT R249, R249, 0x200000, RZ, 0xfc, !PT ;  /* 0x00200000f9f92812 */ /* 0x000fe400078efcff */
[----:B------:R-:W-:Y:S01]  /*48340*/  ISETP.LT.AND P2, PT, R2, UR10, !P1 ;  /* 0x0000000a02007c0c */ /* 0x000fe2000cf41270 */
[----:B------:R-:W-:Y:S01]  /*48350*/  ULDC UR10, c[0x0][0x228] ;  /* 0x00008a00000a7ab9 */ /* 0x000fe20000000800 */
[----:B------:R-:W-:Y:S02]  /*48360*/  LOP3.LUT R249, R249, 0xffefffff, RZ, 0xc0, !PT ;  /* 0xffeffffff9f97812 */ /* 0x000fe400078ec0ff */
[----:B------:R-:W-:Y:S02]  /*48370*/  ISETP.GE.AND P1, PT, R199, UR45, PT ;  /* 0x0000002dc7007c0c */ /* 0x000fe4000bf26270 */
[----:B------:R-:W-:Y:S02]  /*48380*/  @P3 LOP3.LUT R249, R249, 0x100000, RZ, 0xfc, !PT ;  /* 0x00100000f9f93812 */ /* 0x000fe400078efcff */
[----:B------:R-:W-:-:S02]  /*48390*/  ISETP.LT.AND P3, PT, R3, UR26, !P1 ;  /* 0x0000001a03007c0c */ /* 0x000fc4000cf61270 */
[----:B------:R-:W-:Y:S01]  /*483a0*/  LOP3.LUT R249, R249, 0xfff7ffff, RZ, 0xc0, !PT ;  /* 0xfff7fffff9f97812 */ /* 0x000fe200078ec0ff */
[----:B------:R-:W-:-:S03]  /*483b0*/  VIADD R199, R0, 0xb ;  /* 0x0000000b00c77836 */ /* 0x000fc60000000000 */
[----:B------:R-:W-:Y:S02]  /*483c0*/  @P2 LOP3.LUT R249, R249, 0x80000, RZ, 0xfc, !PT ;  /* 0x00080000f9f92812 */ /* 0x000fe400078efcff */
[----:B------:R-:W-:Y:S01]  /*483d0*/  ISETP.LT.AND P2, PT, R2, UR24, !P1 ;  /* 0x0000001802007c0c */ /* 0x000fe2000cf41270 */
[----:B------:R-:W-:Y:S01]  /*483e0*/  ULDC UR24, c[0x0][0x228] ;  /* 0x00008a0000187ab9 */ /* 0x000fe20000000800 */
[----:B------:R-:W-:Y:S02]  /*483f0*/  LOP3.LUT R249, R249, 0xfffbffff, RZ, 0xc0, !PT ;  /* 0xfffbfffff9f97812 */ /* 0x000fe400078ec0ff */
[----:B------:R-:W-:Y:S02]  /*48400*/  ISETP.GE.AND P1, PT, R199, UR29, PT ;  /* 0x0000001dc7007c0c */ /* 0x000fe4000bf26270 */
[----:B------:R-:W-:Y:S01]  /*48410*/  @P3 LOP3.LUT R249, R249, 0x40000, RZ, 0xfc, !PT ;  /* 0x00040000f9f93812 */ /* 0x000fe200078efcff */
[C---:B------:R-:W-:Y:S01]  /*48420*/  VIADD R199, R0.reuse, 0xa ;  /* 0x0000000a00c77836 */ /* 0x040fe20000000000 */
[----:B------:R-:W-:Y:S01]  /*48430*/  ISETP.LT.AND P3, PT, R3, UR30, !P1 ;  /* 0x0000001e03007c0c */ /* 0x000fe2000cf61270 */
[----:B------:R-:W-:Y:S01]  /*48440*/  VIADD R9, R0, 0x2 ;  /* 0x0000000200097836 */ /* 0x000fe20000000000 */
[----:B------:R-:W-:Y:S01]  /*48450*/  LOP3.LUT R249, R249, 0xfffdffff, RZ, 0xc0, !PT ;  /* 0xfffdfffff9f97812 */ /* 0x000fe200078ec0ff */
[----:B------:R-:W0:Y:S01]  /*48460*/  S2R R14, SR_TID.X ;  /* 0x00000000000e7919 */ /* 0x000e220000002100 */
[----:B------:R-:W-:Y:S01]  /*48470*/  LOP3.LUT R13, R203, 0xffff, RZ, 0xc0, !PT ;  /* 0x0000ffffcb0d7812 */ /* 0x000fe200078ec0ff */
[----:B------:R-:W-:Y:S01]  /*48480*/  ULDC.64 UR28, c[0x0][0x228] ;  /* 0x00008a00001c7ab9 */ /* 0x000fe20000000a00 */
[----:B------:R-:W-:-:S02]  /*48490*/  @P2 LOP3.LUT R249, R249, 0x20000, RZ, 0xfc, !PT ;  /* 0x00020000f9f92812 */ /* 0x000fc400078efcff */
[----:B------:R-:W-:Y:S01]  /*484a0*/  ISETP.LT.AND P2, PT, R2, UR10, !P1 ;  /* 0x0000000a02007c0c */ /* 0x000fe2000cf41270 */
[----:B------:R-:W-:Y:S01]  /*484b0*/  ULDC UR10, c[0x0][0x228] ;  /* 0x00008a00000a7ab9 */ /* 0x000fe20000000800 */
[----:B------:R-:W-:-:S04]  /*484c0*/  LOP3.LUT R249, R249, 0xfffeffff, RZ, 0xc0, !PT ;  /* 0xfffefffff9f97812 */ /* 0x000fc800078ec0ff */
[----:B------:R-:W-:Y:S02]  /*484d0*/  @P3 LOP3.LUT R249, R249, 0x10000, RZ, 0xfc, !PT ;  /* 0x00010000f9f93812 */ /* 0x000fe400078efcff */
[----:B------:R-:W-:Y:S02]  /*484e0*/  ISETP.GE.AND P1, PT, R199, UR13, PT ;  /* 0x0000000dc7007c0c */ /* 0x000fe4000bf26270 */
[----:B------:R-:W-:Y:S01]  /*484f0*/  LOP3.LUT R249, R249, 0xffff7fff, RZ, 0xc0, !PT ;  /* 0xffff7ffff9f97812 */ /* 0x000fe200078ec0ff */
[----:B------:R-:W-:Y:S01]  /*48500*/  VIADD R199, R0, 0x9 ;  /* 0x0000000900c77836 */ /* 0x000fe20000000000 */
[----:B------:R-:W-:Y:S01]  /*48510*/  SHF.R.U32.HI R194, RZ, 0x8, R192 ;  /* 0x00000008ffc27819 */ /* 0x000fe200000116c0 */
[----:B------:R-:W-:Y:S01]  /*48520*/  ULDC.64 UR12, c[0x0][0x228] ;  /* 0x00008a00000c7ab9 */ /* 0x000fe20000000a00 */
[----:B------:R-:W-:Y:S02]  /*48530*/  @P2 LOP3.LUT R249, R249, 0x8000, RZ, 0xfc, !PT ;  /* 0x00008000f9f92812 */ /* 0x000fe400078efcff */
[----:B------:R-:W-:-:S02]  /*48540*/  ISETP.LT.AND P2, PT, R3, UR50, !P1 ;  /* 0x0000003203007c0c */ /* 0x000fc4000cf41270 */
[----:B------:R-:W-:Y:S01]  /*48550*/  ISETP.LT.AND P3, PT, R2, UR24, !P1 ;  /* 0x0000001802007c0c */ /* 0x000fe2000cf61270 */
[----:B------:R-:W-:Y:S01]  /*48560*/  ULDC.64 UR24, c[0x0][0x228] ;  /* 0x00008a0000187ab9 */ /* 0x000fe20000000a00 */
        /* <DEDUP_REMOVED lines=8> */
[----:B------:R-:W-:Y:S01]  /*485f0*/  ULDC.64 UR10, c[0x0][0x228] ;  /* 0x00008a00000a7ab9 */ /* 0x000fe20000000a00 */
[----:B------:R-:W-:Y:S02]  /*48600*/  LOP3.LUT R249, R249, 0xffffefff, RZ, 0xc0, !PT ;  /* 0xffffeffff9f97812 */ /* 0x000fe400078ec0ff */
[----:B------:R-:W-:Y:S02]  /*48610*/  ISETP.GE.AND P1, PT, R199, UR17, PT ;  /* 0x00000011c7007c0c */ /* 0x000fe4000bf26270 */
[----:B------:R-:W-:Y:S01]  /*48620*/  @P2 LOP3.LUT R249, R249, 0x1000, RZ, 0xfc, !PT ;  /* 0x00001000f9f92812 */ /* 0x000fe200078efcff */
[----:B------:R-:W-:Y:S01]  /*48630*/  VIADD R199, R0, 0x7 ;  /* 0x0000000700c77836 */ /* 0x000fe20000000000 */
[----:B------:R-:W-:Y:S01]  /*48640*/  ISETP.LT.AND P2, PT, R3, UR18, !P1 ;  /* 0x0000001203007c0c */ /* 0x000fe2000cf41270 */
[----:B------:R-:W-:Y:S01]  /*48650*/  ULDC.64 UR16, c[0x0][0x228] ;  /* 0x00008a0000107ab9 */ /* 0x000fe20000000a00 */
[----:B------:R-:W-:-:S04]  /*48660*/  LOP3.LUT R249, R249, 0xfffff7ff, RZ, 0xc0, !PT ;  /* 0xfffff7fff9f97812 */ /* 0x000fc800078ec0ff */
[----:B------:R-:W-:Y:S02]  /*48670*/  @P3 LOP3.LUT R249, R249, 0x800, RZ, 0xfc, !PT ;  /* 0x00000800f9f93812 */ /* 0x000fe400078efcff */
[----:B------:R-:W-:Y:S02]  /*48680*/  ISETP.LT.AND P3, PT, R2, UR43, !P1 ;  /* 0x0000002b02007c0c */ /* 0x000fe4000cf61270 */
[----:B------:R-:W-:-:S04]  /*48690*/  LOP3.LUT R249, R249, 0xfffffbff, RZ, 0xc0, !PT ;  /* 0xfffffbfff9f97812 */ /* 0x000fc800078ec0ff */
[----:B------:R-:W-:Y:S02]  /*486a0*/  @P2 LOP3.LUT R249, R249, 0x400, RZ, 0xfc, !PT ;  /* 0x00000400f9f92812 */ /* 0x000fe400078efcff */
[----:B------:R-:W-:Y:S01]  /*486b0*/  ISETP.GE.AND P1, PT, R199, UR49, PT ;  /* 0x00000031c7007c0c */ /* 0x000fe2000bf26270 */
[----:B------:R-:W-:Y:S01]  /*486c0*/  VIADD R199, R0, 0x6 ;  /* 0x0000000600c77836 */ /* 0x000fe20000000000 */
[----:B------:R-:W-:Y:S02]  /*486d0*/  LOP3.LUT R249, R249, 0xfffffdff, RZ, 0xc0, !PT ;  /* 0xfffffdfff9f97812 */ /* 0x000fe400078ec0ff */
[----:B------:R-:W-:Y:S02]  /*486e0*/  ISETP.LT.AND P2, PT, R3, UR52, !P1 ;  /* 0x0000003403007c0c */ /* 0x000fe4000cf41270 */
[----:B------:R-:W-:Y:S02]  /*486f0*/  @P3 LOP3.LUT R249, R249, 0x200, RZ, 0xfc, !PT ;  /* 0x00000200f9f93812 */ /* 0x000fe400078efcff */
[----:B------:R-:W-:-:S02]  /*48700*/  ISETP.LT.AND P3, PT, R2, UR5, !P1 ;  /* 0x0000000502007c0c */ /* 0x000fc4000cf61270 */
[----:B------:R-:W-:Y:S01]  /*48710*/  ISETP.GE.AND P1, PT, R199, UR27, PT ;  /* 0x0000001bc7007c0c */ /* 0x000fe2000bf26270 */
[----:B------:R-:W-:Y:S01]  /*48720*/  ULDC.64 UR26, c[0x0][0x228] ;  /* 0x00008a00001a7ab9 */ /* 0x000fe20000000a00 */
[----:B------:R-:W2:Y:S04]  /*48730*/  LDL.LU R199, [R1+0xcf4] ;  /* 0x000cf40001c77983 */ /* 0x000ea80000300800 */
[----:B------:R-:W-:Y:S04]  /*48740*/  STL.64 [R1+0x14d0], R234 ;  /* 0x0014d0ea01007387 */ /* 0x000fe80000100a00 */
[----:B------:R-:W-:Y:S04]  /*48750*/  STL.64 [R1+0x14c8], R232 ;  /* 0x0014c8e801007387 */ /* 0x000fe80000100a00 */
[----:B------:R-:W-:Y:S04]  /*48760*/  STL [R1+0x14c0], R236 ;  /* 0x0014c0ec01007387 */ /* 0x000fe80000100800 */
[----:B------:R1:W-:Y:S04]  /*48770*/  STL [R1+0x14bc], R250 ;  /* 0x0014bcfa01007387 */ /* 0x0003e80000100800 */
[----:B------:R-:W-:Y:S04]  /*48780*/  STL [R1+0x14b8], R0 ;  /* 0x0014b80001007387 */ /* 0x000fe80000100800 */
[----:B------:R3:W-:Y:S04]  /*48790*/  STL.64 [R1+0x14b0], R2 ;  /* 0x0014b00201007387 */ /* 0x0007e80000100a00 */
[----:B------:R-:W4:Y:S01]  /*487a0*/  LDL.LU R220, [R1+0xcf0] ;  /* 0x000cf00001dc7983 */ /* 0x000f220000300800 */
[----:B------:R-:W-:-:S03]  /*487b0*/  LOP3.LUT R249, R249, 0xfffffeff, RZ, 0xc0, !PT ;  /* 0xfffffefff9f97812 */ /* 0x000fc600078ec0ff */
[----:B------:R-:W3:Y:S01]  /*487c0*/  LDL.LU R218, [R1+0x34] ;  /* 0x0000340001da7983 */ /* 0x000ee20000300800 */
[----:B------:R-:W-:Y:S02]  /*487d0*/  @P2 LOP3.LUT R249, R249, 0x100, RZ, 0xfc, !PT ;  /* 0x00000100f9f92812 */ /* 0x000fe400078efcff */
[----:B------:R-:W-:Y:S01]  /*487e0*/  ISETP.LT.AND P2, PT, R2, UR42, !P1 ;  /* 0x0000002a02007c0c */ /* 0x000fe2000cf41270 */
[----:B------:R-:W3:Y:S01]  /*487f0*/  LDL.LU R217, [R1+0x54c] ;  /* 0x00054c0001d97983 */ /* 0x000ee20000300800 */
[----:B------:R-:W-:-:S03]  /*48800*/  LOP3.LUT R249, R249, 0xffffff7f, RZ, 0xc0, !PT ;  /* 0xffffff7ff9f97812 */ /* 0x000fc600078ec0ff */
[----:B------:R-:W3:Y:S01]  /*48810*/  LDL.LU R216, [R1+0x60] ;  /* 0x0000600001d87983 */ /* 0x000ee20000300800 */
[----:B------:R-:W-:Y:S02]  /*48820*/  @P3 LOP3.LUT R249, R249, 0x80, RZ, 0xfc, !PT ;  /* 0x00000080f9f93812 */ /* 0x000fe400078efcff */
[----:B------:R-:W-:Y:S01]  /*48830*/  ISETP.LT.AND P3, PT, R3, UR32, !P1 ;  /* 0x0000002003007c0c */ /* 0x000fe2000cf61270 */
[----:B------:R-:W3:Y:S01]  /*48840*/  LDL.LU R214, [R1+0x71c] ;  /* 0x00071c0001d67983 */ /* 0x000ee20000300800 */
[----:B------:R-:W-:Y:S02]  /*48850*/  LOP3.LUT R249, R249, 0xffffffdf, RZ, 0xc0, !PT ;  /* 0xffffffdff9f97812 */ /* 0x000fe400078ec0ff */
[----:B------:R-:W-:Y:S01]  /*48860*/  ISETP.GE.AND P1, PT, R12, UR31, PT ;  /* 0x0000001f0c007c0c */ /* 0x000fe2000bf26270 */
[----:B------:R-:W3:Y:S01]  /*48870*/  LDL.LU R213, [R1+0x5c] ;  /* 0x00005c0001d57983 */ /* 0x000ee20000300800 */
[----:B------:R-:W-:Y:S01]  /*48880*/  @P2 LOP3.LUT R249, R249, 0x20, RZ, 0xfc, !PT ;  /* 0x00000020f9f92812 */ /* 0x000fe200078efcff */
[----:B------:R-:W-:Y:S01]  /*48890*/  ULDC.64 UR30, c[0x0][0x228] ;  /* 0x00008a00001e7ab9 */ /* 0x000fe20000000a00 */
        /* <DEDUP_REMOVED lines=10> */
[----:B------:R-:W-:Y:S02]  /*48940*/  @P2 LOP3.LUT R249, R249, 0x10, RZ, 0xfc, !PT ;  /* 0x00000010f9f92812 */ /* 0x000fe400078efcff */
[----:B------:R-:W-:-:S02]  /*48950*/  ISETP.LT.AND P2, PT, R3, UR34, !P1 ;  /* 0x0000002203007c0c */ /* 0x000fc4000cf41270 */
[----:B------:R-:W-:-:S04]  /*48960*/  LOP3.LUT R249, R249, 0xfffffff7, RZ, 0xc0, !PT ;  /* 0xfffffff7f9f97812 */ /* 0x000fc800078ec0ff */
[----:B------:R-:W-:Y:S02]  /*48970*/  @P3 LOP3.LUT R249, R249, 0x8, RZ, 0xfc, !PT ;  /* 0x00000008f9f93812 */ /* 0x000fe400078efcff */
[----:B------:R-:W-:Y:S02]  /*48980*/  ISETP.LT.AND P3, PT, R2, UR6, !P1 ;  /* 0x0000000602007c0c */ /* 0x000fe4000cf61270 */
[----:B------:R-:W-:-:S04]  /*48990*/  LOP3.LUT R249, R249, 0xfffffffb, RZ, 0xc0, !PT ;  /* 0xfffffffbf9f97812 */ /* 0x000fc800078ec0ff */
[----:B------:R-:W-:-:S04]  /*489a0*/  @P2 LOP3.LUT R249, R249, 0x4, RZ, 0xfc, !PT ;  /* 0x00000004f9f92812 */ /* 0x000fc800078efcff */
[----:B------:R-:W-:-:S04]  /*489b0*/  LOP3.LUT R249, R249, 0xfffffffd, RZ, 0xc0, !PT ;  /* 0xfffffffdf9f97812 */ /* 0x000fc800078ec0ff */
[----:B------:R-:W-:Y:S02]  /*489c0*/  @P3 LOP3.LUT R249, R249, 0x2, RZ, 0xfc, !PT ;  /* 0x00000002f9f93812 */ /* 0x000fe400078efcff */
[----:B------:R-:W-:Y:S01]  /*489d0*/  ISETP.GE.AND P3, PT, R9, UR19, PT ;  /* 0x0000001309007c0c */ /* 0x000fe2000bf66270 */
[----:B------:R-:W-:Y:S01]  /*489e0*/  ULDC.64 UR18, c[0x0][0x228] ;  /* 0x00008a0000127ab9 */ /* 0x000fe20000000a00 */
[----:B------:R-:W-:Y:S02]  /*489f0*/  PRMT R9, R206, 0x5410, R207 ;  /* 0x00005410ce097816 */ /* 0x000fe400000000cf */
[----:B------:R-:W-:Y:S01]  /*48a00*/  ISETP.GE.AND P1, PT, R10, UR15, PT ;  /* 0x0000000f0a007c0c */ /* 0x000fe2000bf26270 */
[----:B------:R-:W3:Y:S01]  /*48a10*/  LDL.LU R207, [R1+0x6ec] ;  /* 0x0006ec0001cf7983 */ /* 0x000ee20000300800 */
[----:B------:R-:W-:Y:S01]  /*48a20*/  PRMT R10, R204, 0x5410, R205 ;  /* 0x00005410cc0a7816 */ /* 0x000fe200000000cd */
[----:B------:R-:W-:Y:S02]  /*48a30*/  ULDC.64 UR14, c[0x0][0x228] ;  /* 0x00008a00000e7ab9 */ /* 0x000fe40000000a00 */
[----:B------:R-:W3:Y:S01]  /*48a40*/  LDL.LU R206, [R1+0x4c] ;  /* 0x00004c0001ce7983 */ /* 0x000ee20000300800 */
[----:B------:R-:W-:-:S03]  /*48a50*/  LOP3.LUT R12, R202, 0xffff, RZ, 0xc0, !PT ;  /* 0x0000ffffca0c7812 */ /* 0x000fc600078ec0ff */
[----:B------:R-:W3:Y:S04]  /*48a60*/  LDL.LU R205, [R1+0x6e8] ;  /* 0x0006e80001cd7983 */ /* 0x000ee80000300800 */
[----:B------:R-:W3:Y:S04]  /*48a70*/  LDL.LU R204, [R1+0x48] ;  /* 0x0000480001cc7983 */ /* 0x000ee80000300800 */
[----:B------:R-:W3:Y:S04]  /*48a80*/  LDL.LU R203, [R1+0x6d8] ;  /* 0x0006d80001cb7983 */ /* 0x000ee80000300800 */
[----:B------:R-:W3:Y:S04]  /*48a90*/  LDL.LU R202, [R1+0x44] ;  /* 0x0000440001ca7983 */ /* 0x000ee80000300800 */
[----:B------:R-:W3:Y:S04]  /*48aa0*/  LDL.LU R201, [R1+0x6d4] ;  /* 0x0006d40001c97983 */ /* 0x000ee80000300800 */
[----:B------:R-:W3:Y:S01]  /*48ab0*/  LDL.LU R200, [R1+0x54] ;  /* 0x0000540001c87983 */ /* 0x000ee20000300800 */
[----:B------:R-:W-:-:S02]  /*48ac0*/  LOP3.LUT R192, R193, 0xffff, RZ, 0xc0, !PT ;  /* 0x0000ffffc1c07812 */ /* 0x000fc400078ec0ff */
[----:B------:R-:W-:Y:S02]  /*48ad0*/  LOP3.LUT R193, R198, 0xffff, RZ, 0xc0, !PT ;  /* 0x0000ffffc6c17812 */ /* 0x000fe400078ec0ff */
[----:B--2---:R-:W-:Y:S02]  /*48ae0*/  LOP3.LUT R16, R199, 0xffff, RZ, 0xc0, !PT ;  /* 0x0000ffffc7107812 */ /* 0x004fe400078ec0ff */
        /* <DEDUP_REMOVED lines=10> */
[----:B----4-:R-:W-:-:S03]  /*48b90*/  LOP3.LUT R18, R220, 0xffff, RZ, 0xc0, !PT ;  /* 0x0000ffffdc127812 */ /* 0x010fc600078ec0ff */
[----:B------:R-:W4:Y:S04]  /*48ba0*/  LDL.LU R225, [R1+0x74c] ;  /* 0x00074c0001e17983 */ /* 0x000f280000300800 */
[----:B------:R-:W4:Y:S04]  /*48bb0*/  LDL.LU R224, [R1+0x68] ;  /* 0x0000680001e07983 */ /* 0x000f280000300800 */
[----:B------:R-:W4:Y:S04]  /*48bc0*/  LDL.LU R222, [R1+0x748] ;  /* 0x0007480001de7983 */ /* 0x000f280000300800 */
[----:B------:R-:W4:Y:S04]  /*48bd0*/  LDL.LU R221, [R1+0x64] ;  /* 0x0000640001dd7983 */ /* 0x000f280000300800 */
[----:B------:R-:W4:Y:S01]  /*48be0*/  LDL.LU R220, [R1+0x580] ;  /* 0x0005800001dc7983 */ /* 0x000f220000300800 */
[----:B------:R-:W-:-:S02]  /*48bf0*/  ISETP.LT.AND P2, PT, R3, UR56, !P1 ;  /* 0x0000003803007c0c */ /* 0x000fc4000cf41270 */
[----:B------:R-:W-:Y:S02]  /*48c00*/  LOP3.LUT R249, R249, 0xfffffffe, RZ, 0xc0, !PT ;  /* 0xfffffffef9f97812 */ /* 0x000fe400078ec0ff */
[----:B------:R-:W-:Y:S02]  /*48c10*/  ISETP.LT.AND P4, PT, R3, UR22, !P5 ;  /* 0x0000001603007c0c */ /* 0x000fe4000ef81270 */
[C---:B------:R-:W-:Y:S02]  /*48c20*/  ISETP.LT.AND P1, PT, R2.reuse, UR38, !P1 ;  /* 0x0000002602007c0c */ /* 0x040fe4000cf21270 */
[----:B------:R-:W-:Y:S02]  /*48c30*/  ISETP.LT.AND P5, PT, R2, UR40, !P5 ;  /* 0x0000002802007c0c */ /* 0x000fe4000efa1270 */
[----:B------:R-:W-:-:S03]  /*48c40*/  SHF.R.U32.HI R11, RZ, 0x8, R13 ;  /* 0x00000008ff0b7819 */ /* 0x000fc6000001160d */
[----:B------:R-:W-:Y:S02]  /*48c50*/  @P2 LOP3.LUT R249, R249, 0x1, RZ, 0xfc, !PT ;  /* 0x00000001f9f92812 */ /* 0x000fe400078efcff */
[----:B------:R-:W-:Y:S02]  /*48c60*/  ISETP.LT.AND P2, PT, R3, UR8, !P3 ;  /* 0x0000000803007c0c */ /* 0x000fe4000df41270 */
[----:B------:R-:W-:Y:S02]  /*48c70*/  ISETP.LT.AND P3, PT, R2, UR60, !P3 ;  /* 0x0000003c02007c0c */ /* 0x000fe4000df61270 */
[----:B-1----:R-:W-:Y:S02]  /*48c80*/  PRMT R250, R13, 0x3340, R15 ;  /* 0x000033400dfa7816 */ /* 0x002fe4000000000f */
[----:B------:R-:W-:Y:S02]  /*48c90*/  ISETP.LT.AND P6, PT, R3, UR20, !P6 ;  /* 0x0000001403007c0c */ /* 0x000fe4000f7c1270 */
[----:B------:R-:W-:-:S02]  /*48ca0*/  SHF.R.U32.HI R13, RZ, 0x8, R12 ;  /* 0x00000008ff0d7819 */ /* 0x000fc4000001160c */
[----:B---3--:R-:W-:Y:S02]  /*48cb0*/  PRMT R2, R12, 0x3340, R16 ;  /* 0x000033400c027816 */ /* 0x008fe40000000010 */
[----:B------:R-:W-:Y:S02]  /*48cc0*/  SHF.R.U32.HI R12, RZ, 0x8, R17 ;  /* 0x00000008ff0c7819 */ /* 0x000fe40000011611 */
[--C-:B------:R-:W-:Y:S02]  /*48cd0*/  PRMT R3, R17, 0x3340, R18.reuse ;  /* 0x0000334011037816 */ /* 0x100fe40000000012 */
[----:B------:R-:W-:Y:S02]  /*48ce0*/  SHF.R.U32.HI R17, RZ, 0x8, R18 ;  /* 0x00000008ff117819 */ /* 0x000fe40000011612 */
[----:B------:R-:W-:Y:S02]  /*48cf0*/  LOP3.LUT R18, R11, 0xffff, RZ, 0xc0, !PT ;  /* 0x0000ffff0b127812 */ /* 0x000fe400078ec0ff */
[----:B------:R-:W-:-:S02]  /*48d00*/  PRMT R11, R217, 0x5410, R218 ;  /* 0x00005410d90b7816 */ /* 0x000fc400000000da */
[----:B------:R-:W3:Y:S04]  /*48d10*/  LDL.LU R218, [R1+0x74] ;  /* 0x0000740001da7983 */ /* 0x000ee80000300800 */
[----:B------:R-:W3:Y:S01]  /*48d20*/  LDL.LU R217, [R1+0x768] ;  /* 0x0007680001d97983 */ /* 0x000ee20000300800 */
[----:B------:R-:W-:Y:S02]  /*48d30*/  SHF.R.U32.HI R16, RZ, 0x8, R16 ;  /* 0x00000008ff107819 */ /* 0x000fe40000011610 */
[----:B------:R-:W-:Y:S02]  /*48d40*/  SHF.R.U32.HI R15, RZ, 0x8, R15 ;  /* 0x00000008ff0f7819 */ /* 0x000fe4000001160f */
[----:B------:R-:W-:Y:S02]  /*48d50*/  LOP3.LUT R13, R13, 0xffff, RZ, 0xc0, !PT ;  /* 0x0000ffff0d0d7812 */ /* 0x000fe400078ec0ff */
[----:B------:R-:W-:-:S02]  /*48d60*/  LOP3.LUT R16, R16, 0xffff, RZ, 0xc0, !PT ;  /* 0x0000ffff10107812 */ /* 0x000fc400078ec0ff */
[----:B------:R-:W-:Y:S02]  /*48d70*/  LOP3.LUT R12, R12, 0xffff, RZ, 0xc0, !PT ;  /* 0x0000ffff0c0c7812 */ /* 0x000fe400078ec0ff */
[----:B------:R-:W-:Y:S02]  /*48d80*/  LOP3.LUT R17, R17, 0xffff, RZ, 0xc0, !PT ;  /* 0x0000ffff11117812 */ /* 0x000fe400078ec0ff */
[----:B------:R-:W-:Y:S02]  /*48d90*/  LOP3.LUT R15, R15, 0xffff, RZ, 0xc0, !PT ;  /* 0x0000ffff0f0f7812 */ /* 0x000fe400078ec0ff */
[----:B------:R-:W-:Y:S02]  /*48da0*/  PRMT R251, R13, 0x3340, R16 ;  /* 0x000033400dfb7816 */ /* 0x000fe40000000010 */
[----:B------:R-:W-:Y:S02]  /*48db0*/  PRMT R16, R214, 0x5410, R216 ;  /* 0x00005410d6107816 */ /* 0x000fe400000000d8 */
[----:B------:R-:W-:Y:S01]  /*48dc0*/  PRMT R0, R12, 0x3340, R17 ;  /* 0x000033400c007816 */ /* 0x000fe20000000011 */
[----:B------:R-:W3:Y:S01]  /*48dd0*/  LDL.LU R216, [R1+0x9c] ;  /* 0x00009c0001d87983 */ /* 0x000ee20000300800 */
[----:B------:R-:W-:-:S02]  /*48de0*/  PRMT R17, R212, 0x5410, R213 ;  /* 0x00005410d4117816 */ /* 0x000fc400000000d5 */
[----:B------:R-:W-:Y:S01]  /*48df0*/  PRMT R252, R18, 0x3340, R15 ;  /* 0x0000334012fc7816 */ /* 0x000fe2000000000f */
[----:B------:R-:W3:Y:S01]  /*48e00*/  LDL.LU R214, [R1+0x7cc] ;  /* 0x0007cc0001d67983 */ /* 0x000ee20000300800 */
[----:B------:R-:W-:-:S03]  /*48e10*/  PRMT R18, R209, 0x5410, R210 ;  /* 0x00005410d1127816 */ /* 0x000fc600000000d2 */
[----:B------:R-:W3:Y:S01]  /*48e20*/  LDL.LU R213, [R1+0x98] ;  /* 0x0000980001d57983 */ /* 0x000ee20000300800 */
[----:B0-----:R-:W-:-:S03]  /*48e30*/  LOP3.LUT R14, R14, 0x7f, RZ, 0xc0, !PT ;  /* 0x0000007f0e0e7812 */ /* 0x001fc600078ec0ff */
[----:B------:R-:W3:Y:S01]  /*48e40*/  LDL.LU R212, [R1+0x7c8] ;  /* 0x0007c80001d47983 */ /* 0x000ee20000300800 */
[----:B------:R-:W-:-:S03]  /*48e50*/  PRMT R12, R207, 0x5410, R208 ;  /* 0x00005410cf0c7816 */ /* 0x000fc600000000d0 */
[----:B------:R-:W3:Y:S01]  /*48e60*/  LDL.LU R210, [R1+0x94] ;  /* 0x0000940001d27983 */ /* 0x000ee20000300800 */
[----:B------:R-:W-:-:S03]  /*48e70*/  PRMT R13, R205, 0x5410, R206 ;  /* 0x00005410cd0d7816 */ /* 0x000fc600000000ce */
[----:B------:R-:W3:Y:S01]  /*48e80*/  LDL.LU R209, [R1+0x7bc] ;  /* 0x0007bc0001d17983 */ /* 0x000ee20000300800 */
[----:B------:R-:W-:Y:S01]  /*48e90*/  LEA R236, R14, UR4, 0x4 ;  /* 0x000000040eec7c11 */ /* 0x000fe2000f8e20ff */
[----:B------:R-:W-:Y:S02]  /*48ea0*/  ULDC.64 UR4, c[0x0][0x228] ;  /* 0x00008a0000047ab9 */ /* 0x000fe40000000a00 */
[----:B------:R-:W3:Y:S01]  /*48eb0*/  LDL.LU R208, [R1+0x90] ;  /* 0x0000900001d07983 */ /* 0x000ee20000300800 */
[----:B------:R-:W-:-:S03]  /*48ec0*/  PRMT R14, R203, 0x5410, R204 ;  /* 0x00005410cb0e7816 */ /* 0x000fc600000000cc */
[----:B------:R-:W3:Y:S01]  /*48ed0*/  LDL.LU R207, [R1+0x7b4] ;  /* 0x0007b40001cf7983 */ /* 0x000ee20000300800 */
[----:B------:R-:W-:-:S03]  /*48ee0*/  PRMT R15, R201, 0x5410, R202 ;  /* 0x00005410c90f7816 */ /* 0x000fc600000000ca */
[----:B------:R-:W3:Y:S04]  /*48ef0*/  LDL.LU R206, [R1+0x8c] ;  /* 0x00008c0001ce7983 */ /* 0x000ee80000300800 */
[----:B------:R-:W3:Y:S04]  /*48f00*/  LDL.LU R205, [R1+0x7b0] ;  /* 0x0007b00001cd7983 */ /* 0x000ee80000300800 */
[----:B------:R-:W3:Y:S04]  /*48f10*/  LDL.LU R204, [R1+0x88] ;  /* 0x0000880001cc7983 */ /* 0x000ee80000300800 */
[----:B------:R-:W3:Y:S04]  /*48f20*/  LDL.LU R203, [R1+0x7a0] ;  /* 0x0007a00001cb7983 */ /* 0x000ee80000300800 */
[----:B------:R-:W3:Y:S04]  /*48f30*/  LDL.LU R202, [R1+0x84] ;  /* 0x0000840001ca7983 */ /* 0x000ee80000300800 */
[----:B------:R-:W3:Y:S01]  /*48f40*/  LDL.LU R201, [R1+0x6c0] ;  /* 0x0006c00001c97983 */ /* 0x000ee20000300800 */
[----:B--2---:R-:W-:-:S03]  /*48f50*/  PRMT R19, R199, 0x5410, R200 ;  /* 0x00005410c7137816 */ /* 0x004fc600000000c8 */
[----:B------:R-:W2:Y:S04]  /*48f60*/  LDL.LU R200, [R1+0x554] ;  /* 0x0005540001c87983 */ /* 0x000ea80000300800 */
[----:B------:R-:W2:Y:S01]  /*48f70*/  LDL.LU R199, [R1+0x7c0] ;  /* 0x0007c00001c77983 */ /* 0x000ea20000300800 */
[----:B------:R-:W-:-:S03]  /*48f80*/  PRMT R24, R183, 0x5410, R181 ;  /* 0x00005410b7187816 */ /* 0x000fc600000000b5 */
[----:B------:R-:W-:Y:S04]  /*48f90*/  STL [R1+0xb28], R236 ;  /* 0x000b28ec01007387 */ /* 0x000fe80000100800 */
[----:B------:R-:W2:Y:S01]  /*48fa0*/  LDL.LU R181, [R1+0x6e0] ;  /* 0x0006e00001b57983 */ /* 0x000ea20000300800 */
[----:B------:R-:W-:-:S03]  /*48fb0*/  PRMT R25, R188, 0x5410, R185 ;  /* 0x00005410bc197816 */ /* 0x000fc600000000b9 */
[----:B------:R-:W2:Y:S04]  /*48fc0*/  LDL.LU R183, [R1+0xa40] ;  /* 0x000a400001b77983 */ /* 0x000ea80000300800 */
[----:B------:R-:W2:Y:S01]  /*48fd0*/  LDL.LU R185, [R1+0x6cc] ;  /* 0x0006cc0001b97983 */ /* 0x000ea20000300800 */
[----:B------:R-:W-:-:S03]  /*48fe0*/  PRMT R26, R198, 0x5410, R189 ;  /* 0x00005410c61a7816 */ /* 0x000fc600000000bd */
[----:B------:R-:W2:Y:S04]  /*48ff0*/  LDL.LU R188, [R1+0x818] ;  /* 0x0008180001bc7983 */ /* 0x000ea80000300800 */
[----:B------:R-:W2:Y:S01]  /*49000*/  LDL.LU R189, [R1+0x6c8] ;  /* 0x0006c80001bd7983 */ /* 0x000ea20000300800 */
[----:B------:R-:W-:-:S03]  /*49010*/  PRMT R20, R196, 0x5410, R197 ;  /* 0x00005410c4147816 */ /* 0x000fc600000000c5 */
[----:B------:R-:W2:Y:S04]  /*49020*/  LDL.LU R198, [R1+0x810] ;  /* 0x0008100001c67983 */ /* 0x000ea80000300800 */
[----:B------:R-:W2:Y:S01]  /*49030*/  LDL.LU R197, [R1+0x6b8] ;  /* 0x0006b80001c57983 */ /* 0x000ea20000300800 */
[----:B----4-:R-:W-:-:S03]  /*49040*/  PRMT R21, R225, 0x5410, R226 ;  /* 0x00005410e1157816 */ /* 0x010fc600000000e2 */
[----:B------:R-:W4:Y:S04]  /*49050*/  LDL.LU R196, [R1+0x804] ;  /* 0x0008040001c47983 */ /* 0x000f280000300800 */
[----:B------:R-:W4:Y:S01]  /*49060*/  LDL.LU R226, [R1+0x6b0] ;  /* 0x0006b00001e27983 */ /* 0x000f220000300800 */
[----:B------:R-:W-:-:S03]  /*49070*/  PRMT R22, R222, 0x5410, R224 ;  /* 0x00005410de167816 */ /* 0x000fc600000000e0 */
[----:B------:R-:W4:Y:S04]  /*49080*/  LDL.LU R225, [R1+0x7f4] ;  /* 0x0007f40001e17983 */ /* 0x000f280000300800 */
[----:B------:R-:W4:Y:S01]  /*49090*/  LDL.LU R224, [R1+0x6ac] ;  /* 0x0006ac0001e07983 */ /* 0x000f220000300800 */
[----:B------:R-:W-:-:S03]  /*490a0*/  PRMT R23, R220, 0x5410, R221 ;  /* 0x00005410dc177816 */ /* 0x000fc600000000dd */
[----:B------:R-:W4:Y:S04]  /*490b0*/  LDL.LU R222, [R1+0x7f0] ;  /* 0x0007f00001de7983 */ /* 0x000f280000300800 */
[----:B------:R-:W4:Y:S04]  /*490c0*/  LDL.LU R221, [R1+0xa0] ;  /* 0x0000a00001dd7983 */ /* 0x000f280000300800 */
[----:B------:R-:W4:Y:S01]  /*490d0*/  LDL.LU R220, [R1+0x6dc] ;  /* 0x0006dc0001dc7983 */ /* 0x000f220000300800 */
[----:B---3--:R-:W-:-:S03]  /*490e0*/  PRMT R27, R217, 0x5410, R218 ;  /* 0x00005410d91b7816 */ /* 0x008fc600000000da */
[----:B------:R-:W3:Y:S04]  /*490f0*/  LDL.LU R218, [R1+0x6bc] ;  /* 0x0006bc0001da7983 */ /* 0x000ee80000300800 */
[----:B------:R-:W3:Y:S01]  /*49100*/  LDL.LU R217, [R1+0x808] ;  /* 0x0008080001d97983 */ /* 0x000ee20000300800 */
[----:B------:R-:W-:-:S03]  /*49110*/  PRMT R32, R214, 0x5410, R216 ;  /* 0x00005410d6207816 */ /* 0x000fc600000000d8 */
        /* <DEDUP_REMOVED lines=20> */
[----:B--2---:R-:W-:-:S03]  /*49260*/  PRMT R35, R199, 0x5410, R200 ;  /* 0x00005410c7237816 */ /* 0x004fc600000000c8 */
        /* <DEDUP_REMOVED lines=94> */
[----:B------:R-:W3:Y:S04]  /*49850*/  LDL.LU R201, [R1+0x738] ;  /* 0x0007380001c97983 */ /* 0x000ee80000300800 */
[----:B------:R-:W-:Y:S01]  /*49860*/  STSM.16.M88.4 [R237], R8 ;  /* 0x00000008ed007844 */ /* 0x000fe20000000200 */
[----:B------:R-:W-:Y:S06]  /*49870*/  BAR.SYNC.DEFER_BLOCKING 0x0 ;  /* 0x0000000000007b1d */ /* 0x000fec0000010000 */
[----:B------:R-:W-:Y:S02]  /*49880*/  LDS.128 R8, [R236] ;  /* 0x00000000ec087984 */ /* 0x000fe40000000c00 */
[----:B------:R-:W-:Y:S06]  /*49890*/  BAR.SYNC.DEFER_BLOCKING 0x0 ;  /* 0x0000000000007b1d */ /* 0x000fec0000010000 */
[----:B------:R-:W-:Y:S02]  /*498a0*/  STSM.16.M88.4 [R237], R12 ;  /* 0x0000000ced007844 */ /* 0x000fe40000000200 */
[----:B------:R-:W-:Y:S06]  /*498b0*/  BAR.SYNC.DEFER_BLOCKING 0x0 ;  /* 0x0000000000007b1d */ /* 0x000fec0000010000 */
[----:B------:R-:W-:Y:S02]  /*498c0*/  LDS.128 R12, [R236] ;  /* 0x00000000ec0c7984 */ /* 0x000fe40000000c00 */
[----:B------:R-:W-:Y:S01]  /*498d0*/  BAR.SYNC.DEFER_BLOCKING 0x0 ;  /* 0x0000000000007b1d */ /* 0x000fe20000010000 */
[----:B--2---:R-:W-:-:S05]  /*498e0*/  PRMT R67, R199, 0x5410, R200 ;  /* 0x00005410c7437816 */ /* 0x004fca00000000c8 */
        /* <DEDUP_REMOVED lines=23> */
[----:B------:R-:W-:Y:S01]  /*49a60*/  STSM.16.M88.4 [R237], R16 ;  /* 0x00000010ed007844 */ /* 0x000fe20000000200 */
[----:B------:R-:W-:Y:S06]  /*49a70*/  BAR.SYNC.DEFER_BLOCKING 0x0 ;  /* 0x0000000000007b1d */ /* 0x000fec0000010000 */
[----:B------:R-:W-:Y:S02]  /*49a80*/  LDS.128 R16, [R236] ;  /* 0x00000000ec107984 */ /* 0x000fe40000000c00 */
[----:B------:R-:W-:Y:S06]  /*49a90*/  BAR.SYNC.DEFER_BLOCKING 0x0 ;  /* 0x0000000000007b1d */ /* 0x000fec0000010000 */
[----:B------:R-:W-:Y:S02]  /*49aa0*/  STSM.16.M88.4 [R237], R20 ;  /* 0x00000014ed007844 */ /* 0x000fe40000000200 */
[----:B------:R-:W-:Y:S01]  /*49ab0*/  BAR.SYNC.DEFER_BLOCKING 0x0 ;  /* 0x0000000000007b1d */ /* 0x000fe20000010000 */
[----:B---3--:R-:W-:-:S05]  /*49ac0*/  PRMT R75, R217, 0x5410, R218 ;  /* 0x00005410d94b7816 */ /* 0x008fca00000000da */
[----:B------:R-:W3:Y:S04]  /*49ad0*/  LDL.LU R218, [R1+0xa98] ;  /* 0x000a980001da7983 */ /* 0x000ee80000300800 */
[----:B------:R-:W3:Y:S04]  /*49ae0*/  LDL.LU R217, [R1+0xbe8] ;  /* 0x000be80001d97983 */ /* 0x000ee80000300800 */
[----:B------:R-:W-:Y:S01]  /*49af0*/  LDS.128 R20, [R236] ;  /* 0x00000000ec147984 */ /* 0x000fe20000000c00 */
[----:B------:R-:W-:Y:S01]  /*49b00*/  BAR.SYNC.DEFER_BLOCKING 0x0 ;  /* 0x0000000000007b1d */ /* 0x000fe20000010000 */
[----:B------:R-:W-:-:S02]  /*49b10*/  PRMT R80, R214, 0x5410, R216 ;  /* 0x00005410d6507816 */ /* 0x000fc400000000d8 */
[----:B------:R-:W-:Y:S02]  /*49b20*/  PRMT R81, R212, 0x5410, R213 ;  /* 0x00005410d4517816 */ /* 0x000fe400000000d5 */
[----:B------:R-:W-:Y:S01]  /*49b30*/  PRMT R82, R209, 0x5410, R210 ;  /* 0x00005410d1527816 */ /* 0x000fe200000000d2 */
[----:B------:R-:W3:Y:S04]  /*49b40*/  LDL.LU R216, [R1+0xadc] ;  /* 0x000adc0001d87983 */ /* 0x000ee80000300800 */
[----:B------:R-:W3:Y:S01]  /*49b50*/  LDL.LU R214, [R1+0xc4c] ;  /* 0x000c4c0001d67983 */ /* 0x000ee20000300800 */
[----:B------:R-:W-:-:S03]  /*49b60*/  PRMT R76, R207, 0x5410, R208 ;  /* 0x00005410cf4c7816 */ /* 0x000fc600000000d0 */
[----:B------:R-:W3:Y:S04]  /*49b70*/  LDL.LU R213, [R1+0xad8] ;  /* 0x000ad80001d57983 */ /* 0x000ee80000300800 */
[----:B------:R-:W3:Y:S04]  /*49b80*/  LDL.LU R212, [R1+0xc48] ;  /* 0x000c480001d47983 */ /* 0x000ee80000300800 */
[----:B------:R-:W-:Y:S01]  /*49b90*/  STSM.16.M88.4 [R237], R24 ;  /* 0x00000018ed007844 */ /* 0x000fe20000000200 */
[----:B------:R-:W-:Y:S01]  /*49ba0*/  BAR.SYNC.DEFER_BLOCKING 0x0 ;  /* 0x0000000000007b1d */ /* 0x000fe20000010000 */
[----:B------:R-:W-:-:S02]  /*49bb0*/  PRMT R77, R205, 0x5410, R206 ;  /* 0x00005410cd4d7816 */ /* 0x000fc400000000ce */
[----:B------:R-:W-:-:S03]  /*49bc0*/  PRMT R78, R203, 0x5410, R204 ;  /* 0x00005410cb4e7816 */ /* 0x000fc600000000cc */
[----:B------:R-:W3:Y:S04]  /*49bd0*/  LDL.LU R210, [R1+0xad4] ;  /* 0x000ad40001d27983 */ /* 0x000ee80000300800 */
[----:B------:R-:W3:Y:S04]  /*49be0*/  LDL.LU R209, [R1+0xc44] ;  /* 0x000c440001d17983 */ /* 0x000ee80000300800 */
[----:B------:R-:W3:Y:S04]  /*49bf0*/  LDL.LU R208, [R1+0xac8] ;  /* 0x000ac80001d07983 */ /* 0x000ee80000300800 */
[----:B------:R-:W3:Y:S04]  /*49c00*/  LDL.LU R207, [R1+0xc2c] ;  /* 0x000c2c0001cf7983 */ /* 0x000ee80000300800 */
[----:B------:R-:W-:Y:S01]  /*49c10*/  LDS.128 R24, [R236] ;  /* 0x00000000ec187984 */ /* 0x000fe20000000c00 */
[----:B------:R-:W-:Y:S01]  /*49c20*/  BAR.SYNC.DEFER_BLOCKING 0x0 ;  /* 0x0000000000007b1d */ /* 0x000fe20000010000 */
[----:B------:R-:W-:-:S05]  /*49c30*/  PRMT R79, R201, 0x5410, R202 ;  /* 0x00005410c94f7816 */ /* 0x000fca00000000ca */
[----:B------:R-:W3:Y:S04]  /*49c40*/  LDL.LU R206, [R1+0xab8] ;  /* 0x000ab80001ce7983 */ /* 0x000ee80000300800 */
[----:B------:R-:W3:Y:S04]  /*49c50*/  LDL.LU R205, [R1+0xc20] ;  /* 0x000c200001cd7983 */ /* 0x000ee80000300800 */
[----:B------:R-:W3:Y:S04]  /*49c60*/  LDL.LU R204, [R1+0xab4] ;  /* 0x000ab40001cc7983 */ /* 0x000ee80000300800 */
[----:B------:R-:W3:Y:S04]  /*49c70*/  LDL.LU R203, [R1+0xc1c] ;  /* 0x000c1c0001cb7983 */ /* 0x000ee80000300800 */
[----:B------:R-:W3:Y:S04]  /*49c80*/  LDL.LU R202, [R1+0x498] ;  /* 0x0004980001ca7983 */ /* 0x000ee80000300800 */
[----:B------:R-:W3:Y:S04]  /*49c90*/  LDL.LU R201, [R1+0x764] ;  /* 0x0007640001c97983 */ /* 0x000ee80000300800 */
[----:B------:R-:W-:Y:S01]  /*49ca0*/  STSM.16.M88.4 [R237], R28 ;  /* 0x0000001ced007844 */ /* 0x000fe20000000200 */
[----:B------:R-:W-:Y:S06]  /*49cb0*/  BAR.SYNC.DEFER_BLOCKING 0x0 ;  /* 0x0000000000007b1d */ /* 0x000fec0000010000 */
[----:B------:R-:W-:Y:S02]  /*49cc0*/  LDS.128 R28, [R236] ;  /* 0x00000000ec1c7984 */ /* 0x000fe40000000c00 */
[----:B------:R-:W-:Y:S01]  /*49cd0*/  BAR.SYNC.DEFER_BLOCKING 0x0 ;  /* 0x0000000000007b1d */ /* 0x000fe20000010000 */
[----:B--2---:R-:W-:-:S05]  /*49ce0*/  PRMT R83, R199, 0x5410, R200 ;  /* 0x00005410c7537816 */ /* 0x004fca00000000c8 */
[----:B------:R-:W2:Y:S04]  /*49cf0*/  LDL.LU R200, [R1+0xacc] ;  /* 0x000acc0001c87983 */ /* 0x000ea80000300800 */
[----:B------:R-:W2:Y:S04]  /*49d00*/  LDL.LU R199, [R1+0xc34] ;  /* 0x000c340001c77983 */ /* 0x000ea80000300800 */
[----:B------:R-:W-:Y:S01]  /*49d10*/  STSM.16.M88.4 [R237], R32 ;  /* 0x00000020ed007844 */ /* 0x000fe20000000200 */
[----:B------:R-:W-:Y:S01]  /*49d20*/  BAR.SYNC.DEFER_BLOCKING 0x0 ;  /* 0x0000000000007b1d */ /* 0x000fe20000010000 */
[----:B------:R-:W-:-:S02]  /*49d30*/  PRMT R88, R183, 0x5410, R181 ;  /* 0x00005410b7587816 */ /* 0x000fc400000000b5 */
[----:B------:R-:W-:-:S03]  /*49d40*/  PRMT R89, R188, 0x5410, R185 ;  /* 0x00005410bc597816 */ /* 0x000fc600000000b9 */
[----:B------:R-:W2:Y:S04]  /*49d50*/  LDL.LU R181, [R1+0xb14] ;  /* 0x000b140001b57983 */ /* 0x000ea80000300800 */
[----:B------:R-:W2:Y:S01]  /*49d60*/  LDL.LU R183, [R1+0xc68] ;  /* 0x000c680001b77983 */ /* 0x000ea20000300800 */
[----:B------:R-:W-:-:S03]  /*49d70*/  PRMT R90, R198, 0x5410, R189 ;  /* 0x00005410c65a7816 */ /* 0x000fc600000000bd */
[----:B------:R-:W2:Y:S04]  /*49d80*/  LDL.LU R185, [R1+0xb10] ;  /* 0x000b100001b97983 */ /* 0x000ea80000300800 */
[----:B------:R-:W2:Y:S01]  /*49d90*/  LDL.LU R188, [R1+0xc64] ;  /* 0x000c640001bc7983 */ /* 0x000ea20000300800 */
[----:B----4-:R-:W-:-:S03]  /*49da0*/  PRMT R84, R196, 0x5410, R197 ;  /* 0x00005410c4547816 */ /* 0x010fc600000000c5 */
[----:B------:R-:W-:Y:S01]  /*49db0*/  LDS.128 R32, [R236] ;  /* 0x00000000ec207984 */ /* 0x000fe20000000c00 */
[----:B------:R-:W-:Y:S01]  /*49dc0*/  BAR.SYNC.DEFER_BLOCKING 0x0 ;  /* 0x0000000000007b1d */ /* 0x000fe20000010000 */
[----:B------:R-:W-:-:S05]  /*49dd0*/  PRMT R85, R225, 0x5410, R226 ;  /* 0x00005410e1557816 */ /* 0x000fca00000000e2 */
        /* <DEDUP_REMOVED lines=8> */
[----:B------:R-:W4:Y:S04]  /*49e60*/  LDL.LU R224, [R1+0xae8] ;  /* 0x000ae80001e07983 */ /* 0x000f280000300800 */
[----:B------:R-:W4:Y:S04]  /*49e70*/  LDL.LU R222, [R1+0xc50] ;  /* 0x000c500001de7983 */ /* 0x000f280000300800 */
[----:B------:R-:W4:Y:S04]  /*49e80*/  LDL.LU R221, [R1+0x4b0] ;  /* 0x0004b00001dd7983 */ /* 0x000f280000300800 */
[----:B------:R-:W4:Y:S04]  /*49e90*/  LDL.LU R220, [R1+0x770] ;  /* 0x0007700001dc7983 */ /* 0x000f280000300800 */
[----:B------:R-:W-:Y:S01]  /*49ea0*/  STSM.16.M88.4 [R237], R36 ;  /* 0x00000024ed007844 */ /* 0x000fe20000000200 */
[----:B------:R-:W-:Y:S06]  /*49eb0*/  BAR.SYNC.DEFER_BLOCKING 0x0 ;  /* 0x0000000000007b1d */ /* 0x000fec0000010000 */
[----:B------:R-:W-:Y:S02]  /*49ec0*/  LDS.128 R36, [R236] ;  /* 0x00000000ec247984 */ /* 0x000fe40000000c00 */
[----:B------:R-:W-:Y:S06]  /*49ed0*/  BAR.SYNC.DEFER_BLOCKING 0x0 ;  /* 0x0000000000007b1d */ /* 0x000fec0000010000 */
[----:B------:R-:W-:Y:S02]  /*49ee0*/  STSM.16.M88.4 [R237], R40 ;  /* 0x00000028ed007844 */ /* 0x000fe40000000200 */
        /* <DEDUP_REMOVED lines=36> */
[----:B------:R-:W-:Y:S01]  /*4a130*/  BAR.SYNC.DEFER_BLOCKING 0x0 ;  /* 0x0000000000007b1d */ /* 0x000fe20000010000 */
[----:B--2---:R-:W-:-:S05]  /*4a140*/  PRMT R99, R199, 0x5410, R200 ;  /* 0x00005410c7637816 */ /* 0x004fca00000000c8 */
[----:B------:R-:W2:Y:S04]  /*4a150*/  LDL.LU R200, [R1+0xb38] ;  /* 0x000b380001c87983 */ /* 0x000ea80000300800 */
[----:B------:R-:W2:Y:S04]  /*4a160*/  LDL.LU R199, [R1+0xc78] ;  /* 0x000c780001c77983 */ /* 0x000ea80000300800 */
[----:B------:R-:W-:Y:S01]  /*4a170*/  LDS.128 R52, [R236] ;  /* 0x00000000ec347984 */ /* 0x000fe20000000c00 */
[----:B------:R-:W-:Y:S01]  /*4a180*/  BAR.SYNC.DEFER_BLOCKING 0x0 ;  /* 0x0000000000007b1d */ /* 0x000fe20000010000 */
[----:B------:R-:W-:-:S02]  /*4a190*/  PRMT R104, R183, 0x5410, R181 ;  /* 0x00005410b7687816 */ /* 0x000fc400000000b5 */
[----:B------:R-:W-:Y:S02]  /*4a1a0*/  PRMT R105, R188, 0x5410, R185 ;  /* 0x00005410bc697816 */ /* 0x000fe400000000b9 */
[----:B----4-:R-:W-:Y:S01]  /*4a1b0*/  PRMT R106, R198, 0x5410, R189 ;  /* 0x00005410c66a7816 */ /* 0x010fe200000000bd */
[----:B------:R-:W4:Y:S04]  /*4a1c0*/  LDL.LU R181, [R1+0xb80] ;  /* 0x000b800001b57983 */ /* 0x000f280000300800 */
[----:B------:R-:W4:Y:S01]  /*4a1d0*/  LDL.LU R183, [R1+0xd9c] ;  /* 0x000d9c0001b77983 */ /* 0x000f220000300800 */
[----:B------:R-:W-:-:S03]  /*4a1e0*/  PRMT R100, R196, 0x5410, R197 ;  /* 0x00005410c4647816 */ /* 0x000fc600000000c5 */
[----:B------:R-:W4:Y:S04]  /*4a1f0*/  LDL.LU R185, [R1+0xb7c] ;  /* 0x000b7c0001b97983 */ /* 0x000f280000300800 */
[----:B------:R-:W4:Y:S04]  /*4a200*/  LDL.LU R188, [R1+0xd90] ;  /* 0x000d900001bc7983 */ /* 0x000f280000300800 */
[----:B------:R-:W-:Y:S01]  /*4a210*/  STSM.16.M88.4 [R237], R56 ;  /* 0x00000038ed007844 */ /* 0x000fe20000000200 */
[----:B------:R-:W-:Y:S01]  /*4a220*/  BAR.SYNC.DEFER_BLOCKING 0x0 ;  /* 0x0000000000007b1d */ /* 0x000fe20000010000 */
[----:B------:R-:W-:-:S02]  /*4a230*/  PRMT R101, R225, 0x5410, R226 ;  /* 0x00005410e1657816 */ /* 0x000fc400000000e2 */
[----:B------:R-:W-:-:S03]  /*4a240*/  PRMT R102, R222, 0x5410, R224 ;  /* 0x00005410de667816 */ /* 0x000fc600000000e0 */
[----:B------:R-:W4:Y:S04]  /*4a250*/  LDL.LU R189, [R1+0xb78] ;  /* 0x000b780001bd7983 */ /* 0x000f280000300800 */
[----:B------:R-:W4:Y:S04]  /*4a260*/  LDL.LU R198, [R1+0xd8c] ;  /* 0x000d8c0001c67983 */ /* 0x000f280000300800 */
[----:B------:R-:W4:Y:S04]  /*4a270*/  LDL.LU R197, [R1+0xb64] ;  /* 0x000b640001c57983 */ /* 0x000f280000300800 */
[----:B------:R-:W4:Y:S04]  /*4a280*/  LDL.LU R196, [R1+0xd78] ;  /* 0x000d780001c47983 */ /* 0x000f280000300800 */
[----:B------:R-:W-:Y:S01]  /*4a290*/  LDS.128 R56, [R236] ;  /* 0x00000000ec387984 */ /* 0x000fe20000000c00 */
[----:B------:R-:W-:Y:S01]  /*4a2a0*/  BAR.SYNC.DEFER_BLOCKING 0x0 ;  /* 0x0000000000007b1d */ /* 0x000fe20000010000 */
[----:B------:R-:W-:-:S05]  /*4a2b0*/  PRMT R103, R220, 0x5410, R221 ;  /* 0x00005410dc677816 */ /* 0x000fca00000000dd */
        /* <DEDUP_REMOVED lines=20> */
[----:B------:R-:W-:Y:S06]  /*4a400*/  BAR.SYNC.DEFER_BLOCKING 0x0 ;  /* 0x0000000000007b1d */ /* 0x000fec0000010000 */
[----:B------:R-:W-:Y:S02]  /*4a410*/  STSM.16.M88.4 [R237], R72 ;  /* 0x00000048ed007844 */ /* 0x000fe40000000200 */
        /* <DEDUP_REMOVED lines=9> */
[----:B------:R-:W-:Y:S01]  /*4a4b0*/  LDS.128 R72, [R236] ;  /* 0x00000000ec487984 */ /* 0x000fe20000000c00 */
[----:B------:R-:W-:Y:S01]  /*4a4c0*/  BAR.SYNC.DEFER_BLOCKING 0x0 ;  /* 0x0000000000007b1d */ /* 0x000fe20000010000 */
[----:B------:R-:W-:-:S02]  /*4a4d0*/  PRMT R109, R205, 0x5410, R206 ;  /* 0x00005410cd6d7816 */ /* 0x000fc400000000ce */
[----:B------:R-:W-:-:S03]  /*4a4e0*/  PRMT R110, R203, 0x5410, R204 ;  /* 0x00005410cb6e7816 */ /* 0x000fc600000000cc */
[----:B------:R-:W3:Y:S04]  /*4a4f0*/  LDL.LU R210, [R1+0xbb8] ;  /* 0x000bb80001d27983 */ /* 0x000ee80000300800 */
[----:B------:R-:W3:Y:S04]  /*4a500*/  LDL.LU R209, [R1+0xddc] ;  /* 0x000ddc0001d17983 */ /* 0x000ee80000300800 */
[----:B------:R-:W3:Y:S04]  /*4a510*/  LDL.LU R208, [R1+0xba8] ;  /* 0x000ba80001d07983 */ /* 0x000ee80000300800 */
[----:B------:R-:W3:Y:S01]  /*4a520*/  LDL.LU R207, [R1+0xdd0] ;  /* 0x000dd00001cf7983 */ /* 0x000ee20000300800 */
[----:B------:R-:W-:-:S03]  /*4a530*/  PRMT R111, R201, 0x5410, R202 ;  /* 0x00005410c96f7816 */ /* 0x000fc600000000ca */
        /* <DEDUP_REMOVED lines=12> */
[----:B------:R-:W-:Y:S06]  /*4a600*/  BAR.SYNC.DEFER_BLOCKING 0x0 ;  /* 0x0000000000007b1d */ /* 0x000fec0000010000 */
[----:B------:R-:W-:Y:S02]  /*4a610*/  STSM.16.M88.4 [R237], R80 ;  /* 0x00000050ed007844 */ /* 0x000fe40000000200 */
[----:B------:R-:W-:Y:S01]  /*4a620*/  BAR.SYNC.DEFER_BLOCKING 0x0 ;  /* 0x0000000000007b1d */ /* 0x000fe20000010000 */
[----:B----4-:R-:W-:-:S02]  /*4a630*/  PRMT R120, R183, 0x5410, R181 ;  /* 0x00005410b7787816 */ /* 0x010fc400000000b5 */
[----:B------:R-:W-:Y:S02]  /*4a640*/  PRMT R121, R188, 0x5410, R185 ;  /* 0x00005410bc797816 */ /* 0x000fe400000000b9 */
[----:B------:R-:W-:Y:S01]  /*4a650*/  PRMT R122, R198, 0x5410, R189 ;  /* 0x00005410c67a7816 */ /* 0x000fe200000000bd */
[----:B------:R-:W4:Y:S04]  /*4a660*/  LDL.LU R181, [R1+0xc14] ;  /* 0x000c140001b57983 */ /* 0x000f280000300800 */
[----:B------:R-:W4:Y:S01]  /*4a670*/  LDL.LU R183, [R1+0xeec] ;  /* 0x000eec0001b77983 */ /* 0x000f220000300800 */
[----:B------:R-:W-:-:S03]  /*4a680*/  PRMT R117, R196, 0x5410, R197 ;  /* 0x00005410c4757816 */ /* 0x000fc600000000c5 */
[----:B------:R-:W4:Y:S04]  /*4a690*/  LDL.LU R185, [R1+0xc10] ;  /* 0x000c100001b97983 */ /* 0x000f280000300800 */
[----:B------:R-:W4:Y:S04]  /*4a6a0*/  LDL.LU R188, [R1+0xee8] ;  /* 0x000ee80001bc7983 */ /* 0x000f280000300800 */
[----:B------:R-:W-:Y:S01]  /*4a6b0*/  LDS.128 R80, [R236] ;  /* 0x00000000ec507984 */ /* 0x000fe20000000c00 */
[----:B------:R-:W-:Y:S01]  /*4a6c0*/  BAR.SYNC.DEFER_BLOCKING 0x0 ;  /* 0x0000000000007b1d */ /* 0x000fe20000010000 */
[----:B------:R-:W-:-:S02]  /*4a6d0*/  PRMT R118, R225, 0x5410, R226 ;  /* 0x00005410e1767816 */ /* 0x000fc400000000e2 */
[----:B------:R-:W-:-:S03]  /*4a6e0*/  PRMT R116, R222, 0x5410, R224 ;  /* 0x00005410de747816 */ /* 0x000fc600000000e0 */
[----:B------:R-:W4:Y:S04]  /*4a6f0*/  LDL.LU R189, [R1+0xc0c] ;  /* 0x000c0c0001bd7983 */ /* 0x000f280000300800 */
[----:B------:R-:W4:Y:S04]  /*4a700*/  LDL.LU R198, [R1+0xee4] ;  /* 0x000ee40001c67983 */ /* 0x000f280000300800 */
        /* <DEDUP_REMOVED lines=243> */
[----:B------:R-:W-:-:S03]  /*4b640*/  PRMT R173, R205, 0x5410, R206 ;  /* 0x00005410cdad7816 */ /* 0x000fc600000000ce */
[----:B------:R-:W-:Y:S01]  /*4b650*/  LDS.128 R168, [R236] ;  /* 0x00000000eca87984 */ /* 0x000fe20000000c00 */
[----:B------:R-:W-:Y:S02]  /*4b660*/  PRMT R174, R203, 0x5410, R204 ;  /* 0x00005410cbae7816 */ /* 0x000fe400000000cc */
[----:B------:R-:W-:Y:S01]  /*4b670*/  PRMT R175, R201, 0x5410, R202 ;  /* 0x00005410c9af7816 */ /* 0x000fe200000000ca */
[----:B------:R-:W-:Y:S06]  /*4b680*/  BAR.SYNC.DEFER_BLOCKING 0x0 ;  /* 0x0000000000007b1d */ /* 0x000fec0000010000 */
[----:B------:R-:W-:Y:S02]  /*4b690*/  STSM.16.M88.4 [R237], R172 ;  /* 0x000000aced007844 */ /* 0x000fe40000000200 */
[----:B------:R-:W-:Y:S01]  /*4b6a0*/  BAR.SYNC.DEFER_BLOCKING 0x0 ;  /* 0x0000000000007b1d */ /* 0x000fe20000010000 */
[----:B------:R-:W-:-:S02]  /*4b6b0*/  PRMT R176, R214, 0x5410, R216 ;  /* 0x00005410d6b07816 */ /* 0x000fc400000000d8 */
[----:B------:R-:W-:Y:S02]  /*4b6c0*/  PRMT R177, R212, 0x5410, R213 ;  /* 0x00005410d4b17816 */ /* 0x000fe400000000d5 */
[----:B------:R-:W-:Y:S02]  /*4b6d0*/  PRMT R178, R209, 0x5410, R210 ;  /* 0x00005410d1b27816 */ /* 0x000fe400000000d2 */
[----:B--2---:R-:W-:Y:S01]  /*4b6e0*/  PRMT R179, R199, 0x5410, R200 ;  /* 0x00005410c7b37816 */ /* 0x004fe200000000c8 */
[----:B------:R-:W2:Y:S04]  /*4b6f0*/  LDL.LU R216, [R1+0xee0] ;  /* 0x000ee00001d87983 */ /* 0x000ea80000300800 */
[----:B------:R-:W2:Y:S04]  /*4b700*/  LDL.LU R214, [R1+0x10d8] ;  /* 0x0010d80001d67983 */ /* 0x000ea80000300800 */
[----:B------:R-:W2:Y:S04]  /*4b710*/  LDL.LU R213, [R1+0xed8] ;  /* 0x000ed80001d57983 */ /* 0x000ea80000300800 */
[----:B------:R-:W2:Y:S04]  /*4b720*/  LDL.LU R212, [R1+0x10d4] ;  /* 0x0010d40001d47983 */ /* 0x000ea80000300800 */
[----:B------:R-:W-:Y:S01]  /*4b730*/  LDS.128 R172, [R236] ;  /* 0x00000000ecac7984 */ /* 0x000fe20000000c00 */
[----:B------:R-:W-:Y:S06]  /*4b740*/  BAR.SYNC.DEFER_BLOCKING 0x0 ;  /* 0x0000000000007b1d */ /* 0x000fec0000010000 */
[----:B------:R-:W2:Y:S04]  /*4b750*/  LDL.LU R210, [R1+0xecc] ;  /* 0x000ecc0001d27983 */ /* 0x000ea80000300800 */
[----:B------:R-:W2:Y:S04]  /*4b760*/  LDL.LU R209, [R1+0x10c8] ;  /* 0x0010c80001d17983 */ /* 0x000ea80000300800 */
[----:B------:R-:W2:Y:S04]  /*4b770*/  LDL.LU R208, [R1+0xec0] ;  /* 0x000ec00001d07983 */ /* 0x000ea80000300800 */
[----:B------:R-:W2:Y:S04]  /*4b780*/  LDL.LU R207, [R1+0x10c4] ;  /* 0x0010c40001cf7983 */ /* 0x000ea80000300800 */
[----:B------:R-:W-:Y:S01]  /*4b790*/  STSM.16.M88.4 [R237], R176 ;  /* 0x000000b0ed007844 */ /* 0x000fe20000000200 */
[----:B------:R-:W-:Y:S06]  /*4b7a0*/  BAR.SYNC.DEFER_BLOCKING 0x0 ;  /* 0x0000000000007b1d */ /* 0x000fec0000010000 */
        /* <DEDUP_REMOVED lines=8> */
[----:B------:R-:W-:Y:S01]  /*4b830*/  LDS.128 R176, [R236] ;  /* 0x00000000ecb07984 */ /* 0x000fe20000000c00 */
[----:B----4-:R-:W-:-:S02]  /*4b840*/  PRMT R184, R183, 0x5410, R181 ;  /* 0x00005410b7b87816 */ /* 0x010fc400000000b5 */
[----:B------:R-:W-:Y:S02]  /*4b850*/  PRMT R180, R196, 0x5410, R197 ;  /* 0x00005410c4b47816 */ /* 0x000fe400000000c5 */
[----:B------:R-:W-:Y:S02]  /*4b860*/  PRMT R181, R225, 0x5410, R226 ;  /* 0x00005410e1b57816 */ /* 0x000fe400000000e2 */
[----:B------:R-:W-:Y:S02]  /*4b870*/  PRMT R182, R222, 0x5410, R224 ;  /* 0x00005410deb67816 */ /* 0x000fe400000000e0 */
[----:B------:R-:W-:Y:S01]  /*4b880*/  PRMT R183, R220, 0x5410, R221 ;  /* 0x00005410dcb77816 */ /* 0x000fe200000000dd */
[----:B------:R-:W-:Y:S06]  /*4b890*/  BAR.SYNC.DEFER_BLOCKING 0x0 ;  /* 0x0000000000007b1d */ /* 0x000fec0000010000 */
[----:B------:R-:W-:Y:S02]  /*4b8a0*/  STSM.16.M88.4 [R237], R180 ;  /* 0x000000b4ed007844 */ /* 0x000fe40000000200 */
[----:B------:R-:W-:Y:S06]  /*4b8b0*/  BAR.SYNC.DEFER_BLOCKING 0x0 ;  /* 0x0000000000007b1d */ /* 0x000fec0000010000 */
[----:B------:R-:W0:Y:S01]  /*4b8c0*/  LDS.128 R180, [R236] ;  /* 0x00000000ecb47984 */ /* 0x000e220000000c00 */
[----:B------:R-:W-:-:S02]  /*4b8d0*/  PRMT R219, R192, 0x3340, R193 ;  /* 0x00003340c0db7816 */ /* 0x000fc400000000c1 */
[----:B------:R-:W-:Y:S02]  /*4b8e0*/  PRMT R211, R190, 0x3340, R191 ;  /* 0x00003340bed37816 */ /* 0x000fe400000000bf */
[----:B------:R-:W-:Y:S02]  /*4b8f0*/  PRMT R185, R188, 0x5410, R185 ;  /* 0x00005410bcb97816 */ /* 0x000fe400000000b9 */
[----:B------:R-:W-:Y:S01]  /*4b900*/  PRMT R186, R198, 0x5410, R189 ;  /* 0x00005410c6ba7816 */ /* 0x000fe200000000bd */
[----:B0-----:R-:W-:Y:S04]  /*4b910*/  STL.64 [R1+0x50], R180 ;  /* 0x000050b401007387 */ /* 0x001fe80000100a00 */
[----:B------:R-:W-:Y:S04]  /*4b920*/  STL.64 [R1+0x58], R182 ;  /* 0x000058b601007387 */ /* 0x000fe80000100a00 */
        /* <DEDUP_REMOVED lines=14> */
[----:B---3--:R-:W-:-:S03]  /*4ba10*/  PRMT R187, R217, 0x5410, R218 ;  /* 0x00005410d9bb7816 */ /* 0x008fc600000000da */
[----:B------:R-:W3:Y:S04]  /*4ba20*/  LDL.LU R218, [R1+0xefc] ;  /* 0x000efc0001da7983 */ /* 0x000ee80000300800 */
[----:B------:R-:W3:Y:S01]  /*4ba30*/  LDL.LU R217, [R1+0x10e8] ;  /* 0x0010e80001d97983 */ /* 0x000ee20000300800 */
[----:B------:R-:W-:Y:S06]  /*4ba40*/  BAR.SYNC.DEFER_BLOCKING 0x0 ;  /* 0x0000000000007b1d */ /* 0x000fec0000010000 */
[----:B------:R2:W-:Y:S02]  /*4ba50*/  STSM.16.M88.4 [R237], R184 ;  /* 0x000000b8ed007844 */ /* 0x0005e40000000200 */
[----:B------:R-:W-:Y:S01]  /*4ba60*/  BAR.SYNC.DEFER_BLOCKING 0x0 ;  /* 0x0000000000007b1d */ /* 0x000fe20000010000 */
[----:B--2---:R-:W-:-:S05]  /*4ba70*/  PRMT R184, R214, 0x5410, R216 ;  /* 0x00005410d6b87816 */ /* 0x004fca00000000d8 */
[----:B------:R-:W2:Y:S04]  /*4ba80*/  LDL.LU R216, [R1+0xf40] ;  /* 0x000f400001d87983 */ /* 0x000ea80000300800 */
[----:B------:R-:W2:Y:S01]  /*4ba90*/  LDL.LU R214, [R1+0x1110] ;  /* 0x0011100001d67983 */ /* 0x000ea20000300800 */
[----:B------:R-:W-:-:S03]  /*4baa0*/  PRMT R185, R212, 0x5410, R213 ;  /* 0x00005410d4b97816 */ /* 0x000fc600000000d5 */
[----:B------:R-:W2:Y:S04]  /*4bab0*/  LDL.LU R213, [R1+0xf3c] ;  /* 0x000f3c0001d57983 */ /* 0x000ea80000300800 */
[----:B------:R-:W2:Y:S04]  /*4bac0*/  LDL.LU R212, [R1+0x110c] ;  /* 0x00110c0001d47983 */ /* 0x000ea80000300800 */
[----:B------:R-:W0:Y:S01]  /*4bad0*/  LDS.128 R232, [R236] ;  /* 0x00000000ece87984 */ /* 0x000e220000000c00 */
        /* <DEDUP_REMOVED lines=16> */
[----:B------:R-:W2:Y:S01]  /*4bbe0*/  LDL.LU R200, [R1+0xf38] ;  /* 0x000f380001c87983 */ /* 0x000ea20000300800 */
[----:B------:R-:W-:Y:S06]  /*4bbf0*/  BAR.SYNC.DEFER_BLOCKING 0x0 ;  /* 0x0000000000007b1d */ /* 0x000fec0000010000 */
[----:B------:R-:W2:Y:S04]  /*4bc00*/  LDL.LU R199, [R1+0x1108] ;  /* 0x0011080001c77983 */ /* 0x000ea80000300800 */
[----:B------:R-:W-:Y:S01]  /*4bc10*/  STSM.16.M88.4 [R237], R180 ;  /* 0x000000b4ed007844 */ /* 0x000fe20000000200 */
[----:B------:R-:W-:Y:S06]  /*4bc20*/  BAR.SYNC.DEFER_BLOCKING 0x0 ;  /* 0x0000000000007b1d */ /* 0x000fec0000010000 */
[----:B------:R-:W1:Y:S02]  /*4bc30*/  LDS.128 R180, [R236] ;  /* 0x00000000ecb47984 */ /* 0x000e640000000c00 */
[----:B------:R-:W-:Y:S06]  /*4bc40*/  BAR.SYNC.DEFER_BLOCKING 0x0 ;  /* 0x0000000000007b1d */ /* 0x000fec0000010000 */
[----:B------:R-:W-:Y:S04]  /*4bc50*/  STSM.16.M88.4 [R237], R184 ;  /* 0x000000b8ed007844 */ /* 0x000fe80000000200 */
[----:B0-----:R-:W-:Y:S04]  /*4bc60*/  STL.64 [R1+0x40], R232 ;  /* 0x000040e801007387 */ /* 0x001fe80000100a00 */
[----:B------:R0:W-:Y:S04]  /*4bc70*/  STL.64 [R1+0x48], R234 ;  /* 0x000048ea01007387 */ /* 0x0001e80000100a00 */
[----:B0-----:R-:W2:Y:S04]  /*4bc80*/  LDL.LU.64 R234, [R1+0x14d0] ;  /* 0x0014d00001ea7983 */ /* 0x001ea80000300a00 */
[----:B------:R-:W2:Y:S01]  /*4bc90*/  LDL.LU.64 R232, [R1+0x14c8] ;  /* 0x0014c80001e87983 */ /* 0x000ea20000300a00 */
[----:B----4-:R-:W-:-:S02]  /*4bca0*/  PRMT R184, R190, 0x5410, R193 ;  /* 0x00005410beb87816 */ /* 0x010fc400000000c1 */
[----:B------:R-:W-:Y:S02]  /*4bcb0*/  PRMT R185, R188, 0x5410, R191 ;  /* 0x00005410bcb97816 */ /* 0x000fe400000000bf */
[----:B------:R-:W-:Y:S01]  /*4bcc0*/  PRMT R186, R198, 0x5410, R189 ;  /* 0x00005410c6ba7816 */ /* 0x000fe200000000bd */
[----:B------:R-:W-:Y:S06]  /*4bcd0*/  BAR.SYNC.DEFER_BLOCKING 0x0 ;  /* 0x0000000000007b1d */ /* 0x000fec0000010000 */
[----:B------:R-:W0:Y:S04]  /*4bce0*/  LDS.128 R188, [R236] ;  /* 0x00000000ecbc7984 */ /* 0x000e280000000c00 */
[----:B-1----:R1:W-:Y:S04]  /*4bcf0*/  STL.64 [R1+0x30], R180 ;  /* 0x000030b401007387 */ /* 0x0023e80000100a00 */
[----:B------:R4:W-:Y:S01]  /*4bd00*/  STL.64 [R1+0x38], R182 ;  /* 0x000038b601007387 */ /* 0x0009e20000100a00 */
[----:B-1----:R-:W-:-:S02]  /*4bd10*/  PRMT R180, R196, 0x5410, R197 ;  /* 0x00005410c4b47816 */ /* 0x002fc400000000c5 */
[----:B------:R-:W-:Y:S02]  /*4bd20*/  PRMT R181, R225, 0x5410, R226 ;  /* 0x00005410e1b57816 */ /* 0x000fe400000000e2 */
[----:B----4-:R-:W-:Y:S02]  /*4bd30*/  PRMT R182, R222, 0x5410, R224 ;  /* 0x00005410deb67816 */ /* 0x010fe400000000e0 */
[----:B------:R-:W-:Y:S01]  /*4bd40*/  PRMT R183, R220, 0x5410, R221 ;  /* 0x00005410dcb77816 */ /* 0x000fe200000000dd */
[----:B------:R-:W-:Y:S06]  /*4bd50*/  BAR.SYNC.DEFER_BLOCKING 0x0 ;  /* 0x0000000000007b1d */ /* 0x000fec0000010000 */
[----:B------:R-:W-:Y:S02]  /*4bd60*/  STSM.16.M88.4 [R237], R180 ;  /* 0x000000b4ed007844 */ /* 0x000fe40000000200 */
[----:B------:R-:W-:Y:S01]  /*4bd70*/  BAR.SYNC.DEFER_BLOCKING 0x0 ;  /* 0x0000000000007b1d */ /* 0x000fe20000010000 */
[----:B---3--:R-:W-:-:S05]  /*4bd80*/  PRMT R187, R217, 0x5410, R218 ;  /* 0x00005410d9bb7816 */ /* 0x008fca00000000da */
[----:B------:R-:W1:Y:S02]  /*4bd90*/  LDS.128 R180, [R236] ;  /* 0x00000000ecb47984 */ /* 0x000e640000000c00 */
[----:B------:R-:W-:Y:S06]  /*4bda0*/  BAR.SYNC.DEFER_BLOCKING 0x0 ;  /* 0x0000000000007b1d */ /* 0x000fec0000010000 */
[----:B------:R-:W-:Y:S04]  /*4bdb0*/  STSM.16.M88.4 [R237], R184 ;  /* 0x000000b8ed007844 */ /* 0x000fe80000000200 */
[----:B0-----:R-:W-:Y:S04]  /*4bdc0*/  STL.64 [R1+0x20], R188 ;  /* 0x000020bc01007387 */ /* 0x001fe80000100a00 */
[----:B------:R-:W-:Y:S04]  /*4bdd0*/  STL.64 [R1+0x28], R190 ;  /* 0x000028be01007387 */ /* 0x000fe80000100a00 */
[----:B-1----:R-:W-:Y:S04]  /*4bde0*/  STL.64 [R1+0x10], R180 ;  /* 0x000010b401007387 */ /* 0x002fe80000100a00 */
[----:B------:R-:W-:Y:S01]  /*4bdf0*/  STL.64 [R1+0x18], R182 ;  /* 0x000018b601007387 */ /* 0x000fe20000100a00 */
[----:B------:R-:W-:Y:S01]  /*4be00*/  BAR.SYNC.DEFER_BLOCKING 0x0 ;  /* 0x0000000000007b1d */ /* 0x000fe20000010000 */
[----:B------:R-:W-:-:S02]  /*4be10*/  SHF.R.U32.HI R195, RZ, 0x8, R195 ;  /* 0x00000008ffc37819 */ /* 0x000fc400000116c3 */
[----:B------:R-:W-:-:S03]  /*4be20*/  LOP3.LUT R194, R194, 0xffff, RZ, 0xc0, !PT ;  /* 0x0000ffffc2c27812 */ /* 0x000fc600078ec0ff */
[----:B------:R-:W3:Y:S04]  /*4be30*/  LDL.LU R196, [R1+0x112c] ;  /* 0x00112c0001c47983 */ /* 0x000ee80000300800 */
[----:B------:R-:W0:Y:S01]  /*4be40*/  LDS.128 R180, [R236] ;  /* 0x00000000ecb47984 */ /* 0x000e220000000c00 */
[----:B------:R-:W-:-:S04]  /*4be50*/  LOP3.LUT R195, R195, 0xffff, RZ, 0xc0, !PT ;  /* 0x0000ffffc3c37812 */ /* 0x000fc800078ec0ff */
[----:B------:R-:W-:Y:S02]  /*4be60*/  PRMT R227, R194, 0x3340, R195 ;  /* 0x00003340c2e37816 */ /* 0x000fe400000000c3 */
[----:B------:R-:W4:Y:S04]  /*4be70*/  LDL.LU R194, [R1+0xf74] ;  /* 0x000f740001c27983 */ /* 0x000f280000300800 */
[----:B0-----:R-:W-:Y:S04]  /*4be80*/  STL.64 [R1+0x70], R180 ;  /* 0x000070b401007387 */ /* 0x001fe80000100a00 */
[----:B------:R-:W-:Y:S04]  /*4be90*/  STL.64 [R1+0x78], R182 ;  /* 0x000078b601007387 */ /* 0x000fe80000100a00 */
[----:B------:R-:W4:Y:S04]  /*4bea0*/  LDL.LU R197, [R1+0x1128] ;  /* 0x0011280001c57983 */ /* 0x000f280000300800 */
[----:B------:R-:W3:Y:S04]  /*4beb0*/  LDL.LU R195, [R1+0xf70] ;  /* 0x000f700001c37983 */ /* 0x000ee80000300800 */
        /* <DEDUP_REMOVED lines=8> */
[----:B------:R-:W3:Y:S01]  /*4bf40*/  LDL.LU R220, [R1+0xa4c] ;  /* 0x000a4c0001dc7983 */ /* 0x000ee20000300800 */
[----:B------:R-:W-:Y:S01]  /*4bf50*/  BAR.SYNC.DEFER_BLOCKING 0x0 ;  /* 0x0000000000007b1d */ /* 0x000fe20000010000 */
[----:B--2---:R-:W-:-:S02]  /*4bf60*/  PRMT R187, R199, 0x5410, R200 ;  /* 0x00005410c7bb7816 */ /* 0x004fc400000000c8 */
[----:B------:R-:W-:Y:S02]  /*4bf70*/  PRMT R190, R203, 0x5410, R204 ;  /* 0x00005410cbbe7816 */ /* 0x000fe400000000cc */
[----:B------:R-:W-:Y:S01]  /*4bf80*/  PRMT R184, R214, 0x5410, R216 ;  /* 0x00005410d6b87816 */ /* 0x000fe200000000d8 */
[----:B------:R-:W2:Y:S01]  /*4bf90*/  LDL.LU R218, [R1+0xf68] ;  /* 0x000f680001da7983 */ /* 0x000ea20000300800 */
[----:B------:R-:W-:-:S03]  /*4bfa0*/  PRMT R189, R205, 0x5410, R206 ;  /* 0x00005410cdbd7816 */ /* 0x000fc600000000ce */
[----:B------:R-:W2:Y:S04]  /*4bfb0*/  LDL.LU R199, [R1+0x1120] ;  /* 0x0011200001c77983 */ /* 0x000ea80000300800 */
[----:B------:R-:W2:Y:S04]  /*4bfc0*/  LDL.LU R217, [R1+0xfd8] ;  /* 0x000fd80001d97983 */ /* 0x000ea80000300800 */
[----:B------:R-:W2:Y:S01]  /*4bfd0*/  LDL.LU R204, [R1+0x1148] ;  /* 0x0011480001cc7983 */ /* 0x000ea20000300800 */
[----:B------:R-:W-:-:S03]  /*4bfe0*/  PRMT R185, R212, 0x5410, R213 ;  /* 0x00005410d4b97816 */ /* 0x000fc600000000d5 */
[----:B------:R-:W2:Y:S04]  /*4bff0*/  LDL.LU R216, [R1+0xfd4] ;  /* 0x000fd40001d87983 */ /* 0x000ea80000300800 */
[----:B------:R-:W2:Y:S04]  /*4c000*/  LDL.LU R205, [R1+0x1144] ;  /* 0x0011440001cd7983 */ /* 0x000ea80000300800 */
[----:B------:R-:W2:Y:S01]  /*4c010*/  LDL.LU R214, [R1+0xfc4] ;  /* 0x000fc40001d67983 */ /* 0x000ea20000300800 */
[----:B------:R-:W-:-:S03]  /*4c020*/  PRMT R191, R201, 0x5410, R202 ;  /* 0x00005410c9bf7816 */ /* 0x000fc600000000ca */
[----:B------:R-:W2:Y:S01]  /*4c030*/  LDL.LU R206, [R1+0x113c] ;  /* 0x00113c0001ce7983 */ /* 0x000ea20000300800 */
[----:B------:R-:W-:-:S03]  /*4c040*/  PRMT R186, R209, 0x5410, R210 ;  /* 0x00005410d1ba7816 */ /* 0x000fc600000000d2 */
[----:B------:R-:W2:Y:S01]  /*4c050*/  LDL.LU R213, [R1+0xf94] ;  /* 0x000f940001d57983 */ /* 0x000ea20000300800 */
[----:B------:R-:W-:-:S03]  /*4c060*/  PRMT R188, R207, 0x5410, R208 ;  /* 0x00005410cfbc7816 */ /* 0x000fc600000000d0 */
        /* <DEDUP_REMOVED lines=9> */
[----:B------:R0:W-:Y:S01]  /*4c100*/  STSM.16.M88.4 [R237], R188 ;  /* 0x000000bced007844 */ /* 0x0001e20000000200 */
[----:B------:R-:W-:Y:S06]  /*4c110*/  BAR.SYNC.DEFER_BLOCKING 0x0 ;  /* 0x0000000000007b1d */ /* 0x000fec0000010000 */
[----:B0-----:R-:W2:Y:S04]  /*4c120*/  LDL.LU R191, [R1+0xf78] ;  /* 0x000f780001bf7983 */ /* 0x001ea80000300800 */
[----:B------:R-:W0:Y:S01]  /*4c130*/  LDS.128 R180, [R236] ;  /* 0x00000000ecb47984 */ /* 0x000e220000000c00 */
[----:B------:R-:W-:Y:S06]  /*4c140*/  BAR.SYNC.DEFER_BLOCKING 0x0 ;  /* 0x0000000000007b1d */ /* 0x000fec0000010000 */
[----:B------:R-:W-:Y:S02]  /*4c150*/  STSM.16.M88.4 [R237], R184 ;  /* 0x000000b8ed007844 */ /* 0x000fe40000000200 */
[----:B------:R-:W-:Y:S06]  /*4c160*/  BAR.SYNC.DEFER_BLOCKING 0x0 ;  /* 0x0000000000007b1d */ /* 0x000fec0000010000 */
[----:B0-----:R-:W-:Y:S04]  /*4c170*/  STL.64 [R1+0x1490], R180 ;  /* 0x001490b401007387 */ /* 0x001fe80000100a00 */
[----:B------:R-:W-:Y:S04]  /*4c180*/  STL.64 [R1+0x1480], R182 ;  /* 0x001480b601007387 */ /* 0x000fe80000100a00 */
[----:B------:R-:W0:Y:S01]  /*4c190*/  LDS.128 R180, [R236] ;  /* 0x00000000ecb47984 */ /* 0x000e220000000c00 */
[----:B----4-:R-:W-:-:S02]  /*4c1a0*/  PRMT R197, R197, 0x5410, R194 ;  /* 0x00005410c5c57816 */ /* 0x010fc400000000c2 */
[----:B---3--:R-:W-:Y:S02]  /*4c1b0*/  PRMT R198, R198, 0x5410, R195 ;  /* 0x00005410c6c67816 */ /* 0x008fe400000000c3 */
[----:B------:R-:W-:Y:S02]  /*4c1c0*/  PRMT R192, R193, 0x5410, R192 ;  /* 0x00005410c1c07816 */ /* 0x000fe400000000c0 */
[----:B------:R-:W-:Y:S02]  /*4c1d0*/  PRMT R193, R225, 0x5410, R226 ;  /* 0x00005410e1c17816 */ /* 0x000fe400000000e2 */
[----:B------:R-:W-:Y:S02]  /*4c1e0*/  PRMT R194, R222, 0x5410, R224 ;  /* 0x00005410dec27816 */ /* 0x000fe400000000e0 */
[----:B------:R-:W-:Y:S01]  /*4c1f0*/  PRMT R195, R220, 0x5410, R221 ;  /* 0x00005410dcc37816 */ /* 0x000fe200000000dd */
[----:B------:R-:W-:Y:S06]  /*4c200*/  BAR.SYNC.DEFER_BLOCKING 0x0 ;  /* 0x0000000000007b1d */ /* 0x000fec0000010000 */
[----:B------:R-:W-:Y:S02]  /*4c210*/  STSM.16.M88.4 [R237], R192 ;  /* 0x000000c0ed007844 */ /* 0x000fe40000000200 */
[----:B------:R-:W-:Y:S06]  /*4c220*/  BAR.SYNC.DEFER_BLOCKING 0x0 ;  /* 0x0000000000007b1d */ /* 0x000fec0000010000 */
[----:B------:R-:W1:Y:S01]  /*4c230*/  LDS.128 R184, [R236] ;  /* 0x00000000ecb87984 */ /* 0x000e620000000c00 */
[----:B--2---:R-:W-:-:S03]  /*4c240*/  PRMT R199, R199, 0x5410, R218 ;  /* 0x00005410c7c77816 */ /* 0x004fc600000000da */
[----:B0-----:R-:W-:Y:S01]  /*4c250*/  STL [R1], R180 ;  /* 0x000000b401007387 */ /* 0x001fe20000100800 */
[----:B------:R-:W-:-:S03]  /*4c260*/  PRMT R201, R201, 0x5410, R212 ;  /* 0x00005410c9c97816 */ /* 0x000fc600000000d4 */
[----:B------:R0:W-:Y:S01]  /*4c270*/  STL.64 [R1+0x8], R182 ;  /* 0x000008b601007387 */ /* 0x0001e20000100a00 */
[----:B------:R-:W-:Y:S02]  /*4c280*/  PRMT R200, R200, 0x5410, R213 ;  /* 0x00005410c8c87816 */ /* 0x000fe400000000d5 */
[----:B------:R-:W-:Y:S02]  /*4c290*/  PRMT R206, R206, 0x5410, R214 ;  /* 0x00005410cece7816 */ /* 0x000fe400000000d6 */
[----:B------:R-:W-:Y:S02]  /*4c2a0*/  PRMT R202, R202, 0x5410, R210 ;  /* 0x00005410caca7816 */ /* 0x000fe400000000d2 */
[----:B------:R-:W-:Y:S01]  /*4c2b0*/  PRMT R203, R203, 0x5410, R209 ;  /* 0x00005410cbcb7816 */ /* 0x000fe200000000d1 */
[----:B------:R-:W-:Y:S01]  /*4c2c0*/  BAR.SYNC.DEFER_BLOCKING 0x0 ;  /* 0x0000000000007b1d */ /* 0x000fe20000010000 */
[----:B------:R-:W-:-:S05]  /*4c2d0*/  PRMT R207, R207, 0x5410, R208 ;  /* 0x00005410cfcf7816 */ /* 0x000fca00000000d0 */
[----:B-1----:R-:W-:Y:S04]  /*4c2e0*/  STL.64 [R1+0x1468], R184 ;  /* 0x001468b801007387 */ /* 0x002fe80000100a00 */
[----:B------:R-:W-:Y:S01]  /*4c2f0*/  STL.64 [R1+0x1458], R186 ;  /* 0x001458ba01007387 */ /* 0x000fe20000100a00 */
[----:B------:R-:W-:-:S03]  /*4c300*/  PRMT R196, R196, 0x5410, R191 ;  /* 0x00005410c4c47816 */ /* 0x000fc600000000bf */
[----:B------:R-:W2:Y:S04]  /*4c310*/  LDL.LU R212, [R1+0x1164] ;  /* 0x0011640001d47983 */ /* 0x000ea80000300800 */
[----:B------:R1:W-:Y:S04]  /*4c320*/  STSM.16.M88.4 [R237], R196 ;  /* 0x000000c4ed007844 */ /* 0x0003e80000000200 */
[----:B------:R-:W3:Y:S01]  /*4c330*/  LDL.LU R213, [R1+0x1160] ;  /* 0x0011600001d57983 */ /* 0x000ee20000300800 */
[----:B0-----:R-:W-:Y:S01]  /*4c340*/  IMAD.MOV.U32 R182, RZ, RZ, R181 ;  /* 0x000000ffffb67224 */ /* 0x001fe200078e00b5 */
[----:B------:R-:W-:-:S02]  /*4c350*/  PRMT R205, R205, 0x5410, R216 ;  /* 0x00005410cdcd7816 */ /* 0x000fc400000000d8 */
[----:B------:R-:W-:Y:S01]  /*4c360*/  PRMT R204, R204, 0x5410, R217 ;  /* 0x00005410cccc7816 */ /* 0x000fe200000000d9 */
[----:B------:R-:W-:Y:S06]  /*4c370*/  BAR.SYNC.DEFER_BLOCKING 0x0 ;  /* 0x0000000000007b1d */ /* 0x000fec0000010000 */
[----:B-1----:R-:W4:Y:S04]  /*4c380*/  LDL.LU R196, [R1+0x1008] ;  /* 0x0010080001c47983 */ /* 0x002f280000300800 */
[----:B------:R-:W4:Y:S04]  /*4c390*/  LDL.LU R214, [R1+0x115c] ;  /* 0x00115c0001d67983 */ /* 0x000f280000300800 */
[----:B------:R-:W2:Y:S04]  /*4c3a0*/  LDL.LU R197, [R1+0xffc] ;  /* 0x000ffc0001c57983 */ /* 0x000ea80000300800 */
[----:B------:R-:W2:Y:S04]  /*4c3b0*/  LDL.LU R208, [R1+0x1154] ;  /* 0x0011540001d07983 */ /* 0x000ea80000300800 */
        /* <DEDUP_REMOVED lines=20> */
[----:B------:R-:W0:Y:S01]  /*4c500*/  LDS.128 R188, [R236] ;  /* 0x00000000ecbc7984 */ /* 0x000e220000000c00 */
[----:B------:R-:W-:Y:S06]  /*4c510*/  BAR.SYNC.DEFER_BLOCKING 0x0 ;  /* 0x0000000000007b1d */ /* 0x000fec0000010000 */
[----:B0-----:R0:W-:Y:S04]  /*4c520*/  STL.64 [R1+0x1450], R188 ;  /* 0x001450bc01007387 */ /* 0x0011e80000100a00 */
[----:B0-----:R-:W3:Y:S04]  /*4c530*/  LDL.LU R188, [R1+0x1018] ;  /* 0x0010180001bc7983 */ /* 0x001ee80000300800 */
[----:B------:R-:W3:Y:S04]  /*4c540*/  LDL.LU R189, [R1+0x1010] ;  /* 0x0010100001bd7983 */ /* 0x000ee80000300800 */
[----:B------:R-:W-:Y:S01]  /*4c550*/  STSM.16.M88.4 [R237], R200 ;  /* 0x000000c8ed007844 */ /* 0x000fe20000000200 */
[----:B------:R-:W-:Y:S06]  /*4c560*/  BAR.SYNC.DEFER_BLOCKING 0x0 ;  /* 0x0000000000007b1d */ /* 0x000fec0000010000 */
[----:B------:R-:W0:Y:S02]  /*4c570*/  LDS.128 R192, [R236] ;  /* 0x00000000ecc07984 */ /* 0x000e240000000c00 */
[----:B------:R-:W-:Y:S06]  /*4c580*/  BAR.SYNC.DEFER_BLOCKING 0x0 ;  /* 0x0000000000007b1d */ /* 0x000fec0000010000 */
[----:B------:R-:W-:Y:S02]  /*4c590*/  STSM.16.M88.4 [R237], R204 ;  /* 0x000000cced007844 */ /* 0x000fe40000000200 */
[----:B------:R-:W-:Y:S01]  /*4c5a0*/  BAR.SYNC.DEFER_BLOCKING 0x0 ;  /* 0x0000000000007b1d */ /* 0x000fe20000010000 */
[----:B------:R-:W-:-:S02]  /*4c5b0*/  PRMT R211, R215, 0x5410, R211 ;  /* 0x00005410d7d37816 */ /* 0x000fc400000000d3 */
[----:B----4-:R-:W-:Y:S02]  /*4c5c0*/  PRMT R214, R214, 0x5410, R196 ;  /* 0x00005410d6d67816 */ /* 0x010fe400000000c4 */
[----:B--2---:R-:W-:Y:S02]  /*4c5d0*/  PRMT R208, R208, 0x5410, R197 ;  /* 0x00005410d0d07816 */ /* 0x004fe400000000c5 */
[----:B---3--:R-:W-:Y:S02]  /*4c5e0*/  PRMT R209, R209, 0x5410, R198 ;  /* 0x00005410d1d17816 */ /* 0x008fe400000000c6 */
[----:B------:R-:W-:Y:S02]  /*4c5f0*/  PRMT R210, R210, 0x5410, R199 ;  /* 0x00005410d2d27816 */ /* 0x000fe400000000c7 */
[----:B------:R-:W1:Y:S01]  /*4c600*/  LDS.128 R196, [R236] ;  /* 0x00000000ecc47984 */ /* 0x000e620000000c00 */
[----:B------:R-:W-:Y:S06]  /*4c610*/  BAR.SYNC.DEFER_BLOCKING 0x0 ;  /* 0x0000000000007b1d */ /* 0x000fec0000010000 */
[----:B------:R-:W-:Y:S02]  /*4c620*/  STSM.16.M88.4 [R237], R208 ;  /* 0x000000d0ed007844 */ /* 0x000fe40000000200 */
[----:B------:R-:W-:Y:S06]  /*4c630*/  BAR.SYNC.DEFER_BLOCKING 0x0 ;  /* 0x0000000000007b1d */ /* 0x000fec0000010000 */
[----:B------:R-:W2:Y:S04]  /*4c640*/  LDS.128 R200, [R236] ;  /* 0x00000000ecc87984 */ /* 0x000ea80000000c00 */
[----:B------:R-:W-:Y:S04]  /*4c650*/  STL.64 [R1+0x1448], R190 ;  /* 0x001448be01007387 */ /* 0x000fe80000100a00 */
[----:B0-----:R-:W-:Y:S04]  /*4c660*/  STL.64 [R1+0x1440], R192 ;  /* 0x001440c001007387 */ /* 0x001fe80000100a00 */
[----:B------:R-:W-:Y:S01]  /*4c670*/  STL.64 [R1+0x1438], R194 ;  /* 0x001438c201007387 */ /* 0x000fe20000100a00 */
[----:B------:R-:W-:-:S03]  /*4c680*/  PRMT R221, R221, 0x5410, R180 ;  /* 0x00005410dddd7816 */ /* 0x000fc600000000b4 */
[----:B-1----:R-:W-:Y:S01]  /*4c690*/  STL.64 [R1+0x1430], R196 ;  /* 0x001430c401007387 */ /* 0x002fe20000100a00 */
[----:B------:R-:W-:-:S03]  /*4c6a0*/  PRMT R222, R222, 0x5410, R181 ;  /* 0x00005410dede7816 */ /* 0x000fc600000000b5 */
[----:B------:R-:W-:Y:S01]  /*4c6b0*/  STL.64 [R1+0x1428], R198 ;  /* 0x001428c601007387 */ /* 0x000fe20000100a00 */
[----:B------:R-:W-:Y:S02]  /*4c6c0*/  PRMT R219, R223, 0x5410, R219 ;  /* 0x00005410dfdb7816 */ /* 0x000fe400000000db */
[----:B------:R-:W-:Y:S02]  /*4c6d0*/  PRMT R223, R224, 0x5410, R225 ;  /* 0x00005410e0df7816 */ /* 0x000fe400000000e1 */
[----:B------:R-:W-:Y:S01]  /*4c6e0*/  PRMT R218, R218, 0x5410, R226 ;  /* 0x00005410dada7816 */ /* 0x000fe200000000e2 */
[----:B--2---:R-:W-:Y:S04]  /*4c6f0*/  STL.64 [R1+0x1420], R200 ;  /* 0x001420c801007387 */ /* 0x004fe80000100a00 */
[----:B------:R0:W-:Y:S04]  /*4c700*/  STL.64 [R1+0x1418], R202 ;  /* 0x001418ca01007387 */ /* 0x0001e80000100a00 */
[----:B------:R-:W2:Y:S04]  /*4c710*/  LDL.LU R180, [R1+0x1078] ;  /* 0x0010780001b47983 */ /* 0x000ea80000300800 */
[----:B------:R-:W2:Y:S04]  /*4c720*/  LDL.LU R181, [R1+0x119c] ;  /* 0x00119c0001b57983 */ /* 0x000ea80000300800 */
[----:B0-----:R-:W3:Y:S04]  /*4c730*/  LDL.LU R203, [R1+0x1074] ;  /* 0x0010740001cb7983 */ /* 0x001ee80000300800 */
[----:B------:R-:W3:Y:S04]  /*4c740*/  LDL.LU R200, [R1+0x1198] ;  /* 0x0011980001c87983 */ /* 0x000ee80000300800 */
[----:B------:R-:W4:Y:S04]  /*4c750*/  LDL.LU R201, [R1+0x1070] ;  /* 0x0010700001c97983 */ /* 0x000f280000300800 */
[----:B------:R-:W4:Y:S04]  /*4c760*/  LDL.LU R198, [R1+0x1194] ;  /* 0x0011940001c67983 */ /* 0x000f280000300800 */
[----:B------:R-:W2:Y:S04]  /*4c770*/  LDL.LU R197, [R1+0x1068] ;  /* 0x0010680001c57983 */ /* 0x000ea80000300800 */
[----:B------:R-:W2:Y:S04]  /*4c780*/  LDL.LU R224, [R1+0x118c] ;  /* 0x00118c0001e07983 */ /* 0x000ea80000300800 */
[----:B------:R-:W3:Y:S04]  /*4c790*/  LDL.LU R194, [R1+0x105c] ;  /* 0x00105c0001c27983 */ /* 0x000ee80000300800 */
[----:B------:R-:W3:Y:S04]  /*4c7a0*/  LDL.LU R225, [R1+0x1188] ;  /* 0x0011880001e17983 */ /* 0x000ee80000300800 */
[----:B------:R-:W4:Y:S04]  /*4c7b0*/  LDL.LU R195, [R1+0x1058] ;  /* 0x0010580001c37983 */ /* 0x000f280000300800 */
[----:B------:R-:W4:Y:S04]  /*4c7c0*/  LDL.LU R226, [R1+0x1184] ;  /* 0x0011840001e27983 */ /* 0x000f280000300800 */
[----:B------:R-:W4:Y:S01]  /*4c7d0*/  LDL.LU R190, [R1+0xa48] ;  /* 0x000a480001be7983 */ /* 0x000f220000300800 */
[----:B------:R-:W-:-:S02]  /*4c7e0*/  PRMT R212, R212, 0x5410, R188 ;  /* 0x00005410d4d47816 */ /* 0x000fc400000000bc */
[----:B------:R-:W-:Y:S01]  /*4c7f0*/  PRMT R213, R213, 0x5410, R189 ;  /* 0x00005410d5d57816 */ /* 0x000fe200000000bd */
[----:B------:R-:W4:Y:S04]  /*4c800*/  LDL.LU R188, [R1+0x106c] ;  /* 0x00106c0001bc7983 */ /* 0x000f280000300800 */
[----:B------:R-:W4:Y:S01]  /*4c810*/  LDL.LU R189, [R1+0x1190] ;  /* 0x0011900001bd7983 */ /* 0x000f220000300800 */
[----:B------:R-:W-:Y:S01]  /*4c820*/  PRMT R215, R187, 0x5410, R186 ;  /* 0x00005410bbd77816 */ /* 0x000fe200000000ba */
[----:B------:R-:W-:Y:S06]  /*4c830*/  BAR.SYNC.DEFER_BLOCKING 0x0 ;  /* 0x0000000000007b1d */ /* 0x000fec0000010000 */
[----:B------:R-:W-:Y:S02]  /*4c840*/  STSM.16.M88.4 [R237], R212 ;  /* 0x000000d4ed007844 */ /* 0x000fe40000000200 */
[----:B------:R-:W-:Y:S01]  /*4c850*/  BAR.SYNC.DEFER_BLOCKING 0x0 ;  /* 0x0000000000007b1d */ /* 0x000fe20000010000 */
[----:B------:R-:W-:-:S02]  /*4c860*/  PRMT R216, R216, 0x5410, R185 ;  /* 0x00005410d8d87816 */ /* 0x000fc400000000b9 */
[----:B------:R-:W-:-:S03]  /*4c870*/  PRMT R217, R217, 0x5410, R183 ;  /* 0x00005410d9d97816 */ /* 0x000fc600000000b7 */
[----:B------:R-:W0:Y:S02]  /*4c880*/  LDS.128 R204, [R236] ;  /* 0x00000000eccc7984 */ /* 0x000e240000000c00 */
[----:B------:R-:W-:Y:S06]  /*4c890*/  BAR.SYNC.DEFER_BLOCKING 0x0 ;  /* 0x0000000000007b1d */ /* 0x000fec0000010000 */
[----:B------:R-:W-:Y:S02]  /*4c8a0*/  STSM.16.M88.4 [R237], R216 ;  /* 0x000000d8ed007844 */ /* 0x000fe40000000200 */
[----:B------:R-:W-:Y:S01]  /*4c8b0*/  BAR.SYNC.DEFER_BLOCKING 0x0 ;  /* 0x0000000000007b1d */ /* 0x000fe20000010000 */
[----:B------:R-:W-:-:S05]  /*4c8c0*/  PRMT R220, R220, 0x5410, R184 ;  /* 0x00005410dcdc7816 */ /* 0x000fca00000000b8 */
[----:B------:R-:W1:Y:S02]  /*4c8d0*/  LDS.128 R208, [R236] ;  /* 0x00000000ecd07984 */ /* 0x000e640000000c00 */
[----:B------:R-:W-:Y:S06]  /*4c8e0*/  BAR.SYNC.DEFER_BLOCKING 0x0 ;  /* 0x0000000000007b1d */ /* 0x000fec0000010000 */
[----:B------:R4:W-:Y:S02]  /*4c8f0*/  STSM.16.M88.4 [R237], R220 ;  /* 0x000000dced007844 */ /* 0x0009e40000000200 */
[----:B------:R-:W-:Y:S06]  /*4c900*/  BAR.SYNC.DEFER_BLOCKING 0x0 ;  /* 0x0000000000007b1d */ /* 0x000fec0000010000 */
[----:B------:R-:W4:Y:S04]  /*4c910*/  LDS.128 R212, [R236] ;  /* 0x00000000ecd47984 */ /* 0x000f280000000c00 */
[----:B0-----:R-:W-:Y:S04]  /*4c920*/  STL.64 [R1+0x1410], R204 ;  /* 0x001410cc01007387 */ /* 0x001fe80000100a00 */
[----:B------:R-:W-:Y:S04]  /*4c930*/  STL.64 [R1+0x1408], R206 ;  /* 0x001408ce01007387 */ /* 0x000fe80000100a00 */
[----:B-1----:R-:W-:Y:S04]  /*4c940*/  STL.64 [R1+0x1400], R208 ;  /* 0x001400d001007387 */ /* 0x002fe80000100a00 */
        /* <DEDUP_REMOVED lines=11> */
[----:B--2---:R-:W-:-:S02]  /*4ca00*/  PRMT R224, R224, 0x5410, R197 ;  /* 0x00005410e0e07816 */ /* 0x004fc400000000c5 */
[----:B---3--:R-:W-:Y:S02]  /*4ca10*/  PRMT R225, R225, 0x5410, R194 ;  /* 0x00005410e1e17816 */ /* 0x008fe400000000c2 */
[----:B----4-:R-:W-:Y:S02]  /*4ca20*/  PRMT R226, R226, 0x5410, R195 ;  /* 0x00005410e2e27816 */ /* 0x010fe400000000c3 */
[----:B------:R-:W-:Y:S01]  /*4ca30*/  PRMT R227, R190, 0x5410, R227 ;  /* 0x00005410bee37816 */ /* 0x000fe200000000e3 */
[----:B------:R-:W-:Y:S06]  /*4ca40*/  BAR.SYNC.DEFER_BLOCKING 0x0 ;  /* 0x0000000000007b1d */ /* 0x000fec0000010000 */
[----:B------:R-:W-:Y:S02]  /*4ca50*/  STSM.16.M88.4 [R237], R224 ;  /* 0x000000e0ed007844 */ /* 0x000fe40000000200 */
[----:B------:R-:W-:Y:S06]  /*4ca60*/  BAR.SYNC.DEFER_BLOCKING 0x0 ;  /* 0x0000000000007b1d */ /* 0x000fec0000010000 */
[----:B------:R0:W1:Y:S01]  /*4ca70*/  LDS.128 R216, [R236] ;  /* 0x00000000ecd87984 */ /* 0x0000620000000c00 */
[----:B------:R-:W-:-:S03]  /*4ca80*/  PRMT R220, R181, 0x5410, R180 ;  /* 0x00005410b5dc7816 */ /* 0x000fc600000000b4 */
[----:B------:R-:W2:Y:S04]  /*4ca90*/  LDL.LU R180, [R1+0x1088] ;  /* 0x0010880001b47983 */ /* 0x000ea80000300800 */
[----:B------:R-:W2:Y:S04]  /*4caa0*/  LDL.LU R181, [R1+0x11a0] ;  /* 0x0011a00001b57983 */ /* 0x000ea80000300800 */
[----:B------:R-:W-:Y:S04]  /*4cab0*/  STL.64 [R1+0x13c8], R212 ;  /* 0x0013c8d401007387 */ /* 0x000fe80000100a00 */
[----:B------:R-:W-:Y:S04]  /*4cac0*/  STL.64 [R1+0x13b8], R214 ;  /* 0x0013b8d601007387 */ /* 0x000fe80000100a00 */
[----:B0-----:R-:W3:Y:S01]  /*4cad0*/  LDL.LU R236, [R1+0x14c0] ;  /* 0x0014c00001ec7983 */ /* 0x001ee20000300800 */
[----:B------:R-:W-:-:S03]  /*4cae0*/  PRMT R223, R189, 0x5410, R188 ;  /* 0x00005410bddf7816 */ /* 0x000fc600000000bc */
[----:B------:R-:W4:Y:S04]  /*4caf0*/  LDL.LU R197, [R1+0x10bc] ;  /* 0x0010bc0001c57983 */ /* 0x000f280000300800 */
[----:B------:R-:W4:Y:S04]  /*4cb00*/  LDL.LU R194, [R1+0x11c0] ;  /* 0x0011c00001c27983 */ /* 0x000f280000300800 */
[----:B------:R-:W3:Y:S04]  /*4cb10*/  LDL.LU R195, [R1+0x10b8] ;  /* 0x0010b80001c37983 */ /* 0x000ee80000300800 */
[----:B------:R-:W3:Y:S01]  /*4cb20*/  LDL.LU R190, [R1+0x11bc] ;  /* 0x0011bc0001be7983 */ /* 0x000ee20000300800 */
[----:B------:R-:W-:-:S03]  /*4cb30*/  PRMT R227, R250, 0x5410, R252 ;  /* 0x00005410fae37816 */ /* 0x000fc600000000fc */
[----:B------:R-:W4:Y:S04]  /*4cb40*/  LDL.LU R188, [R1+0x10b0] ;  /* 0x0010b00001bc7983 */ /* 0x000f280000300800 */
[----:B------:R-:W4:Y:S04]  /*4cb50*/  LDL.LU R189, [R1+0x11b8] ;  /* 0x0011b80001bd7983 */ /* 0x000f280000300800 */
[----:B-1----:R-:W-:Y:S04]  /*4cb60*/  STL.64 [R1+0x13d0], R216 ;  /* 0x0013d0d801007387 */ /* 0x002fe80000100a00 */
[----:B------:R-:W-:Y:S04]  /*4cb70*/  STL.64 [R1+0x13c0], R218 ;  /* 0x0013c0da01007387 */ /* 0x000fe80000100a00 */
[----:B------:R-:W3:Y:S04]  /*4cb80*/  LDL.LU R250, [R1+0x14bc] ;  /* 0x0014bc0001fa7983 */ /* 0x000ee80000300800 */
[----:B------:R-:W4:Y:S01]  /*4cb90*/  LDL.LU R252, [R1+0xb28] ;  /* 0x000b280001fc7983 */ /* 0x000f220000300800 */
[----:B------:R-:W-:Y:S01]  /*4cba0*/  BAR.SYNC.DEFER_BLOCKING 0x0 ;  /* 0x0000000000007b1d */ /* 0x000fe20000010000 */
[----:B------:R-:W-:-:S02]  /*4cbb0*/  PRMT R221, R200, 0x5410, R203 ;  /* 0x00005410c8dd7816 */ /* 0x000fc400000000cb */
[----:B------:R-:W-:-:S05]  /*4cbc0*/  PRMT R222, R198, 0x5410, R201 ;  /* 0x00005410c6de7816 */ /* 0x000fca00000000c9 */
[----:B------:R-:W-:Y:S01]  /*4cbd0*/  STSM.16.M88.4 [R237], R220 ;  /* 0x000000dced007844 */ /* 0x000fe20000000200 */
[----:B------:R-:W-:Y:S01]  /*4cbe0*/  BAR.SYNC.DEFER_BLOCKING 0x0 ;  /* 0x0000000000007b1d */ /* 0x000fe20000010000 */
[----:B------:R-:W-:Y:S02]  /*4cbf0*/  PRMT R203, R2, 0x5410, R251 ;  /* 0x0000541002cb7816 */ /* 0x000fe400000000fb */
[----:B------:R-:W-:Y:S02]  /*4cc00*/  PRMT R224, R184, 0x5410, R187 ;  /* 0x00005410b8e07816 */ /* 0x000fe400000000bb */
[----:B------:R-:W-:Y:S02]  /*4cc10*/  PRMT R225, R183, 0x5410, R185 ;  /* 0x00005410b7e17816 */ /* 0x000fe400000000b9 */
[----:B------:R-:W-:Y:S02]  /*4cc20*/  PRMT R200, R196, 0x5410, R199 ;  /* 0x00005410c4c87816 */ /* 0x000fe400000000c7 */
[----:B------:R-:W-:-:S02]  /*4cc30*/  PRMT R201, R193, 0x5410, R192 ;  /* 0x00005410c1c97816 */ /* 0x000fc400000000c0 */
[----:B------:R-:W-:Y:S01]  /*4cc40*/  PRMT R202, R186, 0x5410, R191 ;  /* 0x00005410baca7816 */ /* 0x000fe200000000bf */
[----:B------:R-:W3:Y:S04]  /*4cc50*/  LDL.LU.64 R192, [R1+0xe30] ;  /* 0x000e300001c07983 */ /* 0x000ee80000300a00 */
[----:B------:R-:W3:Y:S04]  /*4cc60*/  LDL.LU R191, [R1+0xea8] ;  /* 0x000ea80001bf7983 */ /* 0x000ee80000300800 */
[----:B------:R-:W3:Y:S04]  /*4cc70*/  LDL.LU R186, [R1+0x10d0] ;  /* 0x0010d00001ba7983 */ /* 0x000ee80000300800 */
[----:B------:R-:W3:Y:S01]  /*4cc80*/  LDL.LU R187, [R1+0xe2c] ;  /* 0x000e2c0001bb7983 */ /* 0x000ee20000300800 */
[----:B------:R-:W-:-:S02]  /*4cc90*/  PRMT R199, R3, 0x5410, R0 ;  /* 0x0000541003c77816 */ /* 0x000fc40000000000 */
[----:B--2---:R-:W-:Y:S02]  /*4cca0*/  PRMT R226, R181, 0x5410, R180 ;  /* 0x00005410b5e27816 */ /* 0x004fe400000000b4 */
[----:B------:R-:W2:Y:S04]  /*4ccb0*/  LDL.LU R181, [R1+0xf7c] ;  /* 0x000f7c0001b57983 */ /* 0x000ea80000300800 */
[----:B------:R-:W2:Y:S04]  /*4ccc0*/  LDL.LU.64 R184, [R1+0xe38] ;  /* 0x000e380001b87983 */ /* 0x000ea80000300a00 */
[----:B----4-:R-:W0:Y:S01]  /*4ccd0*/  LDS.128 R220, [R252] ;  /* 0x00000000fcdc7984 */ /* 0x010e220000000c00 */
[----:B------:R-:W-:Y:S06]  /*4cce0*/  BAR.SYNC.DEFER_BLOCKING 0x0 ;  /* 0x0000000000007b1d */ /* 0x000fec0000010000 */
[----:B------:R-:W-:Y:S02]  /*4ccf0*/  STSM.16.M88.4 [R237], R224 ;  /* 0x000000e0ed007844 */ /* 0x000fe40000000200 */
[----:B------:R-:W-:Y:S06]  /*4cd00*/  BAR.SYNC.DEFER_BLOCKING 0x0 ;  /* 0x0000000000007b1d */ /* 0x000fec0000010000 */
[----:B------:R-:W1:Y:S02]  /*4cd10*/  LDS.128 R204, [R252] ;  /* 0x00000000fccc7984 */ /* 0x000e640000000c00 */
[----:B------:R-:W-:Y:S06]  /*4cd20*/  BAR.SYNC.DEFER_BLOCKING 0x0 ;  /* 0x0000000000007b1d */ /* 0x000fec0000010000 */
[----:B------:R-:W-:Y:S02]  /*4cd30*/  STSM.16.M88.4 [R237], R200 ;  /* 0x000000c8ed007844 */ /* 0x000fe40000000200 */
[----:B------:R-:W-:Y:S06]  /*4cd40*/  BAR.SYNC.DEFER_BLOCKING 0x0 ;  /* 0x0000000000007b1d */ /* 0x000fec0000010000 */
[----:B0-----:R-:W-:Y:S04]  /*4cd50*/  STL.64 [R1+0x13e0], R220 ;  /* 0x0013e0dc01007387 */ /* 0x001fe80000100a00 */
[----:B------:R-:W-:Y:S04]  /*4cd60*/  STL.64 [R1+0x13d8], R222 ;  /* 0x0013d8de01007387 */ /* 0x000fe80000100a00 */
[----:B------:R-:W4:Y:S04]  /*4cd70*/  LDL.LU R183, [R1+0xe28] ;  /* 0x000e280001b77983 */ /* 0x000f280000300800 */
[----:B------:R-:W4:Y:S04]  /*4cd80*/  LDL.LU R2, [R1+0xebc] ;  /* 0x000ebc0001027983 */ /* 0x000f280000300800 */
[----:B------:R-:W0:Y:S04]  /*4cd90*/  LDS.128 R224, [R252] ;  /* 0x00000000fce07984 */ /* 0x000e280000000c00 */
[----:B-1----:R-:W-:Y:S04]  /*4cda0*/  STL.64 [R1+0x60], R204 ;  /* 0x000060cc01007387 */ /* 0x002fe80000100a00 */
[----:B------:R-:W-:Y:S04]  /*4cdb0*/  STL.64 [R1+0x68], R206 ;  /* 0x000068ce01007387 */ /* 0x000fe80000100a00 */
[----:B------:R-:W4:Y:S01]  /*4cdc0*/  LDL.LU R180, [R1+0xe24] ;  /* 0x000e240001b47983 */ /* 0x000f220000300800 */
[----:B------:R-:W-:-:S03]  /*4cdd0*/  PRMT R198, R189, 0x5410, R188 ;  /* 0x00005410bdc67816 */ /* 0x000fc600000000bc */
[----:B------:R-:W4:Y:S04]  /*4cde0*/  LDL.LU R0, [R1+0x14b8] ;  /* 0x0014b80001007983 */ /* 0x000f280000300800 */
[----:B------:R-:W4:Y:S04]  /*4cdf0*/  LDL.LU.64 R188, [R1+0xe40] ;  /* 0x000e400001bc7983 */ /* 0x000f280000300a00 */
[----:B0-----:R-:W-:Y:S04]  /*4ce00*/  STL.64 [R1+0x13f0], R224 ;  /* 0x0013f0e001007387 */ /* 0x001fe80000100a00 */
[----:B------:R-:W-:Y:S04]  /*4ce10*/  STL.64 [R1+0x13e8], R226 ;  /* 0x0013e8e201007387 */ /* 0x000fe80000100a00 */
[----:B------:R-:W4:Y:S01]  /*4ce20*/  LDL.LU R3, [R1+0xe00] ;  /* 0x000e000001037983 */ /* 0x000f220000300800 */
[----:B------:R-:W-:-:S02]  /*4ce30*/  PRMT R196, R194, 0x5410, R197 ;  /* 0x00005410c2c47816 */ /* 0x000fc400000000c5 */
[----:B---3--:R-:W-:Y:S01]  /*4ce40*/  PRMT R197, R190, 0x5410, R195 ;  /* 0x00005410bec57816 */ /* 0x008fe200000000c3 */
[----:B------:R-:W-:Y:S01]  /*4ce50*/  BAR.SYNC.DEFER_BLOCKING 0x0 ;  /* 0x0000000000007b1d */ /* 0x000fe20000010000 */
[----:B------:R-:W-:-:S05]  /*4ce60*/  PRMT R251, R8, 0x7770, RZ ;  /* 0x0000777008fb7816 */ /* 0x000fca00000000ff */
[----:B------:R0:W-:Y:S02]  /*4ce70*/  STSM.16.M88.4 [R237], R196 ;  /* 0x000000c4ed007844 */ /* 0x0001e40000000200 */
[----:B------:R-:W-:Y:S06]  /*4ce80*/  BAR.SYNC.DEFER_BLOCKING 0x0 ;  /* 0x0000000000007b1d */ /* 0x000fec0000010000 */
[----:B------:R-:W-:Y:S01]  /*4ce90*/  @P0 STG.E.U8 desc[UR58][R192.64], R251 ;  /* 0x000000fbc0000986 */ /* 0x000fe2000c10113a */
[----:B------:R-:W-:-:S05]  /*4cea0*/  IADD3 R190, P0, R191, R5, RZ ;  /* 0x00000005bfbe7210 */ /* 0x000fca0007f1e0ff */
[----:B------:R-:W-:Y:S01]  /*4ceb0*/  IMAD.X R191, R186, 0x1, R6, P0 ;  /* 0x00000001babf7824 */ /* 0x000fe200000e0606 */
[----:B------:R-:W-:Y:S02]  /*4cec0*/  IADD3 R186, P0, R187, R5, RZ ;  /* 0x00000005bbba7210 */ /* 0x000fe40007f1e0ff */
[----:B0-----:R-:W-:-:S05]  /*4ced0*/  PRMT R237, R8, 0x7771, RZ ;  /* 0x0000777108ed7816 */ /* 0x001fca00000000ff */
[----:B------:R0:W-:Y:S02]  /*4cee0*/  @P6 STG.E.U8 desc[UR58][R190.64], R237 ;  /* 0x000000edbe006986 */ /* 0x0001e4000c10113a */
[C---:B0-----:R-:W-:Y:S01]  /*4cef0*/  PRMT R237, R8.reuse, 0x7772, RZ ;  /* 0x0000777208ed7816 */ /* 0x041fe200000000ff */
[----:B--2---:R-:W-:Y:S02]  /*4cf00*/  IMAD.X R187, R181, 0x1, R6, P0 ;  /* 0x00000001b5bb7824 */ /* 0x004fe400000e0606 */
[----:B------:R-:W2:Y:S04]  /*4cf10*/  LDL.LU R181, [R1+0xe04] ;  /* 0x000e040001b57983 */ /* 0x000ea80000300800 */
[----:B------:R0:W-:Y:S01]  /*4cf20*/  @P5 STG.E.U8 desc[UR58][R184.64], R237 ;  /* 0x000000edb8005986 */ /* 0x0001e2000c10113a */
[----:B------:R-:W-:-:S05]  /*4cf30*/  PRMT R8, R8, 0x7773, RZ ;  /* 0x0000777308087816 */ /* 0x000fca00000000ff */
[----:B------:R1:W-:Y:S01]  /*4cf40*/  @P4 STG.E.U8 desc[UR58][R186.64], R8 ;  /* 0x00000008ba004986 */ /* 0x0003e2000c10113a */
[----:B0-----:R-:W-:Y:S02]  /*4cf50*/  PRMT R237, R9, 0x7770, RZ ;  /* 0x0000777009ed7816 */ /* 0x001fe400000000ff */
[----:B----4-:R-:W-:-:S05]  /*4cf60*/  IADD3 R184, P0, R183, R5, RZ ;  /* 0x00000005b7b87210 */ /* 0x010fca0007f1e0ff */
[----:B------:R-:W-:Y:S02]  /*4cf70*/  IMAD.X R185, R2, 0x1, R6, P0 ;  /* 0x0000000102b97824 */ /* 0x000fe400000e0606 */
[----:B------:R-:W3:Y:S01]  /*4cf80*/  LDL.LU R2, [R1+0xe08] ;  /* 0x000e080001027983 */ /* 0x000ee20000300800 */
[----:B-1----:R-:W-:Y:S02]  /*4cf90*/  SHF.R.S32.HI R8, RZ, 0x1f, R180 ;  /* 0x0000001fff087819 */ /* 0x002fe400000114b4 */
[----:B------:R-:W-:-:S05]  /*4cfa0*/  IADD3 R186, P0, R180, R4, RZ ;  /* 0x00000004b4ba7210 */ /* 0x000fca0007f1e0ff */
[----:B------:R-:W-:Y:S01]  /*4cfb0*/  IMAD.X R187, R8, 0x1, R7, P0 ;  /* 0x0000000108bb7824 */ /* 0x000fe200000e0607 */
[----:B------:R0:W-:Y:S02]  /*4cfc0*/  @P3 STG.E.U8 desc[UR58][R188.64], R237 ;  /* 0x000000edbc003986 */ /* 0x0001e4000c10113a */
[----:B0-----:R-:W-:Y:S02]  /*4cfd0*/  IADD3 R188, P0, R180, R5, RZ ;  /* 0x00000005b4bc7210 */ /* 0x001fe40007f1e0ff */
[----:B------:R-:W4:Y:S03]  /*4cfe0*/  LDL.LU R180, [R1+0xe0c] ;  /* 0x000e0c0001b47983 */ /* 0x000f260000300800 */
[----:B------:R-:W-:Y:S01]  /*4cff0*/  IMAD.X R189, R8, 0x1, R6, P0 ;  /* 0x0000000108bd7824 */ /* 0x000fe200000e0606 */
[C---:B------:R-:W-:Y:S02]  /*4d000*/  PRMT R8, R9.reuse, 0x7771, RZ ;  /* 0x0000777109087816 */ /* 0x040fe400000000ff */
[----:B------:R-:W-:-:S03]  /*4d010*/  PRMT R237, R9, 0x7772, RZ ;  /* 0x0000777209ed7816 */ /* 0x000fc600000000ff */
[----:B------:R0:W-:Y:S04]  /*4d020*/  @P2 STG.E.U8 desc[UR58][R184.64], R8 ;  /* 0x00000008b8002986 */ /* 0x0001e8000c10113a */
[----:B------:R1:W-:Y:S01]  /*4d030*/  @P1 STG.E.U8 desc[UR58][R186.64], R237 ;  /* 0x000000edba001986 */ /* 0x0003e2000c10113a */
[----:B0-----:R-:W-:Y:S02]  /*4d040*/  SHF.R.S32.HI R8, RZ, 0x1f, R3 ;  /* 0x0000001fff087819 */ /* 0x001fe40000011403 */
[----:B------:R-:W-:-:S05]  /*4d050*/  IADD3 R184, P0, R3, R4, RZ ;  /* 0x0000000403b87210 */ /* 0x000fca0007f1e0ff */
[C---:B------:R-:W-:Y:S01]  /*4d060*/  IMAD.X R185, R8.reuse, 0x1, R7, P0 ;  /* 0x0000000108b97824 */ /* 0x040fe200000e0607 */
[----:B-1----:R-:W-:Y:S02]  /*4d070*/  IADD3 R186, P0, R3, R5, RZ ;  /* 0x0000000503ba7210 */ /* 0x002fe40007f1e0ff */
[----:B------:R-:W4:Y:S01]  /*4d080*/  LDL.LU R3, [R1+0xe10] ;  /* 0x000e100001037983 */ /* 0x000f220000300800 */
[C---:B------:R-:W-:Y:S02]  /*4d090*/  LOP3.LUT P4, RZ, R249.reuse, 0x1, RZ, 0xc0, !PT ;  /* 0x00000001f9ff7812 */ /* 0x040fe4000788c0ff */
[----:B------:R-:W-:Y:S01]  /*4d0a0*/  LOP3.LUT P5, RZ, R249, 0x2, RZ, 0xc0, !PT ;  /* 0x00000002f9ff7812 */ /* 0x000fe200078ac0ff */
[----:B------:R-:W-:Y:S01]  /*4d0b0*/  IMAD.X R187, R8, 0x1, R6, P0 ;  /* 0x0000000108bb7824 */ /* 0x000fe200000e0606 */
[----:B------:R-:W-:Y:S02]  /*4d0c0*/  PRMT R9, R9, 0x7773, RZ ;  /* 0x0000777309097816 */ /* 0x000fe400000000ff */
[----:B------:R-:W-:-:S02]  /*4d0d0*/  PRMT R251, R10, 0x7770, RZ ;  /* 0x000077700afb7816 */ /* 0x000fc400000000ff */
[----:B------:R-:W-:-:S05]  /*4d0e0*/  LOP3.LUT P6, RZ, R249, 0x4, RZ, 0xc0, !PT ;  /* 0x00000004f9ff7812 */ /* 0x000fca00078cc0ff */
[----:B------:R-:W-:Y:S04]  /*4d0f0*/  @P4 STG.E.U8 desc[UR58][R188.64], R9 ;  /* 0x00000009bc004986 */ /* 0x000fe8000c10113a */
[----:B------:R0:W-:Y:S01]  /*4d100*/  @P5 STG.E.U8 desc[UR58][R184.64], R251 ;  /* 0x000000fbb8005986 */ /* 0x0001e2000c10113a */
[C---:B------:R-:W-:Y:S02]  /*4d110*/  LOP3.LUT P1, RZ, R249.reuse, 0x8, RZ, 0xc0, !PT ;  /* 0x00000008f9ff7812 */ /* 0x040fe4000782c0ff */
[C---:B------:R-:W-:Y:S02]  /*4d120*/  LOP3.LUT P2, RZ, R249.reuse, 0x10, RZ, 0xc0, !PT ;  /* 0x00000010f9ff7812 */ /* 0x040fe4000784c0ff */
[----:B0-----:R-:W-:Y:S02]  /*4d130*/  PRMT R251, R10, 0x7772, RZ ;  /* 0x000077720afb7816 */ /* 0x001fe400000000ff */
[----:B------:R-:W-:-:S02]  /*4d140*/  LOP3.LUT P3, RZ, R249, 0x20, RZ, 0xc0, !PT ;  /* 0x00000020f9ff7812 */ /* 0x000fc4000786c0ff */
[----:B------:R-:W-:Y:S02]  /*4d150*/  LOP3.LUT P4, RZ, R249, 0x40, RZ, 0xc0, !PT ;  /* 0x00000040f9ff7812 */ /* 0x000fe4000788c0ff */
[----:B--2---:R-:W-:Y:S02]  /*4d160*/  SHF.R.S32.HI R237, RZ, 0x1f, R181 ;  /* 0x0000001fffed7819 */ /* 0x004fe400000114b5 */
[----:B------:R-:W-:-:S05]  /*4d170*/  IADD3 R8, P0, R181, R4, RZ ;  /* 0x00000004b5087210 */ /* 0x000fca0007f1e0ff */
[----:B------:R-:W-:Y:S01]  /*4d180*/  IMAD.X R9, R237, 0x1, R7, P0 ;  /* 0x00000001ed097824 */ /* 0x000fe200000e0607 */
[----:B------:R-:W-:Y:S02]  /*4d190*/  IADD3 R184, P0, R181, R5, RZ ;  /* 0x00000005b5b87210 */ /* 0x000fe40007f1e0ff */
[----:B------:R-:W2:Y:S03]  /*4d1a0*/  LDL.LU R181, [R1+0xe14] ;  /* 0x000e140001b57983 */ /* 0x000ea60000300800 */
[----:B------:R-:W-:Y:S01]  /*4d1b0*/  IMAD.X R185, R237, 0x1, R6, P0 ;  /* 0x00000001edb97824 */ /* 0x000fe200000e0606 */
[----:B------:R-:W-:-:S05]  /*4d1c0*/  PRMT R237, R10, 0x7771, RZ ;  /* 0x000077710aed7816 */ /* 0x000fca00000000ff */
[----:B------:R3:W-:Y:S01]  /*4d1d0*/  @P6 STG.E.U8 desc[UR58][R186.64], R237 ;  /* 0x000000edba006986 */ /* 0x0007e2000c10113a */
[----:B------:R-:W-:-:S03]  /*4d1e0*/  PRMT R10, R10, 0x7773, RZ ;  /* 0x000077730a0a7816 */ /* 0x000fc600000000ff */
[----:B------:R0:W-:Y:S04]  /*4d1f0*/  @P1 STG.E.U8 desc[UR58][R8.64], R251 ;  /* 0x000000fb08001986 */ /* 0x0001e8000c10113a */
[----:B------:R4:W-:Y:S01]  /*4d200*/  @P2 STG.E.U8 desc[UR58][R184.64], R10 ;  /* 0x0000000ab8002986 */ /* 0x0009e2000c10113a */
[----:B------:R-:W-:Y:S02]  /*4d210*/  LOP3.LUT P5, RZ, R249, 0x80, RZ, 0xc0, !PT ;  /* 0x00000080f9ff7812 */ /* 0x000fe400078ac0ff */
[----:B---3--:R-:W-:Y:S02]  /*4d220*/  SHF.R.S32.HI R237, RZ, 0x1f, R2 ;  /* 0x0000001fffed7819 */ /* 0x008fe40000011402 */
[----:B------:R-:W-:-:S05]  /*4d230*/  IADD3 R186, P0, R2, R4, RZ ;  /* 0x0000000402ba7210 */ /* 0x000fca0007f1e0ff */
[C---:B------:R-:W-:Y:S01]  /*4d240*/  IMAD.X R187, R237.reuse, 0x1, R7, P0 ;  /* 0x00000001edbb7824 */ /* 0x040fe200000e0607 */
[----:B0-----:R-:W-:Y:S02]  /*4d250*/  IADD3 R8, P0, R2, R5, RZ ;  /* 0x0000000502087210 */ /* 0x001fe40007f1e0ff */
[----:B------:R-:W3:Y:S03]  /*4d260*/  LDL.LU R2, [R1+0xe18] ;  /* 0x000e180001027983 */ /* 0x000ee60000300800 */
[----:B------:R-:W-:Y:S01]  /*4d270*/  IMAD.X R9, R237, 0x1, R6, P0 ;  /* 0x00000001ed097824 */ /* 0x000fe200000e0606 */
[----:B------:R-:W-:-:S05]  /*4d280*/  PRMT R237, R11, 0x7770, RZ ;  /* 0x000077700bed7816 */ /* 0x000fca00000000ff */
[----:B------:R-:W-:Y:S01]  /*4d290*/  @P3 STG.E.U8 desc[UR58][R186.64], R237 ;  /* 0x000000edba003986 */ /* 0x000fe2000c10113a */
[----:B----4-:R-:W-:Y:S02]  /*4d2a0*/  SHF.R.S32.HI R10, RZ, 0x1f, R180 ;  /* 0x0000001fff0a7819 */ /* 0x010fe400000114b4 */
[----:B------:R-:W-:-:S05]  /*4d2b0*/  IADD3 R184, P0, R180, R4, RZ ;  /* 0x00000004b4b87210 */ /* 0x000fca0007f1e0ff */
[----:B------:R-:W-:Y:S01]  /*4d2c0*/  IMAD.X R185, R10, 0x1, R7, P0 ;  /* 0x000000010ab97824 */ /* 0x000fe200000e0607 */
[----:B------:R-:W-:Y:S02]  /*4d2d0*/  IADD3 R188, P0, R180, R5, RZ ;  /* 0x00000005b4bc7210 */ /* 0x000fe40007f1e0ff */
[----:B------:R-:W4:Y:S03]  /*4d2e0*/  LDL.LU R180, [R1+0xe1c] ;  /* 0x000e1c0001b47983 */ /* 0x000f260000300800 */
[----:B------:R-:W-:Y:S01]  /*4d2f0*/  IMAD.X R189, R10, 0x1, R6, P0 ;  /* 0x000000010abd7824 */ /* 0x000fe200000e0606 */
[----:B------:R-:W-:-:S05]  /*4d300*/  PRMT R10, R11, 0x7771, RZ ;  /* 0x000077710b0a7816 */ /* 0x000fca00000000ff */
[----:B------:R0:W-:Y:S02]  /*4d310*/  @P4 STG.E.U8 desc[UR58][R8.64], R10 ;  /* 0x0000000a08004986 */ /* 0x0001e4000c10113a */
[----:B0-----:R-:W-:Y:S02]  /*4d320*/  SHF.R.S32.HI R8, RZ, 0x1f, R3 ;  /* 0x0000001fff087819 */ /* 0x001fe40000011403 */
[----:B------:R-:W-:Y:S02]  /*4d330*/  IADD3 R186, P0, R3, R4, RZ ;  /* 0x0000000403ba7210 */ /* 0x000fe40007f1e0ff */
[----:B------:R-:W-:-:S03]  /*4d340*/  PRMT R9, R11, 0x7772, RZ ;  /* 0x000077720b097816 */ /* 0x000fc600000000ff */
[C---:B------:R-:W-:Y:S02]  /*4d350*/  IMAD.X R187, R8.reuse, 0x1, R7, P0 ;  /* 0x0000000108bb7824 */ /* 0x040fe400000e0607 */
[----:B------:R0:W-:Y:S02]  /*4d360*/  @P5 STG.E.U8 desc[UR58][R184.64], R9 ;  /* 0x00000009b8005986 */ /* 0x0001e4000c10113a */
[----:B0-----:R-:W-:Y:S02]  /*4d370*/  IADD3 R184, P0, R3, R5, RZ ;  /* 0x0000000503b87210 */ /* 0x001fe40007f1e0ff */
[----:B------:R-:W4:Y:S01]  /*4d380*/  LDL.LU R3, [R1+0xe20] ;  /* 0x000e200001037983 */ /* 0x000f220000300800 */
[C---:B------:R-:W-:Y:S02]  /*4d390*/  LOP3.LUT P6, RZ, R249.reuse, 0x100, RZ, 0xc0, !PT ;  /* 0x00000100f9ff7812 */ /* 0x040fe400078cc0ff */
[----:B------:R-:W-:Y:S02]  /*4d3a0*/  LOP3.LUT P1, RZ, R249, 0x200, RZ, 0xc0, !PT ;  /* 0x00000200f9ff7812 */ /* 0x000fe4000782c0ff */
[----:B------:R-:W-:Y:S01]  /*4d3b0*/  PRMT R11, R11, 0x7773, RZ ;  /* 0x000077730b0b7816 */ /* 0x000fe200000000ff */
[----:B------:R-:W-:Y:S01]  /*4d3c0*/  IMAD.X R185, R8, 0x1, R6, P0 ;  /* 0x0000000108b97824 */ /* 0x000fe200000e0606 */
[----:B------:R-:W-:-:S07]  /*4d3d0*/  LOP3.LUT P2, RZ, R249, 0x400, RZ, 0xc0, !PT ;  /* 0x00000400f9ff7812 */ /* 0x000fce000784c0ff */
[----:B------:R0:W-:Y:S01]  /*4d3e0*/  @P6 STG.E.U8 desc[UR58][R188.64], R11 ;  /* 0x0000000bbc006986 */ /* 0x0001e2000c10113a */
[----:B------:R-:W-:Y:S02]  /*4d3f0*/  LOP3.LUT P3, RZ, R249, 0x800, RZ, 0xc0, !PT ;  /* 0x00000800f9ff7812 */ /* 0x000fe4000786c0ff */
[----:B0-----:R-:W-:-:S05]  /*4d400*/  PRMT R11, R12, 0x7770, RZ ;  /* 0x000077700c0b7816 */ /* 0x001fca00000000ff */
[----:B------:R0:W-:Y:S01]  /*4d410*/  @P1 STG.E.U8 desc[UR58][R186.64], R11 ;  /* 0x0000000bba001986 */ /* 0x0001e2000c10113a */
[----:B------:R-:W-:Y:S02]  /*4d420*/  LOP3.LUT P4, RZ, R249, 0x1000, RZ, 0xc0, !PT ;  /* 0x00001000f9ff7812 */ /* 0x000fe4000788c0ff */
[----:B--2---:R-:W-:Y:S02]  /*4d430*/  SHF.R.S32.HI R10, RZ, 0x1f, R181 ;  /* 0x0000001fff0a7819 */ /* 0x004fe400000114b5 */
[----:B------:R-:W-:-:S05]  /*4d440*/  IADD3 R8, P0, R181, R4, RZ ;  /* 0x00000004b5087210 */ /* 0x000fca0007f1e0ff */
[C---:B------:R-:W-:Y:S01]  /*4d450*/  IMAD.X R9, R10.reuse, 0x1, R7, P0 ;  /* 0x000000010a097824 */ /* 0x040fe200000e0607 */
[----:B0-----:R-:W-:Y:S02]  /*4d460*/  IADD3 R186, P0, R181, R5, RZ ;  /* 0x00000005b5ba7210 */ /* 0x001fe40007f1e0ff */
[----:B------:R-:W2:Y:S03]  /*4d470*/  LDL.LU R181, [R1+0x200] ;  /* 0x0002000001b57983 */ /* 0x000ea60000300800 */
[----:B------:R-:W-:Y:S01]  /*4d480*/  IMAD.X R187, R10, 0x1, R6, P0 ;  /* 0x000000010abb7824 */ /* 0x000fe200000e0606 */
[----:B------:R-:W-:-:S05]  /*4d490*/  PRMT R10, R12, 0x7771, RZ ;  /* 0x000077710c0a7816 */ /* 0x000fca00000000ff */
[----:B------:R0:W-:Y:S02]  /*4d4a0*/  @P2 STG.E.U8 desc[UR58][R184.64], R10 ;  /* 0x0000000ab8002986 */ /* 0x0001e4000c10113a */
[C---:B0-----:R-:W-:Y:S02]  /*4d4b0*/  PRMT R10, R12.reuse, 0x7772, RZ ;  /* 0x000077720c0a7816 */ /* 0x041fe400000000ff */
[----:B------:R-:W-:-:S03]  /*4d4c0*/  PRMT R12, R12, 0x7773, RZ ;  /* 0x000077730c0c7816 */ /* 0x000fc600000000ff */
[----:B------:R0:W-:Y:S04]  /*4d4d0*/  @P3 STG.E.U8 desc[UR58][R8.64], R10 ;  /* 0x0000000a08003986 */ /* 0x0001e8000c10113a */
[----:B------:R4:W-:Y:S01]  /*4d4e0*/  @P4 STG.E.U8 desc[UR58][R186.64], R12 ;  /* 0x0000000cba004986 */ /* 0x0009e2000c10113a */
[C---:B------:R-:W-:Y:S02]  /*4d4f0*/  LOP3.LUT P5, RZ, R249.reuse, 0x2000, RZ, 0xc0, !PT ;  /* 0x00002000f9ff7812 */ /* 0x040fe400078ac0ff */
[C---:B------:R-:W-:Y:S02]  /*4d500*/  LOP3.LUT P6, RZ, R249.reuse, 0x4000, RZ, 0xc0, !PT ;  /* 0x00004000f9ff7812 */ /* 0x040fe400078cc0ff */
[----:B------:R-:W-:Y:S02]  /*4d510*/  LOP3.LUT P1, RZ, R249, 0x8000, RZ, 0xc0, !PT ;  /* 0x00008000f9ff7812 */ /* 0x000fe4000782c0ff */
[----:B------:R-:W-:-:S02]  /*4d520*/  PRMT R237, R13, 0x7770, RZ ;  /* 0x000077700ded7816 */ /* 0x000fc400000000ff */
[----:B---3--:R-:W-:Y:S02]  /*4d530*/  SHF.R.S32.HI R11, RZ, 0x1f, R2 ;  /* 0x0000001fff0b7819 */ /* 0x008fe40000011402 */
[----:B------:R-:W-:-:S05]  /*4d540*/  IADD3 R184, P0, R2, R4, RZ ;  /* 0x0000000402b87210 */ /* 0x000fca0007f1e0ff */
[C---:B------:R-:W-:Y:S01]  /*4d550*/  IMAD.X R185, R11.reuse, 0x1, R7, P0 ;  /* 0x000000010bb97824 */ /* 0x040fe200000e0607 */
[----:B0-----:R-:W-:Y:S02]  /*4d560*/  IADD3 R10, P0, R2, R5, RZ ;  /* 0x00000005020a7210 */ /* 0x001fe40007f1e0ff */
[----:B------:R-:W3:Y:S03]  /*4d570*/  LDL.LU R2, [R1+0x204] ;  /* 0x0002040001027983 */ /* 0x000ee60000300800 */
[----:B------:R-:W-:Y:S01]  /*4d580*/  IMAD.X R11, R11, 0x1, R6, P0 ;  /* 0x000000010b0b7824 */ /* 0x000fe200000e0606 */
        /* <DEDUP_REMOVED lines=9> */
[----:B0-----:R-:W-:-:S05]  /*4d620*/  PRMT R10, R13, 0x7772, RZ ;  /* 0x000077720d0a7816 */ /* 0x001fca00000000ff */
[----:B------:R0:W-:Y:S01]  /*4d630*/  @P1 STG.E.U8 desc[UR58][R8.64], R10 ;  /* 0x0000000a08001986 */ /* 0x0001e2000c10113a */
[----:B------:R-:W-:Y:S02]  /*4d640*/  SHF.R.S32.HI R11, RZ, 0x1f, R3 ;  /* 0x0000001fff0b7819 */ /* 0x000fe40000011403 */
[----:B------:R-:W-:-:S05]  /*4d650*/  IADD3 R184, P0, R3, R4, RZ ;  /* 0x0000000403b87210 */ /* 0x000fca0007f1e0ff */
[----:B------:R-:W-:Y:S01]  /*4d660*/  IMAD.X R185, R11, 0x1, R7, P0 ;  /* 0x000000010bb97824 */ /* 0x000fe200000e0607 */
[----:B0-----:R-:W-:Y:S02]  /*4d670*/  IADD3 R10, P0, R3, R5, RZ ;  /* 0x00000005030a7210 */ /* 0x001fe40007f1e0ff */
[----:B------:R-:W4:Y:S01]  /*4d680*/  LDL.LU R3, [R1+0x20c] ;  /* 0x00020c0001037983 */ /* 0x000f220000300800 */
[C---:B------:R-:W-:Y:S02]  /*4d690*/  LOP3.LUT P2, RZ, R249.reuse, 0x10000, RZ, 0xc0, !PT ;  /* 0x00010000f9ff7812 */ /* 0x040fe4000784c0ff */
[----:B------:R-:W-:Y:S02]  /*4d6a0*/  LOP3.LUT P3, RZ, R249, 0x20000, RZ, 0xc0, !PT ;  /* 0x00020000f9ff7812 */ /* 0x000fe4000786c0ff */
[----:B------:R-:W-:Y:S01]  /*4d6b0*/  PRMT R13, R13, 0x7773, RZ ;  /* 0x000077730d0d7816 */ /* 0x000fe200000000ff */
[----:B------:R-:W-:Y:S01]  /*4d6c0*/  IMAD.X R11, R11, 0x1, R6, P0 ;  /* 0x000000010b0b7824 */ /* 0x000fe200000e0606 */
[----:B------:R-:W-:-:S02]  /*4d6d0*/  PRMT R12, R14, 0x7770, RZ ;  /* 0x000077700e0c7816 */ /* 0x000fc400000000ff */
[----:B------:R-:W-:-:S05]  /*4d6e0*/  LOP3.LUT P4, RZ, R249, 0x40000, RZ, 0xc0, !PT ;  /* 0x00040000f9ff7812 */ /* 0x000fca000788c0ff */
[----:B------:R2:W-:Y:S04]  /*4d6f0*/  @P2 STG.E.U8 desc[UR58][R186.64], R13 ;  /* 0x0000000dba002986 */ /* 0x0005e8000c10113a */
[----:B------:R0:W-:Y:S01]  /*4d700*/  @P3 STG.E.U8 desc[UR58][R184.64], R12 ;  /* 0x0000000cb8003986 */ /* 0x0001e2000c10113a */
[C---:B------:R-:W-:Y:S02]  /*4d710*/  LOP3.LUT P5, RZ, R249.reuse, 0x80000, RZ, 0xc0, !PT ;  /* 0x00080000f9ff7812 */ /* 0x040fe400078ac0ff */
[C---:B------:R-:W-:Y:S02]  /*4d720*/  PRMT R237, R14.reuse, 0x7771, RZ ;  /* 0x000077710eed7816 */ /* 0x040fe400000000ff */
[C---:B------:R-:W-:Y:S02]  /*4d730*/  LOP3.LUT P6, RZ, R249.reuse, 0x100000, RZ, 0xc0, !PT ;  /* 0x00100000f9ff7812 */ /* 0x040fe400078cc0ff */
[----:B------:R-:W-:Y:S01]  /*4d740*/  PRMT R251, R14, 0x7772, RZ ;  /* 0x000077720efb7816 */ /* 0x000fe200000000ff */
[----:B------:R3:W-:Y:S01]  /*4d750*/  @P4 STG.E.U8 desc[UR58][R10.64], R237 ;  /* 0x000000ed0a004986 */ /* 0x0007e2000c10113a */
[----:B------:R-:W-:-:S02]  /*4d760*/  LOP3.LUT P1, RZ, R249, 0x200000, RZ, 0xc0, !PT ;  /* 0x00200000f9ff7812 */ /* 0x000fc4000782c0ff */
[----:B------:R-:W-:Y:S02]  /*4d770*/  PRMT R14, R14, 0x7773, RZ ;  /* 0x000077730e0e7816 */ /* 0x000fe400000000ff */
[----:B--2---:R-:W-:Y:S02]  /*4d780*/  SHF.R.S32.HI R13, RZ, 0x1f, R181 ;  /* 0x0000001fff0d7819 */ /* 0x004fe400000114b5 */
[----:B------:R-:W-:-:S05]  /*4d790*/  IADD3 R8, P0, R181, R4, RZ ;  /* 0x00000004b5087210 */ /* 0x000fca0007f1e0ff */
[----:B------:R-:W-:Y:S01]  /*4d7a0*/  IMAD.X R9, R13, 0x1, R7, P0 ;  /* 0x000000010d097824 */ /* 0x000fe200000e0607 */
[----:B0-----:R-:W-:Y:S02]  /*4d7b0*/  IADD3 R12, P0, R181, R5, RZ ;  /* 0x00000005b50c7210 */ /* 0x001fe40007f1e0ff */
[----:B------:R-:W2:Y:S03]  /*4d7c0*/  LDL.LU R181, [R1+0x210] ;  /* 0x0002100001b57983 */ /* 0x000ea60000300800 */
[----:B------:R-:W-:Y:S01]  /*4d7d0*/  IMAD.X R13, R13, 0x1, R6, P0 ;  /* 0x000000010d0d7824 */ /* 0x000fe200000e0606 */
[----:B------:R0:W-:Y:S04]  /*4d7e0*/  @P5 STG.E.U8 desc[UR58][R8.64], R251 ;  /* 0x000000fb08005986 */ /* 0x0001e8000c10113a */
[----:B------:R4:W-:Y:S01]  /*4d7f0*/  @P6 STG.E.U8 desc[UR58][R12.64], R14 ;  /* 0x0000000e0c006986 */ /* 0x0009e2000c10113a */
[----:B------:R-:W-:-:S02]  /*4d800*/  LOP3.LUT P2, RZ, R249, 0x400000, RZ, 0xc0, !PT ;  /* 0x00400000f9ff7812 */ /* 0x000fc4000784c0ff */
        /* <DEDUP_REMOVED lines=8> */
[----:B------:R0:W-:Y:S01]  /*4d890*/  @P1 STG.E.U8 desc[UR58][R10.64], R237 ;  /* 0x000000ed0a001986 */ /* 0x0001e2000c10113a */
[----:B----4-:R-:W-:Y:S02]  /*4d8a0*/  SHF.R.S32.HI R14, RZ, 0x1f, R180 ;  /* 0x0000001fff0e7819 */ /* 0x010fe400000114b4 */
[----:B------:R-:W-:-:S05]  /*4d8b0*/  IADD3 R12, P0, R180, R4, RZ ;  /* 0x00000004b40c7210 */ /* 0x000fca0007f1e0ff */
[----:B------:R-:W-:Y:S01]  /*4d8c0*/  IMAD.X R13, R14, 0x1, R7, P0 ;  /* 0x000000010e0d7824 */ /* 0x000fe200000e0607 */
        /* <DEDUP_REMOVED lines=21> */
[C---:B------:R-:W-:Y:S02]  /*4da20*/  LOP3.LUT P2, RZ, R249.reuse, 0x10000000, RZ, 0xc0, !PT ;  /* 0x10000000f9ff7812 */ /* 0x040fe4000784c0ff */
        /* <DEDUP_REMOVED lines=11> */
[----:B------:R-:W-:Y:S04]  /*4dae0*/  @P1 STG.E.U8 desc[UR58][R10.64], R14 ;  /* 0x0000000e0a001986 */ /* 0x000fe8000c10113a */
[----:B------:R0:W-:Y:S01]  /*4daf0*/  @P2 STG.E.U8 desc[UR58][R8.64], R16 ;  /* 0x0000001008002986 */ /* 0x0001e2000c10113a */
[----:B------:R-:W-:Y:S02]  /*4db00*/  LOP3.LUT P4, RZ, R249, 0x40000000, RZ, 0xc0, !PT ;  /* 0x40000000f9ff7812 */ /* 0x000fe4000788c0ff */
[----:B0-----:R-:W-:Y:S02]  /*4db10*/  PRMT R8, R17, 0x7770, RZ ;  /* 0x0000777011087816 */ /* 0x001fe400000000ff */
[----:B------:R-:W-:Y:S02]  /*4db20*/  LOP3.LUT P5, RZ, R249, 0x80000000, RZ, 0xc0, !PT ;  /* 0x80000000f9ff7812 */ /* 0x000fe400078ac0ff */
[----:B---3--:R-:W-:-:S02]  /*4db30*/  SHF.R.S32.HI R15, RZ, 0x1f, R2 ;  /* 0x0000001fff0f7819 */ /* 0x008fc40000011402 */
[----:B------:R-:W-:-:S05]  /*4db40*/  IADD3 R12, P0, R2, R4, RZ ;  /* 0x00000004020c7210 */ /* 0x000fca0007f1e0ff */
[C---:B------:R-:W-:Y:S01]  /*4db50*/  IMAD.X R13, R15.reuse, 0x1, R7, P0 ;  /* 0x000000010f0d7824 */ /* 0x040fe200000e0607 */
[----:B------:R-:W-:Y:S02]  /*4db60*/  IADD3 R14, P0, R2, R5, RZ ;  /* 0x00000005020e7210 */ /* 0x000fe40007f1e0ff */
[----:B------:R-:W3:Y:S03]  /*4db70*/  LDL.LU R2, [R1+0x224] ;  /* 0x0002240001027983 */ /* 0x000ee60000300800 */
[----:B------:R-:W-:Y:S01]  /*4db80*/  IMAD.X R15, R15, 0x1, R6, P0 ;  /* 0x000000010f0f7824 */ /* 0x000fe200000e0606 */
[----:B------:R0:W-:Y:S01]  /*4db90*/  @P3 STG.E.U8 desc[UR58][R12.64], R8 ;  /* 0x000000080c003986 */ /* 0x0001e2000c10113a */
[----:B----4-:R-:W-:Y:S02]  /*4dba0*/  SHF.R.S32.HI R9, RZ, 0x1f, R180 ;  /* 0x0000001fff097819 */ /* 0x010fe400000114b4 */
[----:B------:R-:W-:-:S05]  /*4dbb0*/  IADD3 R10, P0, R180, R4, RZ ;  /* 0x00000004b40a7210 */ /* 0x000fca0007f1e0ff */
[----:B------:R-:W-:Y:S01]  /*4dbc0*/  IMAD.X R11, R9, 0x1, R7, P0 ;  /* 0x00000001090b7824 */ /* 0x000fe200000e0607 */
[----:B0-----:R-:W-:Y:S02]  /*4dbd0*/  IADD3 R8, P0, R180, R5, RZ ;  /* 0x00000005b4087210 */ /* 0x001fe40007f1e0ff */
[----:B------:R-:W4:Y:S01]  /*4dbe0*/  LDL.LU R180, [R1+0xa8] ;  /* 0x0000a80001b47983 */ /* 0x000f220000300800 */
[----:B------:R-:W-:Y:S02]  /*4dbf0*/  PRMT R12, R17, 0x7771, RZ ;  /* 0x00007771110c7816 */ /* 0x000fe400000000ff */
[----:B------:R-:W-:-:S03]  /*4dc00*/  IMAD.X R9, R9, 0x1, R6, P0 ;  /* 0x0000000109097824 */ /* 0x000fc600000e0606 */
        /* <DEDUP_REMOVED lines=17> */
[C---:B------:R-:W-:Y:S02]  /*4dd20*/  LOP3.LUT P4, RZ, R248.reuse, 0x10, RZ, 0xc0, !PT ;  /* 0x00000010f8ff7812 */ /* 0x040fe4000788c0ff */
[C---:B------:R-:W-:Y:S02]  /*4dd30*/  LOP3.LUT P5, RZ, R248.reuse, 0x20, RZ, 0xc0, !PT ;  /* 0x00000020f8ff7812 */ /* 0x040fe400078ac0ff */
[----:B------:R-:W-:-:S02]  /*4dd40*/  LOP3.LUT P6, RZ, R248, 0x40, RZ, 0xc0, !PT ;  /* 0x00000040f8ff7812 */ /* 0x000fc400078cc0ff */
[----:B--2---:R-:W-:Y:S02]  /*4dd50*/  SHF.R.S32.HI R14, RZ, 0x1f, R181 ;  /* 0x0000001fff0e7819 */ /* 0x004fe400000114b5 */
[----:B0-----:R-:W-:-:S05]  /*4dd60*/  IADD3 R8, P0, R181, R4, RZ ;  /* 0x00000004b5087210 */ /* 0x001fca0007f1e0ff */
[C---:B------:R-:W-:Y:S01]  /*4dd70*/  IMAD.X R9, R14.reuse, 0x1, R7, P0 ;  /* 0x000000010e097824 */ /* 0x040fe200000e0607 */
[----:B-1----:R-:W-:Y:S02]  /*4dd80*/  IADD3 R12, P0, R181, R5, RZ ;  /* 0x00000005b50c7210 */ /* 0x002fe40007f1e0ff */
        /* <DEDUP_REMOVED lines=10> */
[----:B---3--:R-:W-:Y:S02]  /*4de30*/  SHF.R.S32.HI R11, RZ, 0x1f, R2 ;  /* 0x0000001fff0b7819 */ /* 0x008fe40000011402 */
        /* <DEDUP_REMOVED lines=22> */
[C---:B------:R-:W-:Y:S02]  /*4dfa0*/  LOP3.LUT P3, RZ, R248.reuse, 0x200, RZ, 0xc0, !PT ;  /* 0x00000200f8ff7812 */ /* 0x040fe4000786c0ff */
        /* <DEDUP_REMOVED lines=9> */
[----:B0-----:R-:W-:Y:S02]  /*4e040*/  PRMT R15, R20, 0x7772, RZ ;  /* 0x00007772140f7816 */ /* 0x001fe400000000ff */
[----:B--2---:R-:W-:Y:S02]  /*4e050*/  SHF.R.S32.HI R14, RZ, 0x1f, R181 ;  /* 0x0000001fff0e7819 */ /* 0x004fe400000114b5 */
[----:B------:R-:W-:-:S05]  /*4e060*/  IADD3 R8, P0, R181, R4, RZ ;  /* 0x00000004b5087210 */ /* 0x000fca0007f1e0ff */
[C---:B------:R-:W-:Y:S01]  /*4e070*/  IMAD.X R9, R14.reuse, 0x1, R7, P0 ;  /* 0x000000010e097824 */ /* 0x040fe200000e0607 */
[----:B------:R-:W-:Y:S02]  /*4e080*/  IADD3 R12, P0, R181, R5, RZ ;  /* 0x00000005b50c7210 */ /* 0x000fe40007f1e0ff */
[----:B------:R-:W2:Y:S03]  /*4e090*/  LDL.LU R181, [R1+0xc0] ;  /* 0x0000c00001b57983 */ /* 0x000ea60000300800 */
[----:B------:R-:W-:Y:S01]  /*4e0a0*/  IMAD.X R13, R14, 0x1, R6, P0 ;  /* 0x000000010e0d7824 */ /* 0x000fe200000e0606 */
[----:B------:R-:W-:-:S05]  /*4e0b0*/  PRMT R14, R20, 0x7771, RZ ;  /* 0x00007771140e7816 */ /* 0x000fca00000000ff */
[----:B------:R-:W-:Y:S01]  /*4e0c0*/  @P4 STG.E.U8 desc[UR58][R10.64], R14 ;  /* 0x0000000e0a004986 */ /* 0x000fe2000c10113a */
[----:B------:R-:W-:-:S03]  /*4e0d0*/  PRMT R20, R20, 0x7773, RZ ;  /* 0x0000777314147816 */ /* 0x000fc600000000ff */
[----:B------:R-:W-:Y:S04]  /*4e0e0*/  @P5 STG.E.U8 desc[UR58][R8.64], R15 ;  /* 0x0000000f08005986 */ /* 0x000fe8000c10113a */
[----:B------:R0:W-:Y:S01]  /*4e0f0*/  @P6 STG.E.U8 desc[UR58][R12.64], R20 ;  /* 0x000000140c006986 */ /* 0x0001e2000c10113a */
[C---:B------:R-:W-:Y:S02]  /*4e100*/  LOP3.LUT P2, RZ, R248.reuse, 0x4000, RZ, 0xc0, !PT ;  /* 0x00004000f8ff7812 */ /* 0x040fe4000784c0ff */
[----:B0-----:R-:W-:Y:S02]  /*4e110*/  PRMT R12, R21, 0x7770, RZ ;  /* 0x00007770150c7816 */ /* 0x001fe400000000ff */
[----:B------:R-:W-:Y:S02]  /*4e120*/  LOP3.LUT P3, RZ, R248, 0x8000, RZ, 0xc0, !PT ;  /* 0x00008000f8ff7812 */ /* 0x000fe4000786c0ff */
[----:B---3--:R-:W-:-:S02]  /*4e130*/  SHF.R.S32.HI R14, RZ, 0x1f, R2 ;  /* 0x0000001fff0e7819 */ /* 0x008fc40000011402 */
[----:B------:R-:W-:-:S05]  /*4e140*/  IADD3 R10, P0, R2, R4, RZ ;  /* 0x00000004020a7210 */ /* 0x000fca0007f1e0ff */
[----:B------:R-:W-:Y:S01]  /*4e150*/  IMAD.X R11, R14, 0x1, R7, P0 ;  /* 0x000000010e0b7824 */ /* 0x000fe200000e0607 */
        /* <DEDUP_REMOVED lines=29> */
[----:B0-----:R-:W-:Y:S02]  /*4e330*/  PRMT R10, R22, 0x7771, RZ ;  /* 0x00007771160a7816 */ /* 0x001fe400000000ff */
[----:B--2---:R-:W-:Y:S02]  /*4e340*/  SHF.R.S32.HI R13, RZ, 0x1f, R181 ;  /* 0x0000001fff0d7819 */ /* 0x004fe400000114b5 */
[----:B------:R-:W-:-:S05]  /*4e350*/  IADD3 R8, P0, R181, R4, RZ ;  /* 0x00000004b5087210 */ /* 0x000fca0007f1e0ff */
[----:B------:R-:W-:Y:S01]  /*4e360*/  IMAD.X R9, R13, 0x1, R7, P0 ;  /* 0x000000010d097824 */ /* 0x000fe200000e0607 */
[----:B------:R-:W-:Y:S02]  /*4e370*/  IADD3 R12, P0, R181, R5, RZ ;  /* 0x00000005b50c7210 */ /* 0x000fe40007f1e0ff */
[----:B------:R-:W2:Y:S03]  /*4e380*/  LDL.LU R181, [R1+0xd0] ;  /* 0x0000d00001b57983 */ /* 0x000ea60000300800 */
[----:B------:R-:W-:Y:S01]  /*4e390*/  IMAD.X R13, R13, 0x1, R6, P0 ;  /* 0x000000010d0d7824 */ /* 0x000fe200000e0606 */
[----:B------:R0:W-:Y:S02]  /*4e3a0*/  @P6 STG.E.U8 desc[UR58][R14.64], R10 ;  /* 0x0000000a0e006986 */ /* 0x0001e4000c10113a */
[C---:B0-----:R-:W-:Y:S02]  /*4e3b0*/  PRMT R10, R22.reuse, 0x7772, RZ ;  /* 0x00007772160a7816 */ /* 0x041fe400000000ff */
[----:B------:R-:W-:-:S03]  /*4e3c0*/  PRMT R22, R22, 0x7773, RZ ;  /* 0x0000777316167816 */ /* 0x000fc600000000ff */
[----:B------:R-:W-:Y:S04]  /*4e3d0*/  @P1 STG.E.U8 desc[UR58][R8.64], R10 ;  /* 0x0000000a08001986 */ /* 0x000fe8000c10113a */
[----:B------:R0:W-:Y:S01]  /*4e3e0*/  @P2 STG.E.U8 desc[UR58][R12.64], R22 ;  /* 0x000000160c002986 */ /* 0x0001e2000c10113a */
[C---:B------:R-:W-:Y:S02]  /*4e3f0*/  LOP3.LUT P3, RZ, R248.reuse, 0x200000, RZ, 0xc0, !PT ;  /* 0x00200000f8ff7812 */ /* 0x040fe4000786c0ff */
[----:B------:R-:W-:Y:S02]  /*4e400*/  LOP3.LUT P4, RZ, R248, 0x400000, RZ, 0xc0, !PT ;  /* 0x00400000f8ff7812 */ /* 0x000fe4000788c0ff */
[----:B0-----:R-:W-:Y:S02]  /*4e410*/  PRMT R13, R23, 0x7770, RZ ;  /* 0x00007770170d7816 */ /* 0x001fe400000000ff */
[----:B---3--:R-:W-:-:S02]  /*4e420*/  SHF.R.S32.HI R11, RZ, 0x1f, R2 ;  /* 0x0000001fff0b7819 */ /* 0x008fc40000011402 */
[----:B------:R-:W-:-:S05]  /*4e430*/  IADD3 R14, P0, R2, R4, RZ ;  /* 0x00000004020e7210 */ /* 0x000fca0007f1e0ff */
[C---:B------:R-:W-:Y:S01]  /*4e440*/  IMAD.X R15, R11.reuse, 0x1, R7, P0 ;  /* 0x000000010b0f7824 */ /* 0x040fe200000e0607 */
[----:B------:R-:W-:Y:S02]  /*4e450*/  IADD3 R10, P0, R2, R5, RZ ;  /* 0x00000005020a7210 */ /* 0x000fe40007f1e0ff */
        /* <DEDUP_REMOVED lines=12> */
[----:B------:R-:W-:-:S05]  /*4e520*/  IADD3 R14, P0, R3, R4, RZ ;  /* 0x00000004030e7210 */ /* 0x000fca0007f1e0ff */
[----:B------:R-:W-:Y:S01]  /*4e530*/  IMAD.X R15, R10, 0x1, R7, P0 ;  /* 0x000000010a0f7824 */ /* 0x000fe200000e0607 */
[----:B------:R-:W-:Y:S02]  /*4e540*/  IADD3 R12, P0, R3, R5, RZ ;  /* 0x00000005030c7210 */ /* 0x000fe40007f1e0ff */
[----:B------:R-:W4:Y:S01]  /*4e550*/  LDL.LU R3, [R1+0xdc] ;  /* 0x0000dc0001037983 */ /* 0x000f220000300800 */
[C---:B------:R-:W-:Y:S02]  /*4e560*/  LOP3.LUT P5, RZ, R248.reuse, 0x800000, RZ, 0xc0, !PT ;  /* 0x00800000f8ff7812 */ /* 0x040fe400078ac0ff */
[C---:B------:R-:W-:Y:S02]  /*4e570*/  LOP3.LUT P6, RZ, R248.reuse, 0x1000000, RZ, 0xc0, !PT ;  /* 0x01000000f8ff7812 */ /* 0x040fe400078cc0ff */
[----:B------:R-:W-:Y:S02]  /*4e580*/  LOP3.LUT P1, RZ, R248, 0x2000000, RZ, 0xc0, !PT ;  /* 0x02000000f8ff7812 */ /* 0x000fe4000782c0ff */
[C---:B------:R-:W-:Y:S01]  /*4e590*/  PRMT R11, R23.reuse, 0x7772, RZ ;  /* 0x00007772170b7816 */ /* 0x040fe200000000ff */
[----:B------:R-:W-:Y:S01]  /*4e5a0*/  IMAD.X R13, R10, 0x1, R6, P0 ;  /* 0x000000010a0d7824 */ /* 0x000fe200000e0606 */
[----:B------:R-:W-:-:S05]  /*4e5b0*/  PRMT R23, R23, 0x7773, RZ ;  /* 0x0000777317177816 */ /* 0x000fca00000000ff */
[----:B------:R0:W-:Y:S01]  /*4e5c0*/  @P5 STG.E.U8 desc[UR58][R8.64], R11 ;  /* 0x0000000b08005986 */ /* 0x0001e2000c10113a */
[----:B------:R-:W-:-:S03]  /*4e5d0*/  LOP3.LUT P2, RZ, R248, 0x4000000, RZ, 0xc0, !PT ;  /* 0x04000000f8ff7812 */ /* 0x000fc6000784c0ff */
[----:B------:R-:W-:Y:S01]  /*4e5e0*/  @P6 STG.E.U8 desc[UR58][R16.64], R23 ;  /* 0x0000001710006986 */ /* 0x000fe2000c10113a */
[----:B0-----:R-:W-:-:S05]  /*4e5f0*/  PRMT R8, R24, 0x7770, RZ ;  /* 0x0000777018087816 */ /* 0x001fca00000000ff */
[----:B------:R0:W-:Y:S01]  /*4e600*/  @P1 STG.E.U8 desc[UR58][R14.64], R8 ;  /* 0x000000080e001986 */ /* 0x0001e2000c10113a */
[C---:B------:R-:W-:Y:S02]  /*4e610*/  LOP3.LUT P3, RZ, R248.reuse, 0x8000000, RZ, 0xc0, !PT ;  /* 0x08000000f8ff7812 */ /* 0x040fe4000786c0ff */
[----:B------:R-:W-:Y:S02]  /*4e620*/  LOP3.LUT P4, RZ, R248, 0x10000000, RZ, 0xc0, !PT ;  /* 0x10000000f8ff7812 */ /* 0x000fe4000788c0ff */
[----:B0-----:R-:W-:Y:S02]  /*4e630*/  PRMT R14, R24, 0x7771, RZ ;  /* 0x00007771180e7816 */ /* 0x001fe400000000ff */
[----:B--2---:R-:W-:Y:S02]  /*4e640*/  SHF.R.S32.HI R9, RZ, 0x1f, R181 ;  /* 0x0000001fff097819 */ /* 0x004fe400000114b5 */
[----:B------:R-:W-:-:S05]  /*4e650*/  IADD3 R10, P0, R181, R4, RZ ;  /* 0x00000004b50a7210 */ /* 0x000fca0007f1e0ff */
[----:B------:R-:W-:Y:S01]  /*4e660*/  IMAD.X R11, R9, 0x1, R7, P0 ;  /* 0x00000001090b7824 */ /* 0x000fe200000e0607 */
[----:B------:R-:W-:Y:S02]  /*4e670*/  IADD3 R8, P0, R181, R5, RZ ;  /* 0x00000005b5087210 */ /* 0x000fe40007f1e0ff */
[----:B------:R-:W2:Y:S01]  /*4e680*/  LDL.LU R181, [R1+0xe0] ;  /* 0x0000e00001b57983 */ /* 0x000ea20000300800 */
[----:B------:R-:W-:Y:S02]  /*4e690*/  PRMT R15, R24, 0x7772, RZ ;  /* 0x00007772180f7816 */ /* 0x000fe400000000ff */
[----:B------:R-:W-:Y:S01]  /*4e6a0*/  IMAD.X R9, R9, 0x1, R6, P0 ;  /* 0x0000000109097824 */ /* 0x000fe200000e0606 */
[----:B------:R3:W-:Y:S01]  /*4e6b0*/  @P2 STG.E.U8 desc[UR58][R12.64], R14 ;  /* 0x0000000e0c002986 */ /* 0x0007e2000c10113a */
[----:B------:R-:W-:Y:S02]  /*4e6c0*/  LOP3.LUT P5, RZ, R248, 0x20000000, RZ, 0xc0, !PT ;  /* 0x20000000f8ff7812 */ /* 0x000fe400078ac0ff */
[----:B------:R-:W-:Y:S01]  /*4e6d0*/  PRMT R24, R24, 0x7773, RZ ;  /* 0x0000777318187816 */ /* 0x000fe200000000ff */
[----:B------:R0:W-:Y:S04]  /*4e6e0*/  @P3 STG.E.U8 desc[UR58][R10.64], R15 ;  /* 0x0000000f0a003986 */ /* 0x0001e8000c10113a */
[----:B------:R1:W-:Y:S01]  /*4e6f0*/  @P4 STG.E.U8 desc[UR58][R8.64], R24 ;  /* 0x0000001808004986 */ /* 0x0003e2000c10113a */
[----:B------:R-:W-:-:S02]  /*4e700*/  LOP3.LUT P6, RZ, R248, 0x40000000, RZ, 0xc0, !PT ;  /* 0x40000000f8ff7812 */ /* 0x000fc400078cc0ff */
[----:B------:R-:W-:Y:S02]  /*4e710*/  LOP3.LUT P1, RZ, R248, 0x80000000, RZ, 0xc0, !PT ;  /* 0x80000000f8ff7812 */ /* 0x000fe4000782c0ff */
[----:B---3--:R-:W-:Y:S02]  /*4e720*/  SHF.R.S32.HI R14, RZ, 0x1f, R2 ;  /* 0x0000001fff0e7819 */ /* 0x008fe40000011402 */
[----:B------:R-:W-:-:S05]  /*4e730*/  IADD3 R12, P0, R2, R4, RZ ;  /* 0x00000004020c7210 */ /* 0x000fca0007f1e0ff */
[----:B------:R-:W-:Y:S01]  /*4e740*/  IMAD.X R13, R14, 0x1, R7, P0 ;  /* 0x000000010e0d7824 */ /* 0x000fe200000e0607 */
[----:B0-----:R-:W-:Y:S02]  /*4e750*/  IADD3 R10, P0, R2, R5, RZ ;  /* 0x00000005020a7210 */ /* 0x001fe40007f1e0ff */
[----:B------:R-:W3:Y:S03]  /*4e760*/  LDL.LU R2, [R1+0xe8] ;  /* 0x0000e80001027983 */ /* 0x000ee60000300800 */
[----:B------:R-:W-:Y:S01]  /*4e770*/  IMAD.X R11, R14, 0x1, R6, P0 ;  /* 0x000000010e0b7824 */ /* 0x000fe200000e0606 */
[----:B------:R-:W-:-:S05]  /*4e780*/  PRMT R14, R25, 0x7770, RZ ;  /* 0x00007770190e7816 */ /* 0x000fca00000000ff */
[----:B------:R0:W-:Y:S01]  /*4e790*/  @P5 STG.E.U8 desc[UR58][R12.64], R14 ;  /* 0x0000000e0c005986 */ /* 0x0001e2000c10113a */
[----:B----4-:R-:W-:Y:S02]  /*4e7a0*/  SHF.R.S32.HI R15, RZ, 0x1f, R180 ;  /* 0x0000001fff0f7819 */ /* 0x010fe400000114b4 */
[----:B-1----:R-:W-:-:S05]  /*4e7b0*/  IADD3 R8, P0, R180, R4, RZ ;  /* 0x00000004b4087210 */ /* 0x002fca0007f1e0ff */
        /* <DEDUP_REMOVED lines=58> */
[C---:B------:R-:W-:Y:S01]  /*4eb60*/  IMAD.X R11, R8.reuse, 0x1, R7, P0 ;  /* 0x00000001080b7824 */ /* 0x040fe200000e0607 */
        /* <DEDUP_REMOVED lines=19> */
[----:B------:R0:W-:Y:S01]  /*4eca0*/  @P6 STG.E.U8 desc[UR58][R14.64], R10 ;  /* 0x0000000a0e006986 */ /* 0x0001e2000c10113a */
[----:B------:R-:W-:Y:S02]  /*4ecb0*/  LOP3.LUT P3, RZ, R247, 0x2000, RZ, 0xc0, !PT ;  /* 0x00002000f7ff7812 */ /* 0x000fe4000786c0ff */
[----:B0-----:R-:W-:-:S02]  /*4ecc0*/  PRMT R10, R28, 0x7772, RZ ;  /* 0x000077721c0a7816 */ /* 0x001fc400000000ff */
        /* <DEDUP_REMOVED lines=49> */
[----:B------:R0:W-:Y:S04]  /*4efe0*/  @P3 STG.E.U8 desc[UR58][R8.64], R15 ;  /* 0x0000000f08003986 */ /* 0x0001e8000c10113a */
        /* <DEDUP_REMOVED lines=12> */
[----:B-1----:R-:W-:-:S05]  /*4f0b0*/  IADD3 R12, P0, R180, R4, RZ ;  /* 0x00000004b40c7210 */ /* 0x002fca0007f1e0ff */
        /* <DEDUP_REMOVED lines=691> */
[----:B------:R-:W-:Y:S04]  /*51bf0*/  @P6 STG.E.U8 desc[UR58][R10.64], R59 ;  /* 0x0000003b0a006986 */ /* 0x000fe8000c10113a */
[----:B------:R0:W-:Y:S01]  /*51c00*/  @P1 STG.E.U8 desc[UR58][R8.64], R15 ;  /* 0x0000000f08001986 */ /* 0x0001e2000c10113a */
[C---:B------:R-:W-:Y:S02]  /*51c10*/  LOP3.LUT P3, RZ, R243.reuse, 0x800, RZ, 0xc0, !PT ;  /* 0x00000800f3ff7812 */ /* 0x040fe4000786c0ff */
[C---:B------:R-:W-:Y:S02]  /*51c20*/  LOP3.LUT P4, RZ, R243.reuse, 0x1000, RZ, 0xc0, !PT ;  /* 0x00001000f3ff7812 */ /* 0x040fe4000788c0ff */
[----:B------:R-:W-:Y:S02]  /*51c30*/  LOP3.LUT P5, RZ, R243, 0x2000, RZ, 0xc0, !PT ;  /* 0x00002000f3ff7812 */ /* 0x000fe400078ac0ff */
[----:B0-----:R-:W-:-:S02]  /*51c40*/  PRMT R15, R60, 0x7772, RZ ;  /* 0x000077723c0f7816 */ /* 0x001fc400000000ff */
        /* <DEDUP_REMOVED lines=129> */
[----:B------:R-:W-:Y:S01]  /*52460*/  IMAD.X R9, R14, 0x1, R7, P0 ;  /* 0x000000010e097824 */ /* 0x000fe200000e0607 */
        /* <DEDUP_REMOVED lines=962> */
[----:B------:R-:W-:Y:S02]  /*56090*/  LOP3.LUT P4, RZ, R238, 0x8000000, RZ, 0xc0, !PT ;  /* 0x08000000eeff7812 */ /* 0x000fe4000788c0ff */
        /* <DEDUP_REMOVED lines=152> */
[----:B------:R-:W-:Y:S02]  /*56a20*/  LOP3.LUT P2, RZ, R228, 0x4000000, RZ, 0xc0, !PT ;  /* 0x04000000e4ff7812 */ /* 0x000fe4000784c0ff */
        /* <DEDUP_REMOVED lines=430> */
[----:B------:R-:W-:Y:S02]  /*58510*/  LOP3.LUT P1, RZ, R229, 0x80000000, RZ, 0xc0, !PT ;  /* 0x80000000e5ff7812 */ /* 0x000fe4000782c0ff */
        /* <DEDUP_REMOVED lines=1083> */
[----:B0-----:R-:W-:-:S05]  /*5c8d0*/  IADD3 R12, P0, R180, R5, RZ ;  /* 0x00000005b40c7210 */ /* 0x001fca0007f1e0ff */
        /* <DEDUP_REMOVED lines=11> */
[----:B------:R-:W-:Y:S01]  /*5c990*/  LOP3.LUT P3, RZ, R236, 0x10, RZ, 0xc0, !PT ;  /* 0x00000010ecff7812 */ /* 0x000fe2000786c0ff */
[----:B------:R-:W4:Y:S01]  /*5c9a0*/  LDL.LU R180, [R1+0x194] ;  /* 0x0001940001b47983 */ /* 0x000f220000300800 */
        /* <DEDUP_REMOVED lines=8> */
[----:B0-----:R-:W-:Y:S02]  /*5ca30*/  PRMT R15, R176, 0x7772, RZ ;  /* 0x00007772b00f7816 */ /* 0x001fe400000000ff */
[----:B--2---:R-:W-:-:S02]  /*5ca40*/  SHF.R.S32.HI R14, RZ, 0x1f, R181 ;  /* 0x0000001fff0e7819 */ /* 0x004fc400000114b5 */
        /* <DEDUP_REMOVED lines=10> */
[----:B0-----:R-:W-:Y:S02]  /*5caf0*/  PRMT R15, R177, 0x7770, RZ ;  /* 0x00007770b10f7816 */ /* 0x001fe400000000ff */
[----:B---3--:R-:W-:Y:S02]  /*5cb00*/  SHF.R.S32.HI R14, RZ, 0x1f, R2 ;  /* 0x0000001fff0e7819 */ /* 0x008fe40000011402 */
[----:B------:R-:W-:-:S05]  /*5cb10*/  IADD3 R8, P0, R2, R4, RZ ;  /* 0x0000000402087210 */ /* 0x000fca0007f1e0ff */
[----:B------:R-:W-:Y:S01]  /*5cb20*/  IMAD.X R9, R14, 0x1, R7, P0 ;  /* 0x000000010e097824 */ /* 0x000fe200000e0607 */
[----:B------:R-:W-:Y:S02]  /*5cb30*/  IADD3 R12, P0, R2, R5, RZ ;  /* 0x00000005020c7210 */ /* 0x000fe40007f1e0ff */
[----:B------:R-:W3:Y:S03]  /*5cb40*/  LDL.LU R2, [R1+0x388] ;  /* 0x0003880001027983 */ /* 0x000ee60000300800 */
[----:B------:R-:W-:Y:S01]  /*5cb50*/  IMAD.X R13, R14, 0x1, R6, P0 ;  /* 0x000000010e0d7824 */ /* 0x000fe200000e0606 */
[----:B----4-:R-:W-:Y:S02]  /*5cb60*/  SHF.R.S32.HI R14, RZ, 0x1f, R3 ;  /* 0x0000001fff0e7819 */ /* 0x010fe40000011403 */
[----:B-1----:R-:W-:-:S05]  /*5cb70*/  IADD3 R10, P0, R3, R4, RZ ;  /* 0x00000004030a7210 */ /* 0x002fca0007f1e0ff */
[----:B------:R-:W-:Y:S01]  /*5cb80*/  IMAD.X R11, R14, 0x1, R7, P0 ;  /* 0x000000010e0b7824 */ /* 0x000fe200000e0607 */
[----:B------:R-:W-:-:S13]  /*5cb90*/  LOP3.LUT P0, RZ, R236, 0x800, RZ, 0xc0, !PT ;  /* 0x00000800ecff7812 */ /* 0x000fda000780c0ff */
[----:B------:R0:W-:Y:S02]  /*5cba0*/  @P0 STG.E.U8 desc[UR58][R8.64], R15 ;  /* 0x0000000f08000986 */ /* 0x0001e4000c10113a */
[----:B0-----:R-:W-:Y:S02]  /*5cbb0*/  IADD3 R8, P0, R3, R5, RZ ;  /* 0x0000000503087210 */ /* 0x001fe40007f1e0ff */
[----:B------:R-:W4:Y:S04]  /*5cbc0*/  LDL.LU R3, [R1+0x3a4] ;  /* 0x0003a40001037983 */ /* 0x000f280000300800 */
[----:B------:R-:W4:Y:S04]  /*5cbd0*/  LDL.LU R184, [R1+0x3c4] ;  /* 0x0003c40001b87983 */ /* 0x000f280000300800 */
[----:B------:R-:W4:Y:S01]  /*5cbe0*/  LDL.LU R185, [R1+0x3d4] ;  /* 0x0003d40001b97983 */ /* 0x000f220000300800 */
[----:B------:R-:W-:-:S03]  /*5cbf0*/  LOP3.LUT P1, RZ, R236, 0x1000, RZ, 0xc0, !PT ;  /* 0x00001000ecff7812 */ /* 0x000fc6000782c0ff */
[----:B------:R-:W4:Y:S01]  /*5cc00*/  LDL.LU R183, [R1+0x3ec] ;  /* 0x0003ec0001b77983 */ /* 0x000f220000300800 */
[----:B------:R-:W-:Y:S01]  /*5cc10*/  LOP3.LUT P2, RZ, R236, 0x4000, RZ, 0xc0, !PT ;  /* 0x00004000ecff7812 */ /* 0x000fe2000784c0ff */
[----:B------:R-:W-:Y:S01]  /*5cc20*/  IMAD.X R9, R14, 0x1, R6, P0 ;  /* 0x000000010e097824 */ /* 0x000fe200000e0606 */
[C---:B------:R-:W-:Y:S02]  /*5cc30*/  PRMT R14, R177.reuse, 0x7771, RZ ;  /* 0x00007771b10e7816 */ /* 0x040fe400000000ff */
[----:B------:R-:W-:-:S05]  /*5cc40*/  PRMT R15, R177, 0x7772, RZ ;  /* 0x00007772b10f7816 */ /* 0x000fca00000000ff */
[----:B------:R0:W-:Y:S01]  /*5cc50*/  @P1 STG.E.U8 desc[UR58][R12.64], R14 ;  /* 0x0000000e0c001986 */ /* 0x0001e2000c10113a */
[----:B------:R-:W-:-:S03]  /*5cc60*/  LOP3.LUT P3, RZ, R236, 0x10000, RZ, 0xc0, !PT ;  /* 0x00010000ecff7812 */ /* 0x000fc6000786c0ff */
[----:B------:R1:W-:Y:S01]  /*5cc70*/  @P2 STG.E.U8 desc[UR58][R10.64], R15 ;  /* 0x0000000f0a002986 */ /* 0x0003e2000c10113a */
[----:B0-----:R-:W-:Y:S02]  /*5cc80*/  SHF.R.S32.HI R14, RZ, 0x1f, R180 ;  /* 0x0000001fff0e7819 */ /* 0x001fe400000114b4 */
[----:B------:R-:W-:-:S05]  /*5cc90*/  IADD3 R12, P0, R180, R4, RZ ;  /* 0x00000004b40c7210 */ /* 0x000fca0007f1e0ff */
[----:B------:R-:W-:Y:S01]  /*5cca0*/  IMAD.X R13, R14, 0x1, R7, P0 ;  /* 0x000000010e0d7824 */ /* 0x000fe200000e0607 */
[----:B-1----:R-:W-:Y:S02]  /*5ccb0*/  IADD3 R10, P0, R180, R5, RZ ;  /* 0x00000005b40a7210 */ /* 0x002fe40007f1e0ff */
[----:B------:R-:W4:Y:S01]  /*5ccc0*/  LDL.LU R180, [R1+0x400] ;  /* 0x0004000001b47983 */ /* 0x000f220000300800 */
[----:B------:R-:W-:Y:S02]  /*5ccd0*/  PRMT R177, R177, 0x7773, RZ ;  /* 0x00007773b1b17816 */ /* 0x000fe400000000ff */
[----:B------:R-:W-:Y:S01]  /*5cce0*/  IMAD.X R11, R14, 0x1, R6, P0 ;  /* 0x000000010e0b7824 */ /* 0x000fe200000e0606 */
[----:B------:R-:W-:Y:S02]  /*5ccf0*/  LOP3.LUT P4, RZ, R236, 0x20000, RZ, 0xc0, !PT ;  /* 0x00020000ecff7812 */ /* 0x000fe4000788c0ff */
[----:B------:R0:W-:Y:S01]  /*5cd00*/  @P3 STG.E.U8 desc[UR58][R8.64], R177 ;  /* 0x000000b108003986 */ /* 0x0001e2000c10113a */
[----:B--2---:R-:W-:-:S02]  /*5cd10*/  SHF.R.S32.HI R14, RZ, 0x1f, R181 ;  /* 0x0000001fff0e7819 */ /* 0x004fc400000114b5 */
[----:B------:R-:W-:Y:S02]  /*5cd20*/  LOP3.LUT P5, RZ, R236, 0x80000, RZ, 0xc0, !PT ;  /* 0x00080000ecff7812 */ /* 0x000fe400078ac0ff */
[----:B0-----:R-:W-:Y:S02]  /*5cd30*/  IADD3 R8, P0, R181, R4, RZ ;  /* 0x00000004b5087210 */ /* 0x001fe40007f1e0ff */
[----:B------:R-:W-:-:S03]  /*5cd40*/  PRMT R15, R178, 0x7770, RZ ;  /* 0x00007770b20f7816 */ /* 0x000fc600000000ff */
[----:B------:R-:W-:Y:S01]  /*5cd50*/  IMAD.X R9, R14, 0x1, R7, P0 ;  /* 0x000000010e097824 */ /* 0x000fe200000e0607 */
[----:B------:R-:W-:Y:S02]  /*5cd60*/  IADD3 R142, P0, R181, R5, RZ ;  /* 0x00000005b58e7210 */ /* 0x000fe40007f1e0ff */
[----:B------:R-:W2:Y:S04]  /*5cd70*/  LDL.LU R181, [R1+0x404] ;  /* 0x0004040001b57983 */ /* 0x000ea80000300800 */
[----:B------:R0:W-:Y:S01]  /*5cd80*/  @P4 STG.E.U8 desc[UR58][R12.64], R15 ;  /* 0x0000000f0c004986 */ /* 0x0001e2000c10113a */
[----:B------:R-:W-:Y:S01]  /*5cd90*/  LOP3.LUT P6, RZ, R236, 0x100000, RZ, 0xc0, !PT ;  /* 0x00100000ecff7812 */ /* 0x000fe200078cc0ff */
[----:B------:R-:W-:Y:S02]  /*5cda0*/  IMAD.X R143, R14, 0x1, R6, P0 ;  /* 0x000000010e8f7824 */ /* 0x000fe400000e0606 */
[----:B------:R-:W2:Y:S01]  /*5cdb0*/  LDL.LU R187, [R1+0x408] ;  /* 0x0004080001bb7983 */ /* 0x000ea20000300800 */
[----:B0-----:R-:W-:-:S05]  /*5cdc0*/  PRMT R12, R178, 0x7771, RZ ;  /* 0x00007771b20c7816 */ /* 0x001fca00000000ff */
[----:B------:R0:W-:Y:S02]  /*5cdd0*/  @P5 STG.E.U8 desc[UR58][R10.64], R12 ;  /* 0x0000000c0a005986 */ /* 0x0001e4000c10113a */
[----:B0-----:R-:W-:-:S05]  /*5cde0*/  PRMT R11, R178, 0x7772, RZ ;  /* 0x00007772b20b7816 */ /* 0x001fca00000000ff */
[----:B------:R4:W-:Y:S01]  /*5cdf0*/  @P6 STG.E.U8 desc[UR58][R8.64], R11 ;  /* 0x0000000b08006986 */ /* 0x0009e2000c10113a */
[----:B---3--:R-:W-:Y:S02]  /*5ce00*/  SHF.R.S32.HI R10, RZ, 0x1f, R2 ;  /* 0x0000001fff0a7819 */ /* 0x008fe40000011402 */
[----:B------:R-:W-:-:S05]  /*5ce10*/  IADD3 R162, P0, R2, R4, RZ ;  /* 0x0000000402a27210 */ /* 0x000fca0007f1e0ff */
[----:B------:R-:W-:Y:S01]  /*5ce20*/  IMAD.X R163, R10, 0x1, R7, P0 ;  /* 0x000000010aa37824 */ /* 0x000fe200000e0607 */
[----:B------:R-:W-:-:S05]  /*5ce30*/  IADD3 R148, P0, R2, R5, RZ ;  /* 0x0000000502947210 */ /* 0x000fca0007f1e0ff */
[----:B------:R-:W-:Y:S01]  /*5ce40*/  IMAD.X R149, R10, 0x1, R6, P0 ;  /* 0x000000010a957824 */ /* 0x000fe200000e0606 */
[----:B----4-:R-:W-:Y:S02]  /*5ce50*/  SHF.R.S32.HI R8, RZ, 0x1f, R3 ;  /* 0x0000001fff087819 */ /* 0x010fe40000011403 */
[----:B------:R-:W-:-:S05]  /*5ce60*/  IADD3 R150, P0, R3, R4, RZ ;  /* 0x0000000403967210 */ /* 0x000fca0007f1e0ff */
[----:B------:R-:W-:Y:S01]  /*5ce70*/  IMAD.X R151, R8, 0x1, R7, P0 ;  /* 0x0000000108977824 */ /* 0x000fe200000e0607 */
[----:B------:R-:W-:-:S05]  /*5ce80*/  IADD3 R2, P0, R3, R5, RZ ;  /* 0x0000000503027210 */ /* 0x000fca0007f1e0ff */
[----:B------:R-:W-:Y:S01]  /*5ce90*/  IMAD.X R3, R8, 0x1, R6, P0 ;  /* 0x0000000108037824 */ /* 0x000fe200000e0606 */
[----:B------:R-:W-:Y:S02]  /*5cea0*/  SHF.R.S32.HI R8, RZ, 0x1f, R184 ;  /* 0x0000001fff087819 */ /* 0x000fe400000114b8 */
[----:B------:R-:W-:-:S05]  /*5ceb0*/  IADD3 R146, P0, R184, R4, RZ ;  /* 0x00000004b8927210 */ /* 0x000fca0007f1e0ff */
[----:B------:R-:W-:Y:S01]  /*5cec0*/  IMAD.X R147, R8, 0x1, R7, P0 ;  /* 0x0000000108937824 */ /* 0x000fe200000e0607 */
[----:B------:R-:W-:Y:S02]  /*5ced0*/  IADD3 R10, P0, R184, R5, RZ ;  /* 0x00000005b80a7210 */ /* 0x000fe40007f1e0ff */
[----:B------:R-:W3:Y:S03]  /*5cee0*/  LDL.LU R184, [R1+0x410] ;  /* 0x0004100001b87983 */ /* 0x000ee60000300800 */
[----:B------:R-:W-:Y:S01]  /*5cef0*/  IMAD.X R11, R8, 0x1, R6, P0 ;  /* 0x00000001080b7824 */ /* 0x000fe200000e0606 */
[----:B------:R-:W-:-:S04]  /*5cf00*/  SHF.R.S32.HI R8, RZ, 0x1f, R185 ;  /* 0x0000001fff087819 */ /* 0x000fc800000114b9 */
[----:B------:R0:W-:Y:S02]  /*5cf10*/  STL.64 [R1+0x7f0], R10 ;  /* 0x0007f00a01007387 */ /* 0x0001e40000100a00 */
[----:B0-----:R-:W-:-:S05]  /*5cf20*/  IADD3 R10, P0, R185, R4, RZ ;  /* 0x00000004b90a7210 */ /* 0x001fca0007f1e0ff */
[C---:B------:R-:W-:Y:S01]  /*5cf30*/  IMAD.X R11, R8.reuse, 0x1, R7, P0 ;  /* 0x00000001080b7824 */ /* 0x040fe200000e0607 */
[----:B------:R-:W-:Y:S02]  /*5cf40*/  IADD3 R12, P0, R185, R5, RZ ;  /* 0x00000005b90c7210 */ /* 0x000fe40007f1e0ff */
[----:B------:R-:W4:Y:S03]  /*5cf50*/  LDL.LU R185, [R1+0x448] ;  /* 0x0004480001b97983 */ /* 0x000f260000300800 */
[----:B------:R-:W-:Y:S01]  /*5cf60*/  IMAD.X R13, R8, 0x1, R6, P0 ;  /* 0x00000001080d7824 */ /* 0x000fe200000e0606 */
[----:B------:R-:W-:-:S04]  /*5cf70*/  SHF.R.S32.HI R8, RZ, 0x1f, R183 ;  /* 0x0000001fff087819 */ /* 0x000fc800000114b7 */
[----:B------:R0:W-:Y:S02]  /*5cf80*/  STL.64 [R1+0x7e0], R12 ;  /* 0x0007e00c01007387 */ /* 0x0001e40000100a00 */
[----:B0-----:R-:W-:-:S05]  /*5cf90*/  IADD3 R12, P0, R183, R4, RZ ;  /* 0x00000004b70c7210 */ /* 0x001fca0007f1e0ff */
[----:B------:R-:W-:-:S05]  /*5cfa0*/  IMAD.X R13, R8, 0x1, R7, P0 ;  /* 0x00000001080d7824 */ /* 0x000fca00000e0607 */
[----:B------:R0:W-:Y:S02]  /*5cfb0*/  STL.64 [R1+0x7d8], R12 ;  /* 0x0007d80c01007387 */ /* 0x0001e40000100a00 */
[----:B0-----:R-:W-:Y:S02]  /*5cfc0*/  IADD3 R12, P0, R183, R5, RZ ;  /* 0x00000005b70c7210 */ /* 0x001fe40007f1e0ff */
        /* <DEDUP_REMOVED lines=10> */
[----:B--2---:R-:W-:-:S04]  /*5d070*/  SHF.R.S32.HI R8, RZ, 0x1f, R181 ;  /* 0x0000001fff087819 */ /* 0x004fc800000114b5 */
[----:B------:R0:W-:Y:S02]  /*5d080*/  STL.64 [R1+0x7c0], R12 ;  /* 0x0007c00c01007387 */ /* 0x0001e40000100a00 */
[----:B0-----:R-:W-:-:S05]  /*5d090*/  IADD3 R12, P0, R181, R4, RZ ;  /* 0x00000004b50c7210 */ /* 0x001fca0007f1e0ff */
[----:B------:R-:W-:-:S05]  /*5d0a0*/  IMAD.X R13, R8, 0x1, R7, P0 ;  /* 0x00000001080d7824 */ /* 0x000fca00000e0607 */
[----:B------:R0:W-:Y:S02]  /*5d0b0*/  STL.64 [R1+0x7b8], R12 ;  /* 0x0007b80c01007387 */ /* 0x0001e40000100a00 */
[----:B0-----:R-:W-:Y:S02]  /*5d0c0*/  IADD3 R12, P0, R181, R5, RZ ;  /* 0x00000005b50c7210 */ /* 0x001fe40007f1e0ff */
[----:B------:R-:W2:Y:S03]  /*5d0d0*/  LDL.LU R181, [R1+0x460] ;  /* 0x0004600001b57983 */ /* 0x000ea60000300800 */
[----:B------:R-:W-:Y:S01]  /*5d0e0*/  IMAD.X R13, R8, 0x1, R6, P0 ;  /* 0x00000001080d7824 */ /* 0x000fe200000e0606 */
[----:B------:R-:W-:-:S04]  /*5d0f0*/  SHF.R.S32.HI R8, RZ, 0x1f, R187 ;  /* 0x0000001fff087819 */ /* 0x000fc800000114bb */
[----:B------:R0:W-:Y:S02]  /*5d100*/  STL.64 [R1+0x7b0], R12 ;  /* 0x0007b00c01007387 */ /* 0x0001e40000100a00 */
[----:B0-----:R-:W-:-:S05]  /*5d110*/  IADD3 R12, P0, R187, R4, RZ ;  /* 0x00000004bb0c7210 */ /* 0x001fca0007f1e0ff */
[----:B------:R-:W-:-:S05]  /*5d120*/  IMAD.X R13, R8, 0x1, R7, P0 ;  /* 0x00000001080d7824 */ /* 0x000fca00000e0607 */
[----:B------:R0:W-:Y:S02]  /*5d130*/  STL.64 [R1+0x7a8], R12 ;  /* 0x0007a80c01007387 */ /* 0x0001e40000100a00 */
[----:B0-----:R-:W-:Y:S02]  /*5d140*/  IADD3 R12, P0, R187, R5, RZ ;  /* 0x00000005bb0c7210 */ /* 0x001fe40007f1e0ff */
[----:B------:R-:W2:Y:S03]  /*5d150*/  LDL.LU R187, [R1+0x478] ;  /* 0x0004780001bb7983 */ /* 0x000ea60000300800 */
[----:B------:R-:W-:-:S05]  /*5d160*/  IMAD.X R13, R8, 0x1, R6, P0 ;  /* 0x00000001080d7824 */ /* 0x000fca00000e0606 */
[----:B------:R0:W-:Y:S01]  /*5d170*/  STL.64 [R1+0x7a0], R12 ;  /* 0x0007a00c01007387 */ /* 0x0001e20000100a00 */
[----:B---3--:R-:W-:Y:S02]  /*5d180*/  SHF.R.S32.HI R8, RZ, 0x1f, R184 ;  /* 0x0000001fff087819 */ /* 0x008fe400000114b8 */
[----:B0-----:R-:W-:-:S05]  /*5d190*/  IADD3 R12, P0, R184, R4, RZ ;  /* 0x00000004b80c7210 */ /* 0x001fca0007f1e0ff */
[----:B------:R-:W-:-:S05]  /*5d1a0*/  IMAD.X R13, R8, 0x1, R7, P0 ;  /* 0x00000001080d7824 */ /* 0x000fca00000e0607 */
[----:B------:R0:W-:Y:S02]  /*5d1b0*/  STL.64 [R1+0x798], R12 ;  /* 0x0007980c01007387 */ /* 0x0001e40000100a00 */
[----:B0-----:R-:W-:Y:S02]  /*5d1c0*/  IADD3 R12, P0, R184, R5, RZ ;  /* 0x00000005b80c7210 */ /* 0x001fe40007f1e0ff */
[----:B------:R-:W3:Y:S03]  /*5d1d0*/  LDL.LU R184, [R1+0x484] ;  /* 0x0004840001b87983 */ /* 0x000ee60000300800 */
[----:B------:R-:W-:Y:S01]  /*5d1e0*/  IMAD.X R13, R8, 0x1, R6, P0 ;  /* 0x00000001080d7824 */ /* 0x000fe200000e0606 */
[----:B----4-:R-:W-:-:S04]  /*5d1f0*/  SHF.R.S32.HI R8, RZ, 0x1f, R185 ;  /* 0x0000001fff087819 */ /* 0x010fc800000114b9 */
        /* <DEDUP_REMOVED lines=46> */
[----:B------:R-:W-:-:S05]  /*5d4e0*/  IMAD.X R13, R8, 0x1, R6, P0 ;  /* 0x00000001080d7824 */ /* 0x000fca00000e0606 */
[----:B------:R0:W-:Y:S01]  /*5d4f0*/  STL.64 [R1+0x730], R12 ;  /* 0x0007300c01007387 */ /* 0x0001e20000100a00 */
[----:B----4-:R-:W-:Y:S02]  /*5d500*/  SHF.R.S32.HI R8, RZ, 0x1f, R185 ;  /* 0x0000001fff087819 */ /* 0x010fe400000114b9 */
[----:B0-----:R-:W-:-:S05]  /*5d510*/  IADD3 R12, P0, R185, R4, RZ ;  /* 0x00000004b90c7210 */ /* 0x001fca0007f1e0ff */
[----:B------:R-:W-:-:S05]  /*5d520*/  IMAD.X R13, R8, 0x1, R7, P0 ;  /* 0x00000001080d7824 */ /* 0x000fca00000e0607 */
[----:B------:R0:W-:Y:S02]  /*5d530*/  STL.64 [R1+0x728], R12 ;  /* 0x0007280c01007387 */ /* 0x0001e40000100a00 */
[----:B0-----:R-:W-:Y:S02]  /*5d540*/  IADD3 R12, P0, R185, R5, RZ ;  /* 0x00000005b90c7210 */ /* 0x001fe40007f1e0ff */
[----:B------:R-:W4:Y:S03]  /*5d550*/  LDL.LU R185, [R1+0x514] ;  /* 0x0005140001b97983 */ /* 0x000f260000300800 */
[----:B------:R-:W-:-:S05]  /*5d560*/  IMAD.X R13, R8, 0x1, R6, P0 ;  /* 0x00000001080d7824 */ /* 0x000fca00000e0606 */
[----:B------:R0:W-:Y:S01]  /*5d570*/  STL.64 [R1+0x720], R12 ;  /* 0x0007200c01007387 */ /* 0x0001e20000100a00 */
[----:B------:R-:W-:Y:S02]  /*5d580*/  SHF.R.S32.HI R8, RZ, 0x1f, R183 ;  /* 0x0000001fff087819 */ /* 0x000fe400000114b7 */
        /* <DEDUP_REMOVED lines=15> */
[----:B--2---:R-:W-:Y:S02]  /*5d680*/  SHF.R.S32.HI R8, RZ, 0x1f, R181 ;  /* 0x0000001fff087819 */ /* 0x004fe400000114b5 */
[----:B0-----:R-:W-:-:S05]  /*5d690*/  IADD3 R12, P0, R181, R4, RZ ;  /* 0x00000004b50c7210 */ /* 0x001fca0007f1e0ff */
[----:B------:R-:W-:-:S05]  /*5d6a0*/  IMAD.X R13, R8, 0x1, R7, P0 ;  /* 0x00000001080d7824 */ /* 0x000fca00000e0607 */
[----:B------:R0:W-:Y:S02]  /*5d6b0*/  STL.64 [R1+0x6f8], R12 ;  /* 0x0006f80c01007387 */ /* 0x0001e40000100a00 */
[----:B0-----:R-:W-:Y:S02]  /*5d6c0*/  IADD3 R12, P0, R181, R5, RZ ;  /* 0x00000005b50c7210 */ /* 0x001fe40007f1e0ff */
[----:B------:R-:W2:Y:S03]  /*5d6d0*/  LDL.LU R181, [R1+0x550] ;  /* 0x0005500001b57983 */ /* 0x000ea60000300800 */
[----:B------:R-:W-:-:S05]  /*5d6e0*/  IMAD.X R13, R8, 0x1, R6, P0 ;  /* 0x00000001080d7824 */ /* 0x000fca00000e0606 */
[----:B------:R0:W-:Y:S01]  /*5d6f0*/  STL.64 [R1+0x6f0], R12 ;  /* 0x0006f00c01007387 */ /* 0x0001e20000100a00 */
[----:B------:R-:W-:Y:S02]  /*5d700*/  SHF.R.S32.HI R8, RZ, 0x1f, R187 ;  /* 0x0000001fff087819 */ /* 0x000fe400000114bb */
        /* <DEDUP_REMOVED lines=226> */
[----:B------:R0:W-:Y:S04]  /*5e530*/  STL.64 [R1+0x528], R12 ;  /* 0x0005280c01007387 */ /* 0x0001e80000100a00 */
[----:B------:R-:W4:Y:S01]  /*5e540*/  LDL.LU R188, [R1+0x86c] ;  /* 0x00086c0001bc7983 */ /* 0x000f220000300800 */
[----:B0-----:R-:W-:-:S05]  /*5e550*/  IADD3 R12, P0, R180, R5, RZ ;  /* 0x00000005b40c7210 */ /* 0x001fca0007f1e0ff */
[----:B------:R-:W-:-:S05]  /*5e560*/  IMAD.X R13, R8, 0x1, R6, P0 ;  /* 0x00000001080d7824 */ /* 0x000fca00000e0606 */
[----:B------:R0:W-:Y:S01]  /*5e570*/  STL.64 [R1+0x520], R12 ;  /* 0x0005200c01007387 */ /* 0x0001e20000100a00 */
[----:B--2---:R-:W-:Y:S02]  /*5e580*/  SHF.R.S32.HI R8, RZ, 0x1f, R181 ;  /* 0x0000001fff087819 */ /* 0x004fe400000114b5 */
[----:B0-----:R-:W-:-:S05]  /*5e590*/  IADD3 R12, P0, R181, R4, RZ ;  /* 0x00000004b50c7210 */ /* 0x001fca0007f1e0ff */
[----:B------:R-:W-:-:S05]  /*5e5a0*/  IMAD.X R13, R8, 0x1, R7, P0 ;  /* 0x00000001080d7824 */ /* 0x000fca00000e0607 */
[----:B------:R0:W-:Y:S04]  /*5e5b0*/  STL.64 [R1+0x518], R12 ;  /* 0x0005180c01007387 */ /* 0x0001e80000100a00 */
[----:B------:R-:W2:Y:S01]  /*5e5c0*/  LDL.LU R189, [R1+0x870] ;  /* 0x0008700001bd7983 */ /* 0x000ea20000300800 */
[----:B0-----:R-:W-:-:S05]  /*5e5d0*/  IADD3 R12, P0, R181, R5, RZ ;  /* 0x00000005b50c7210 */ /* 0x001fca0007f1e0ff */
[----:B------:R-:W-:-:S05]  /*5e5e0*/  IMAD.X R13, R8, 0x1, R6, P0 ;  /* 0x00000001080d7824 */ /* 0x000fca00000e0606 */
[----:B------:R0:W-:Y:S01]  /*5e5f0*/  STL.64 [R1+0x510], R12 ;  /* 0x0005100c01007387 */ /* 0x0001e20000100a00 */
[----:B------:R-:W-:Y:S02]  /*5e600*/  SHF.R.S32.HI R8, RZ, 0x1f, R187 ;  /* 0x0000001fff087819 */ /* 0x000fe400000114bb */
[----:B------:R-:W-:-:S05]  /*5e610*/  IADD3 R180, P0, R187, R4, RZ ;  /* 0x00000004bbb47210 */ /* 0x000fca0007f1e0ff */
[----:B------:R-:W-:Y:S01]  /*5e620*/  IMAD.X R181, R8, 0x1, R7, P0 ;  /* 0x0000000108b57824 */ /* 0x000fe200000e0607 */
[----:B0-----:R-:W-:-:S04]  /*5e630*/  IADD3 R12, P0, R187, R5, RZ ;  /* 0x00000005bb0c7210 */ /* 0x001fc80007f1e0ff */
[----:B------:R-:W-:Y:S04]  /*5e640*/  STL.64 [R1+0x1498], R180 ;  /* 0x001498b401007387 */ /* 0x000fe80000100a00 */
[----:B------:R-:W2:Y:S01]  /*5e650*/  LDL.LU R191, [R1+0x874] ;  /* 0x0008740001bf7983 */ /* 0x000ea20000300800 */
[----:B------:R-:W-:-:S05]  /*5e660*/  IMAD.X R13, R8, 0x1, R6, P0 ;  /* 0x00000001080d7824 */ /* 0x000fca00000e0606 */
[----:B------:R0:W-:Y:S01]  /*5e670*/  STL.64 [R1+0x500], R12 ;  /* 0x0005000c01007387 */ /* 0x0001e20000100a00 */
[----:B---3--:R-:W-:Y:S02]  /*5e680*/  SHF.R.S32.HI R8, RZ, 0x1f, R184 ;  /* 0x0000001fff087819 */ /* 0x008fe400000114b8 */
[----:B0-----:R-:W-:-:S05]  /*5e690*/  IADD3 R12, P0, R184, R4, RZ ;  /* 0x00000004b80c7210 */ /* 0x001fca0007f1e0ff */
[----:B------:R-:W-:-:S05]  /*5e6a0*/  IMAD.X R13, R8, 0x1, R7, P0 ;  /* 0x00000001080d7824 */ /* 0x000fca00000e0607 */
[----:B------:R0:W-:Y:S04]  /*5e6b0*/  STL.64 [R1+0x4f8], R12 ;  /* 0x0004f80c01007387 */ /* 0x0001e80000100a00 */
[----:B------:R-:W3:Y:S01]  /*5e6c0*/  LDL.LU R186, [R1+0x878] ;  /* 0x0008780001ba7983 */ /* 0x000ee20000300800 */
[----:B0-----:R-:W-:-:S05]  /*5e6d0*/  IADD3 R12, P0, R184, R5, RZ ;  /* 0x00000005b80c7210 */ /* 0x001fca0007f1e0ff */
[----:B------:R-:W-:-:S05]  /*5e6e0*/  IMAD.X R13, R8, 0x1, R6, P0 ;  /* 0x00000001080d7824 */ /* 0x000fca00000e0606 */
[----:B------:R0:W-:Y:S01]  /*5e6f0*/  STL.64 [R1+0x4f0], R12 ;  /* 0x0004f00c01007387 */ /* 0x0001e20000100a00 */
[----:B----4-:R-:W-:Y:S02]  /*5e700*/  SHF.R.S32.HI R8, RZ, 0x1f, R185 ;  /* 0x0000001fff087819 */ /* 0x010fe400000114b9 */
[----:B0-----:R-:W-:-:S05]  /*5e710*/  IADD3 R12, P0, R185, R4, RZ ;  /* 0x00000004b90c7210 */ /* 0x001fca0007f1e0ff */
[----:B------:R-:W-:-:S05]  /*5e720*/  IMAD.X R13, R8, 0x1, R7, P0 ;  /* 0x00000001080d7824 */ /* 0x000fca00000e0607 */
[----:B------:R0:W-:Y:S04]  /*5e730*/  STL.64 [R1+0x4e8], R12 ;  /* 0x0004e80c01007387 */ /* 0x0001e80000100a00 */
[----:B------:R-:W4:Y:S01]  /*5e740*/  LDL.LU R187, [R1+0x87c] ;  /* 0x00087c0001bb7983 */ /* 0x000f220000300800 */
[----:B0-----:R-:W-:-:S05]  /*5e750*/  IADD3 R12, P0, R185, R5, RZ ;  /* 0x00000005b90c7210 */ /* 0x001fca0007f1e0ff */
[----:B------:R-:W-:-:S05]  /*5e760*/  IMAD.X R13, R8, 0x1, R6, P0 ;  /* 0x00000001080d7824 */ /* 0x000fca00000e0606 */
[----:B------:R0:W-:Y:S01]  /*5e770*/  STL.64 [R1+0x4e0], R12 ;  /* 0x0004e00c01007387 */ /* 0x0001e20000100a00 */
[----:B------:R-:W-:Y:S02]  /*5e780*/  SHF.R.S32.HI R8, RZ, 0x1f, R183 ;  /* 0x0000001fff087819 */ /* 0x000fe400000114b7 */
[----:B0-----:R-:W-:-:S05]  /*5e790*/  IADD3 R12, P0, R183, R4, RZ ;  /* 0x00000004b70c7210 */ /* 0x001fca0007f1e0ff */
[----:B------:R-:W-:-:S05]  /*5e7a0*/  IMAD.X R13, R8, 0x1, R7, P0 ;  /* 0x00000001080d7824 */ /* 0x000fca00000e0607 */
[----:B------:R0:W-:Y:S04]  /*5e7b0*/  STL.64 [R1+0x4d8], R12 ;  /* 0x0004d80c01007387 */ /* 0x0001e80000100a00 */
[----:B------:R-:W4:Y:S01]  /*5e7c0*/  LDL.LU R185, [R1+0x880] ;  /* 0x0008800001b97983 */ /* 0x000f220000300800 */
[----:B------:R-:W-:Y:S01]  /*5e7d0*/  IMAD.MOV.U32 R184, RZ, RZ, R182 ;  /* 0x000000ffffb87224 */ /* 0x000fe200078e00b6 */
[----:B0-----:R-:W-:-:S05]  /*5e7e0*/  IADD3 R12, P0, R183, R5, RZ ;  /* 0x00000005b70c7210 */ /* 0x001fca0007f1e0ff */
[----:B------:R-:W-:Y:S01]  /*5e7f0*/  IMAD.X R13, R8, 0x1, R6, P0 ;  /* 0x00000001080d7824 */ /* 0x000fe200000e0606 */
[----:B------:R-:W-:Y:S02]  /*5e800*/  SHF.R.S32.HI R8, RZ, 0x1f, R188 ;  /* 0x0000001fff087819 */ /* 0x000fe400000114bc */
[----:B------:R-:W-:Y:S02]  /*5e810*/  IADD3 R182, P0, R188, R4, RZ ;  /* 0x00000004bcb67210 */ /* 0x000fe40007f1e0ff */
[----:B------:R0:W-:Y:S03]  /*5e820*/  STL.64 [R1+0x4d0], R12 ;  /* 0x0004d00c01007387 */ /* 0x0001e60000100a00 */
[----:B------:R-:W-:-:S05]  /*5e830*/  IMAD.X R183, R8, 0x1, R7, P0 ;  /* 0x0000000108b77824 */ /* 0x000fca00000e0607 */
[----:B------:R-:W-:Y:S01]  /*5e840*/  STL.64 [R1+0x1488], R182 ;  /* 0x001488b601007387 */ /* 0x000fe20000100a00 */
[----:B0-----:R-:W-:-:S03]  /*5e850*/  IADD3 R12, P0, R188, R5, RZ ;  /* 0x00000005bc0c7210 */ /* 0x001fc60007f1e0ff */
[----:B------:R-:W4:Y:S02]  /*5e860*/  LDL.LU R188, [R1+0x884] ;  /* 0x0008840001bc7983 */ /* 0x000f240000300800 */
        /* <DEDUP_REMOVED lines=30> */
[----:B0-----:R-:W-:Y:S01]  /*5ea50*/  IADD3 R12, P0, R187, R5, RZ ;  /* 0x00000005bb0c7210 */ /* 0x001fe20007f1e0ff */
[----:B------:R-:W-:Y:S02]  /*5ea60*/  IMAD.MOV.U32 R187, RZ, RZ, R184 ;  /* 0x000000ffffbb7224 */ /* 0x000fe400078e00b8 */
[----:B------:R-:W4:Y:S02]  /*5ea70*/  LDL.LU R184, [R1+0x894] ;  /* 0x0008940001b87983 */ /* 0x000f240000300800 */
        /* <DEDUP_REMOVED lines=29> */
[----:B------:R0:W-:Y:S04]  /*5ec50*/  STL.64 [R1+0x448], R12 ;  /* 0x0004480c01007387 */ /* 0x0001e80000100a00 */
[----:B------:R-:W2:Y:S01]  /*5ec60*/  LDL.LU R193, [R1+0x8a4] ;  /* 0x0008a40001c17983 */ /* 0x000ea20000300800 */
[----:B0-----:R-:W-:-:S05]  /*5ec70*/  IADD3 R12, P0, R191, R5, RZ ;  /* 0x00000005bf0c7210 */ /* 0x001fca0007f1e0ff */
[----:B------:R-:W-:-:S05]  /*5ec80*/  IMAD.X R13, R8, 0x1, R6, P0 ;  /* 0x00000001080d7824 */ /* 0x000fca00000e0606 */
[----:B------:R0:W-:Y:S01]  /*5ec90*/  STL.64 [R1+0x440], R12 ;  /* 0x0004400c01007387 */ /* 0x0001e20000100a00 */
[----:B---3--:R-:W-:Y:S02]  /*5eca0*/  SHF.R.S32.HI R8, RZ, 0x1f, R186 ;  /* 0x0000001fff087819 */ /* 0x008fe400000114ba */
[----:B0-----:R-:W-:-:S05]  /*5ecb0*/  IADD3 R12, P0, R186, R4, RZ ;  /* 0x00000004ba0c7210 */ /* 0x001fca0007f1e0ff */
[----:B------:R-:W-:-:S05]  /*5ecc0*/  IMAD.X R13, R8, 0x1, R7, P0 ;  /* 0x00000001080d7824 */ /* 0x000fca00000e0607 */
[----:B------:R0:W-:Y:S02]  /*5ecd0*/  STL.64 [R1+0x438], R12 ;  /* 0x0004380c01007387 */ /* 0x0001e40000100a00 */
[----:B0-----:R-:W-:Y:S01]  /*5ece0*/  IADD3 R12, P0, R186, R5, RZ ;  /* 0x00000005ba0c7210 */ /* 0x001fe20007f1e0ff */
[----:B------:R-:W-:Y:S02]  /*5ecf0*/  IMAD.MOV.U32 R186, RZ, RZ, R187 ;  /* 0x000000ffffba7224 */ /* 0x000fe400078e00bb */
[----:B------:R-:W3:Y:S02]  /*5ed00*/  LDL.LU R187, [R1+0x8a8] ;  /* 0x0008a80001bb7983 */ /* 0x000ee40000300800 */
[----:B------:R-:W-:-:S05]  /*5ed10*/  IMAD.X R13, R8, 0x1, R6, P0 ;  /* 0x00000001080d7824 */ /* 0x000fca00000e0606 */
[----:B------:R0:W-:Y:S01]  /*5ed20*/  STL.64 [R1+0x430], R12 ;  /* 0x0004300c01007387 */ /* 0x0001e20000100a00 */
[----:B----4-:R-:W-:Y:S02]  /*5ed30*/  SHF.R.S32.HI R8, RZ, 0x1f, R184 ;  /* 0x0000001fff087819 */ /* 0x010fe400000114b8 */
[----:B0-----:R-:W-:-:S05]  /*5ed40*/  IADD3 R12, P0, R184, R4, RZ ;  /* 0x00000004b80c7210 */ /* 0x001fca0007f1e0ff */
[----:B------:R-:W-:-:S05]  /*5ed50*/  IMAD.X R13, R8, 0x1, R7, P0 ;  /* 0x00000001080d7824 */ /* 0x000fca00000e0607 */
[----:B------:R0:W-:Y:S02]  /*5ed60*/  STL.64 [R1+0x428], R12 ;  /* 0x0004280c01007387 */ /* 0x0001e40000100a00 */
[----:B0-----:R-:W-:-:S05]  /*5ed70*/  IADD3 R12, P0, R184, R5, RZ ;  /* 0x00000005b80c7210 */ /* 0x001fca0007f1e0ff */
[----:B------:R-:W-:-:S05]  /*5ed80*/  IMAD.X R13, R8, 0x1, R6, P0 ;  /* 0x00000001080d7824 */ /* 0x000fca00000e0606 */
[----:B------:R0:W-:Y:S04]  /*5ed90*/  STL.64 [R1+0x420], R12 ;  /* 0x0004200c01007387 */ /* 0x0001e80000100a00 */
[----:B------:R-:W4:Y:S04]  /*5eda0*/  LDL.LU R190, [R1+0x8ac] ;  /* 0x0008ac0001be7983 */ /* 0x000f280000300800 */
[----:B------:R-:W4:Y:S01]  /*5edb0*/  LDL.LU R191, [R1+0x8b0] ;  /* 0x0008b00001bf7983 */ /* 0x000f220000300800 */
[----:B------:R-:W-:Y:S02]  /*5edc0*/  SHF.R.S32.HI R8, RZ, 0x1f, R185 ;  /* 0x0000001fff087819 */ /* 0x000fe400000114b9 */
[----:B0-----:R-:W-:-:S05]  /*5edd0*/  IADD3 R12, P0, R185, R4, RZ ;  /* 0x00000004b90c7210 */ /* 0x001fca0007f1e0ff */
[----:B------:R-:W-:Y:S01]  /*5ede0*/  IMAD.X R13, R8, 0x1, R7, P0 ;  /* 0x00000001080d7824 */ /* 0x000fe200000e0607 */
[----:B------:R-:W-:-:S04]  /*5edf0*/  IADD3 R184, P0, R185, R5, RZ ;  /* 0x00000005b9b87210 */ /* 0x000fc80007f1e0ff */
[----:B------:R0:W-:Y:S01]  /*5ee00*/  STL.64 [R1+0x418], R12 ;  /* 0x0004180c01007387 */ /* 0x0001e20000100a00 */
[----:B------:R-:W-:-:S05]  /*5ee10*/  IMAD.X R185, R8, 0x1, R6, P0 ;  /* 0x0000000108b97824 */ /* 0x000fca00000e0606 */
[----:B------:R-:W-:Y:S01]  /*5ee20*/  STL.64 [R1+0x1470], R184 ;  /* 0x001470b801007387 */ /* 0x000fe20000100a00 */
        /* <DEDUP_REMOVED lines=20> */
[----:B0-----:R-:W-:-:S05]  /*5ef70*/  IADD3 R12, P0, R193, R5, RZ ;  /* 0x00000005c10c7210 */ /* 0x001fca0007f1e0ff */
[----:B------:R-:W-:-:S05]  /*5ef80*/  IMAD.X R13, R8, 0x1, R6, P0 ;  /* 0x00000001080d7824 */ /* 0x000fca00000e0606 */
[----:B------:R0:W-:Y:S04]  /*5ef90*/  STL.64 [R1+0x3e0], R12 ;  /* 0x0003e00c01007387 */ /* 0x0001e80000100a00 */
[----:B------:R-:W2:Y:S01]  /*5efa0*/  LDL.LU R192, [R1+0x8bc] ;  /* 0x0008bc0001c07983 */ /* 0x000ea20000300800 */
[----:B------:R-:W-:-:S03]  /*5efb0*/  IMAD.MOV.U32 R195, RZ, RZ, R186 ;  /* 0x000000ffffc37224 */ /* 0x000fc600078e00ba */
[----:B------:R-:W2:Y:S01]  /*5efc0*/  LDL.LU R193, [R1+0x8c0] ;  /* 0x0008c00001c17983 */ /* 0x000ea20000300800 */
[----:B---3--:R-:W-:Y:S02]  /*5efd0*/  SHF.R.S32.HI R8, RZ, 0x1f, R187 ;  /* 0x0000001fff087819 */ /* 0x008fe400000114bb */
[----:B0-----:R-:W-:-:S05]  /*5efe0*/  IADD3 R12, P0, R187, R4, RZ ;  /* 0x00000004bb0c7210 */ /* 0x001fca0007f1e0ff */
[----:B------:R-:W-:Y:S01]  /*5eff0*/  IMAD.X R13, R8, 0x1, R7, P0 ;  /* 0x00000001080d7824 */ /* 0x000fe200000e0607 */
[----:B------:R-:W-:-:S04]  /*5f000*/  IADD3 R186, P0, R187, R5, RZ ;  /* 0x00000005bbba7210 */ /* 0x000fc80007f1e0ff */
[----:B------:R0:W-:Y:S01]  /*5f010*/  STL.64 [R1+0x3d8], R12 ;  /* 0x0003d80c01007387 */ /* 0x0001e20000100a00 */
[----:B------:R-:W-:-:S05]  /*5f020*/  IMAD.X R187, R8, 0x1, R6, P0 ;  /* 0x0000000108bb7824 */ /* 0x000fca00000e0606 */
[----:B------:R-:W-:Y:S01]  /*5f030*/  STL.64 [R1+0x1460], R186 ;  /* 0x001460ba01007387 */ /* 0x000fe20000100a00 */
[----:B----4-:R-:W-:Y:S02]  /*5f040*/  SHF.R.S32.HI R8, RZ, 0x1f, R190 ;  /* 0x0000001fff087819 */ /* 0x010fe400000114be */
[----:B0-----:R-:W-:-:S05]  /*5f050*/  IADD3 R12, P0, R190, R4, RZ ;  /* 0x00000004be0c7210 */ /* 0x001fca0007f1e0ff */
[----:B------:R-:W-:-:S05]  /*5f060*/  IMAD.X R13, R8, 0x1, R7, P0 ;  /* 0x00000001080d7824 */ /* 0x000fca00000e0607 */
[----:B------:R0:W-:Y:S02]  /*5f070*/  STL.64 [R1+0x3c8], R12 ;  /* 0x0003c80c01007387 */ /* 0x0001e40000100a00 */
[----:B0-----:R-:W-:Y:S02]  /*5f080*/  IADD3 R12, P0, R190, R5, RZ ;  /* 0x00000005be0c7210 */ /* 0x001fe40007f1e0ff */
[----:B------:R-:W3:Y:S03]  /*5f090*/  LDL.LU R190, [R1+0x8c4] ;  /* 0x0008c40001be7983 */ /* 0x000ee60000300800 */
        /* <DEDUP_REMOVED lines=14> */
[----:B0-----:R-:W-:-:S05]  /*5f180*/  IADD3 R12, P0, R188, R5, RZ ;  /* 0x00000005bc0c7210 */ /* 0x001fca0007f1e0ff */
[----:B------:R-:W-:-:S05]  /*5f190*/  IMAD.X R13, R8, 0x1, R6, P0 ;  /* 0x00000001080d7824 */ /* 0x000fca00000e0606 */
[----:B------:R0:W-:Y:S04]  /*5f1a0*/  STL.64 [R1+0x3a0], R12 ;  /* 0x0003a00c01007387 */ /* 0x0001e80000100a00 */
[----:B------:R-:W4:Y:S01]  /*5f1b0*/  LDL.LU R197, [R1+0x8cc] ;  /* 0x0008cc0001c57983 */ /* 0x000f220000300800 */
[----:B--2---:R-:W-:Y:S02]  /*5f1c0*/  SHF.R.S32.HI R8, RZ, 0x1f, R189 ;  /* 0x0000001fff087819 */ /* 0x004fe400000114bd */
[----:B0-----:R-:W-:-:S05]  /*5f1d0*/  IADD3 R12, P0, R189, R4, RZ ;  /* 0x00000004bd0c7210 */ /* 0x001fca0007f1e0ff */
[----:B------:R-:W-:Y:S01]  /*5f1e0*/  IMAD.X R13, R8, 0x1, R7, P0 ;  /* 0x00000001080d7824 */ /* 0x000fe200000e0607 */
[----:B------:R-:W-:Y:S01]  /*5f1f0*/  IADD3 R188, P0, R189, R5, RZ ;  /* 0x00000005bdbc7210 */ /* 0x000fe20007f1e0ff */
[----:B------:R-:W-:-:S03]  /*5f200*/  IMAD.MOV.U32 R194, RZ, RZ, R195 ;  /* 0x000000ffffc27224 */ /* 0x000fc600078e00c3 */
[----:B------:R0:W-:Y:S01]  /*5f210*/  STL.64 [R1+0x398], R12 ;  /* 0x0003980c01007387 */ /* 0x0001e20000100a00 */
[----:B------:R-:W-:-:S03]  /*5f220*/  IMAD.X R189, R8, 0x1, R6, P0 ;  /* 0x0000000108bd7824 */ /* 0x000fc600000e0606 */
[----:B------:R-:W2:Y:S04]  /*5f230*/  LDL.LU R195, [R1+0x8d0] ;  /* 0x0008d00001c37983 */ /* 0x000ea80000300800 */
[----:B------:R-:W-:Y:S01]  /*5f240*/  STL.64 [R1+0x1478], R188 ;  /* 0x001478bc01007387 */ /* 0x000fe20000100a00 */
[----:B------:R-:W-:Y:S02]  /*5f250*/  SHF.R.S32.HI R8, RZ, 0x1f, R192 ;  /* 0x0000001fff087819 */ /* 0x000fe400000114c0 */
        /* <DEDUP_REMOVED lines=19> */
[----:B0-----:R-:W-:-:S05]  /*5f390*/  IADD3 R12, P0, R190, R5, RZ ;  /* 0x00000005be0c7210 */ /* 0x001fca0007f1e0ff */
[----:B------:R-:W-:-:S05]  /*5f3a0*/  IMAD.X R13, R8, 0x1, R6, P0 ;  /* 0x00000001080d7824 */ /* 0x000fca00000e0606 */
[----:B------:R0:W-:Y:S04]  /*5f3b0*/  STL.64 [R1+0x360], R12 ;  /* 0x0003600c01007387 */ /* 0x0001e80000100a00 */
[----:B------:R-:W3:Y:S04]  /*5f3c0*/  LDL.LU R201, [R1+0x8dc] ;  /* 0x0008dc0001c97983 */ /* 0x000ee80000300800 */
[----:B------:R-:W3:Y:S01]  /*5f3d0*/  LDL.LU R196, [R1+0x8e0] ;  /* 0x0008e00001c47983 */ /* 0x000ee20000300800 */
[----:B----4-:R-:W-:Y:S02]  /*5f3e0*/  SHF.R.S32.HI R8, RZ, 0x1f, R191 ;  /* 0x0000001fff087819 */ /* 0x010fe400000114bf */
        /* <DEDUP_REMOVED lines=10> */
[----:B0-----:R-:W-:Y:S01]  /*5f490*/  IADD3 R12, P0, R197, R5, RZ ;  /* 0x00000005c50c7210 */ /* 0x001fe20007f1e0ff */
[----:B------:R-:W-:Y:S02]  /*5f4a0*/  IMAD.MOV.U32 R197, RZ, RZ, R194 ;  /* 0x000000ffffc57224 */ /* 0x000fe400078e00c2 */
[----:B------:R-:W4:Y:S02]  /*5f4b0*/  LDL.LU R194, [R1+0x8e4] ;  /* 0x0008e40001c27983 */ /* 0x000f240000300800 */
        /* <DEDUP_REMOVED lines=13> */
[----:B------:R0:W-:Y:S04]  /*5f590*/  STL.64 [R1+0x328], R12 ;  /* 0x0003280c01007387 */ /* 0x0001e80000100a00 */
[----:B------:R-:W2:Y:S01]  /*5f5a0*/  LDL.LU R198, [R1+0x8ec] ;  /* 0x0008ec0001c67983 */ /* 0x000ea20000300800 */
[----:B0-----:R-:W-:-:S05]  /*5f5b0*/  IADD3 R12, P0, R192, R5, RZ ;  /* 0x00000005c00c7210 */ /* 0x001fca0007f1e0ff */
[----:B------:R-:W-:Y:S01]  /*5f5c0*/  IMAD.X R13, R8, 0x1, R6, P0 ;  /* 0x00000001080d7824 */ /* 0x000fe200000e0606 */
[----:B------:R-:W-:-:S04]  /*5f5d0*/  SHF.R.S32.HI R8, RZ, 0x1f, R193 ;  /* 0x0000001fff087819 */ /* 0x000fc800000114c1 */
[----:B------:R0:W-:Y:S04]  /*5f5e0*/  STL.64 [R1+0x320], R12 ;  /* 0x0003200c01007387 */ /* 0x0001e80000100a00 */
[----:B------:R-:W2:Y:S01]  /*5f5f0*/  LDL.LU R199, [R1+0x8f0] ;  /* 0x0008f00001c77983 */ /* 0x000ea20000300800 */
[----:B0-----:R-:W-:-:S05]  /*5f600*/  IADD3 R12, P0, R193, R4, RZ ;  /* 0x00000004c10c7210 */ /* 0x001fca0007f1e0ff */
[----:B------:R-:W-:Y:S01]  /*5f610*/  IMAD.X R13, R8, 0x1, R7, P0 ;  /* 0x00000001080d7824 */ /* 0x000fe200000e0607 */
[----:B------:R-:W-:-:S04]  /*5f620*/  IADD3 R192, P0, R193, R5, RZ ;  /* 0x00000005c1c07210 */ /* 0x000fc80007f1e0ff */
[----:B------:R0:W-:Y:S01]  /*5f630*/  STL.64 [R1+0x318], R12 ;  /* 0x0003180c01007387 */ /* 0x0001e20000100a00 */
[----:B------:R-:W-:-:S05]  /*5f640*/  IMAD.X R193, R8, 0x1, R6, P0 ;  /* 0x0000000108c17824 */ /* 0x000fca00000e0606 */
[----:B------:R-:W-:Y:S01]  /*5f650*/  STL.64 [R1+0x14a8], R192 ;  /* 0x0014a8c001007387 */ /* 0x000fe20000100a00 */
[----:B---3--:R-:W-:Y:S02]  /*5f660*/  SHF.R.S32.HI R8, RZ, 0x1f, R201 ;  /* 0x0000001fff087819 */ /* 0x008fe400000114c9 */
[----:B0-----:R-:W-:-:S05]  /*5f670*/  IADD3 R12, P0, R201, R4, RZ ;  /* 0x00000004c90c7210 */ /* 0x001fca0007f1e0ff */
[----:B------:R-:W-:-:S05]  /*5f680*/  IMAD.X R13, R8, 0x1, R7, P0 ;  /* 0x00000001080d7824 */ /* 0x000fca00000e0607 */
[----:B------:R0:W-:Y:S04]  /*5f690*/  STL.64 [R1+0x308], R12 ;  /* 0x0003080c01007387 */ /* 0x0001e80000100a00 */
[----:B------:R-:W3:Y:S01]  /*5f6a0*/  LDL.LU R203, [R1+0x8f4] ;  /* 0x0008f40001cb7983 */ /* 0x000ee20000300800 */
[----:B0-----:R-:W-:-:S05]  /*5f6b0*/  IADD3 R12, P0, R201, R5, RZ ;  /* 0x00000005c90c7210 */ /* 0x001fca0007f1e0ff */
[----:B------:R-:W-:Y:S01]  /*5f6c0*/  IMAD.X R13, R8, 0x1, R6, P0 ;  /* 0x00000001080d7824 */ /* 0x000fe200000e0606 */
[----:B------:R-:W-:-:S04]  /*5f6d0*/  SHF.R.S32.HI R8, RZ, 0x1f, R196 ;  /* 0x0000001fff087819 */ /* 0x000fc800000114c4 */
[----:B------:R0:W-:Y:S02]  /*5f6e0*/  STL.64 [R1+0x300], R12 ;  /* 0x0003000c01007387 */ /* 0x0001e40000100a00 */
        /* <DEDUP_REMOVED lines=15> */
[----:B------:R0:W-:Y:S04]  /*5f7e0*/  STL.64 [R1+0x2e0], R12 ;  /* 0x0002e00c01007387 */ /* 0x0001e80000100a00 */
[----:B------:R-:W4:Y:S01]  /*5f7f0*/  LDL.LU R201, [R1+0x900] ;  /* 0x0009000001c97983 */ /* 0x000f220000300800 */
[----:B--2---:R-:W-:Y:S02]  /*5f800*/  SHF.R.S32.HI R8, RZ, 0x1f, R195 ;  /* 0x0000001fff087819 */ /* 0x004fe400000114c3 */
[----:B0-----:R-:W-:-:S05]  /*5f810*/  IADD3 R12, P0, R195, R4, RZ ;  /* 0x00000004c30c7210 */ /* 0x001fca0007f1e0ff */
[----:B------:R-:W-:Y:S01]  /*5f820*/  IMAD.X R13, R8, 0x1, R7, P0 ;  /* 0x00000001080d7824 */ /* 0x000fe200000e0607 */
[----:B------:R-:W-:-:S04]  /*5f830*/  IADD3 R194, P0, R195, R5, RZ ;  /* 0x00000005c3c27210 */ /* 0x000fc80007f1e0ff */
[----:B------:R0:W-:Y:S01]  /*5f840*/  STL.64 [R1+0x2d8], R12 ;  /* 0x0002d80c01007387 */ /* 0x0001e20000100a00 */
[----:B------:R-:W-:Y:S01]  /*5f850*/  IMAD.X R195, R8, 0x1, R6, P0 ;  /* 0x0000000108c37824 */ /* 0x000fe200000e0606 */
        /* <DEDUP_REMOVED lines=24> */
[----:B------:R-:W-:-:S03]  /*5f9e0*/  IMAD.MOV.U32 R205, RZ, RZ, R196 ;  /* 0x000000ffffcd7224 */ /* 0x000fc600078e00c4 */
[----:B------:R-:W3:Y:S01]  /*5f9f0*/  LDL.LU R203, [R1+0x910] ;  /* 0x0009100001cb7983 */ /* 0x000ee20000300800 */
[----:B------:R-:W-:Y:S02]  /*5fa00*/  SHF.R.S32.HI R8, RZ, 0x1f, R197 ;  /* 0x0000001fff087819 */ /* 0x000fe400000114c5 */
[----:B0-----:R-:W-:-:S05]  /*5fa10*/  IADD3 R12, P0, R197, R4, RZ ;  /* 0x00000004c50c7210 */ /* 0x001fca0007f1e0ff */
[----:B------:R-:W-:Y:S01]  /*5fa20*/  IMAD.X R13, R8, 0x1, R7, P0 ;  /* 0x00000001080d7824 */ /* 0x000fe200000e0607 */
[----:B------:R-:W-:-:S04]  /*5fa30*/  IADD3 R196, P0, R197, R5, RZ ;  /* 0x00000005c5c47210 */ /* 0x000fc80007f1e0ff */
[----:B------:R0:W-:Y:S01]  /*5fa40*/  STL.64 [R1+0x298], R12 ;  /* 0x0002980c01007387 */ /* 0x0001e20000100a00 */
[----:B------:R-:W-:Y:S01]  /*5fa50*/  IMAD.X R197, R8, 0x1, R6, P0 ;  /* 0x0000000108c57824 */ /* 0x000fe200000e0606 */
[----:B----4-:R-:W-:Y:S02]  /*5fa60*/  SHF.R.S32.HI R8, RZ, 0x1f, R200 ;  /* 0x0000001fff087819 */ /* 0x010fe400000114c8 */
        /* <DEDUP_REMOVED lines=21> */
[----:B------:R-:W-:Y:S02]  /*5fbc0*/  IMAD.X R13, R8, 0x1, R6, P0 ;  /* 0x00000001080d7824 */ /* 0x000fe400000e0606 */
[----:B------:R-:W-:-:S03]  /*5fbd0*/  IMAD.MOV.U32 R204, RZ, RZ, R205 ;  /* 0x000000ffffcc7224 */ /* 0x000fc600078e00cd */
[----:B------:R0:W-:Y:S04]  /*5fbe0*/  STL.64 [R1+0x260], R12 ;  /* 0x0002600c01007387 */ /* 0x0001e80000100a00 */
[----:B------:R-:W2:Y:S01]  /*5fbf0*/  LDL.LU R205, [R1+0x920] ;  /* 0x0009200001cd7983 */ /* 0x000ea20000300800 */
[----:B------:R-:W-:Y:S02]  /*5fc00*/  SHF.R.S32.HI R8, RZ, 0x1f, R199 ;  /* 0x0000001fff087819 */ /* 0x000fe400000114c7 */
[----:B0-----:R-:W-:-:S05]  /*5fc10*/  IADD3 R12, P0, R199, R4, RZ ;  /* 0x00000004c70c7210 */ /* 0x001fca0007f1e0ff */
[----:B------:R-:W-:Y:S01]  /*5fc20*/  IMAD.X R13, R8, 0x1, R7, P0 ;  /* 0x00000001080d7824 */ /* 0x000fe200000e0607 */
[----:B------:R-:W-:-:S04]  /*5fc30*/  IADD3 R198, P0, R199, R5, RZ ;  /* 0x00000005c7c67210 */ /* 0x000fc80007f1e0ff */
[----:B------:R0:W-:Y:S01]  /*5fc40*/  STL.64 [R1+0x258], R12 ;  /* 0x0002580c01007387 */ /* 0x0001e20000100a00 */
[----:B------:R-:W-:Y:S01]  /*5fc50*/  IMAD.X R199, R8, 0x1, R6, P0 ;  /* 0x0000000108c77824 */ /* 0x000fe200000e0606 */
[----:B---3--:R-:W-:Y:S02]  /*5fc60*/  SHF.R.S32.HI R8, RZ, 0x1f, R202 ;  /* 0x0000001fff087819 */ /* 0x008fe400000114ca */
        /* <DEDUP_REMOVED lines=24> */
[----:B------:R-:W-:Y:S02]  /*5fdf0*/  SHF.R.S32.HI R8, RZ, 0x1f, R201 ;  /* 0x0000001fff087819 */ /* 0x000fe400000114c9 */
[----:B0-----:R-:W-:-:S05]  /*5fe00*/  IADD3 R12, P0, R201, R4, RZ ;  /* 0x00000004c90c7210 */ /* 0x001fca0007f1e0ff */
[----:B------:R-:W-:Y:S01]  /*5fe10*/  IMAD.X R13, R8, 0x1, R7, P0 ;  /* 0x00000001080d7824 */ /* 0x000fe200000e0607 */
[----:B------:R-:W-:-:S04]  /*5fe20*/  IADD3 R200, P0, R201, R5, RZ ;  /* 0x00000005c9c87210 */ /* 0x000fc80007f1e0ff */
[----:B------:R0:W-:Y:S01]  /*5fe30*/  STL.64 [R1+0x218], R12 ;  /* 0x0002180c01007387 */ /* 0x0001e20000100a00 */
[----:B------:R-:W-:Y:S01]  /*5fe40*/  IMAD.X R201, R8, 0x1, R6, P0 ;  /* 0x0000000108c97824 */ /* 0x000fe200000e0606 */
[----:B--2---:R-:W-:Y:S02]  /*5fe50*/  SHF.R.S32.HI R8, RZ, 0x1f, R207 ;  /* 0x0000001fff087819 */ /* 0x004fe400000114cf */
[----:B0-----:R-:W-:-:S05]  /*5fe60*/  IADD3 R12, P0, R207, R4, RZ ;  /* 0x00000004cf0c7210 */ /* 0x001fca0007f1e0ff */
[----:B------:R-:W-:-:S05]  /*5fe70*/  IMAD.X R13, R8, 0x1, R7, P0 ;  /* 0x00000001080d7824 */ /* 0x000fca00000e0607 */
[----:B------:R0:W-:Y:S02]  /*5fe80*/  STL.64 [R1+0x208], R12 ;  /* 0x0002080c01007387 */ /* 0x0001e40000100a00 */
[----:B0-----:R-:W-:Y:S01]  /*5fe90*/  IADD3 R12, P0, R207, R5, RZ ;  /* 0x00000005cf0c7210 */ /* 0x001fe20007f1e0ff */
[----:B------:R-:W-:Y:S02]  /*5fea0*/  IMAD.MOV.U32 R207, RZ, RZ, R204 ;  /* 0x000000ffffcf7224 */ /* 0x000fe400078e00cc */
[----:B------:R-:W2:Y:S02]  /*5feb0*/  LDL.LU R204, [R1+0x934] ;  /* 0x0009340001cc7983 */ /* 0x000ea40000300800 */
        /* <DEDUP_REMOVED lines=17> */
[----:B------:R0:W-:Y:S04]  /*5ffd0*/  STL.64 [R1+0x1e0], R12 ;  /* 0x0001e00c01007387 */ /* 0x0001e80000100a00 */
        /* <DEDUP_REMOVED lines=10> */
[----:B------:R0:W-:Y:S04]  /*60080*/  STL.64 [R1+0x1c8], R12 ;  /* 0x0001c80c01007387 */ /* 0x0001e80000100a00 */
[----:B------:R-:W4:Y:S01]  /*60090*/  LDL.LU R213, [R1+0x944] ;  /* 0x0009440001d57983 */ /* 0x000f220000300800 */
        /* <DEDUP_REMOVED lines=51> */
[----:B------:R-:W-:-:S03]  /*603d0*/  IMAD.MOV.U32 R215, RZ, RZ, R206 ;  /* 0x000000ffffd77224 */ /* 0x000fc600078e00ce */
        /* <DEDUP_REMOVED lines=54> */
[----:B------:R-:W-:Y:S01]  /*60740*/  IMAD.MOV.U32 R217, RZ, RZ, R215 ;  /* 0x000000ffffd97224 */ /* 0x000fe200078e00d7 */
        /* <DEDUP_REMOVED lines=23> */
[----:B------:R-:W3:Y:S04]  /*608c0*/  LDL.LU R19, [R1+0x988] ;  /* 0x0009880001137983 */ /* 0x000ee80000300800 */
[----:B------:R-:W3:Y:S04]  /*608d0*/  LDL.LU R18, [R1+0x98c] ;  /* 0x00098c0001127983 */ /* 0x000ee80000300800 */
[----:B------:R-:W3:Y:S04]  /*608e0*/  LDL.LU R22, [R1+0x990] ;  /* 0x0009900001167983 */ /* 0x000ee80000300800 */
[----:B------:R-:W3:Y:S01]  /*608f0*/  LDL.LU R237, [R1+0x994] ;  /* 0x0009940001ed7983 */ /* 0x000ee20000300800 */
[----:B------:R-:W-:-:S02]  /*60900*/  SHF.R.S32.HI R8, RZ, 0x1f, R214 ;  /* 0x0000001fff087819 */ /* 0x000fc400000114d6 */
[----:B------:R-:W-:-:S05]  /*60910*/  IADD3 R224, P0, R214, R4, RZ ;  /* 0x00000004d6e07210 */ /* 0x000fca0007f1e0ff */
[----:B------:R-:W-:Y:S01]  /*60920*/  IMAD.X R225, R8, 0x1, R7, P0 ;  /* 0x0000000108e17824 */ /* 0x000fe200000e0607 */
[----:B------:R-:W-:-:S05]  /*60930*/  IADD3 R226, P0, R214, R5, RZ ;  /* 0x00000005d6e27210 */ /* 0x000fca0007f1e0ff */
[----:B------:R-:W-:Y:S02]  /*60940*/  IMAD.X R227, R8, 0x1, R6, P0 ;  /* 0x0000000108e37824 */ /* 0x000fe400000e0606 */
[----:B------:R-:W-:Y:S01]  /*60950*/  IMAD.MOV.U32 R251, RZ, RZ, R217 ;  /* 0x000000fffffb7224 */ /* 0x000fe200078e00d9 */
        /* <DEDUP_REMOVED lines=8> */
[----:B------:R-:W-:-:S05]  /*609e0*/  IADD3 R212, P0, R213, R5, RZ ;  /* 0x00000005d5d47210 */ /* 0x000fca0007f1e0ff */
[----:B------:R-:W-:Y:S01]  /*609f0*/  IMAD.X R213, R8, 0x1, R6, P0 ;  /* 0x0000000108d57824 */ /* 0x000fe200000e0606 */
[----:B--2---:R-:W-:Y:S02]  /*60a00*/  SHF.R.S32.HI R8, RZ, 0x1f, R215 ;  /* 0x0000001fff087819 */ /* 0x004fe400000114d7 */
[----:B------:R-:W-:-:S05]  /*60a10*/  IADD3 R218, P0, R215, R4, RZ ;  /* 0x00000004d7da7210 */ /* 0x000fca0007f1e0ff */
[----:B------:R-:W-:Y:S01]  /*60a20*/  IMAD.X R219, R8, 0x1, R7, P0 ;  /* 0x0000000108db7824 */ /* 0x000fe200000e0607 */
[----:B------:R-:W-:-:S05]  /*60a30*/  IADD3 R214, P0, R215, R5, RZ ;  /* 0x00000005d7d67210 */ /* 0x000fca0007f1e0ff */
[----:B------:R-:W-:Y:S01]  /*60a40*/  IMAD.X R215, R8, 0x1, R6, P0 ;  /* 0x0000000108d77824 */ /* 0x000fe200000e0606 */
[----:B------:R-:W-:Y:S02]  /*60a50*/  SHF.R.S32.HI R8, RZ, 0x1f, R21 ;  /* 0x0000001fff087819 */ /* 0x000fe40000011415 */
[----:B------:R-:W-:-:S05]  /*60a60*/  IADD3 R248, P0, R21, R4, RZ ;  /* 0x0000000415f87210 */ /* 0x000fca0007f1e0ff */
[C---:B------:R-:W-:Y:S01]  /*60a70*/  IMAD.X R249, R8.reuse, 0x1, R7, P0 ;  /* 0x0000000108f97824 */ /* 0x040fe200000e0607 */
[----:B------:R-:W-:Y:S02]  /*60a80*/  IADD3 R246, P0, R21, R5, RZ ;  /* 0x0000000515f67210 */ /* 0x000fe40007f1e0ff */
[----:B------:R-:W2:Y:S03]  /*60a90*/  LDL.LU R21, [R1+0x998] ;  /* 0x0009980001157983 */ /* 0x000ea60000300800 */
[----:B------:R-:W-:Y:S01]  /*60aa0*/  IMAD.X R247, R8, 0x1, R6, P0 ;  /* 0x0000000108f77824 */ /* 0x000fe200000e0606 */
[----:B---3--:R-:W-:Y:S02]  /*60ab0*/  SHF.R.S32.HI R8, RZ, 0x1f, R20 ;  /* 0x0000001fff087819 */ /* 0x008fe40000011414 */
[----:B------:R-:W-:-:S05]  /*60ac0*/  IADD3 R244, P0, R20, R4, RZ ;  /* 0x0000000414f47210 */ /* 0x000fca0007f1e0ff */
[----:B------:R-:W-:Y:S01]  /*60ad0*/  IMAD.X R245, R8, 0x1, R7, P0 ;  /* 0x0000000108f57824 */ /* 0x000fe200000e0607 */
[----:B------:R-:W-:Y:S02]  /*60ae0*/  IADD3 R242, P0, R20, R5, RZ ;  /* 0x0000000514f27210 */ /* 0x000fe40007f1e0ff */
[----:B------:R-:W3:Y:S03]  /*60af0*/  LDL.LU R20, [R1+0x99c] ;  /* 0x00099c0001147983 */ /* 0x000ee60000300800 */
[----:B------:R-:W-:Y:S01]  /*60b00*/  IMAD.X R243, R8, 0x1, R6, P0 ;  /* 0x0000000108f37824 */ /* 0x000fe200000e0606 */
[----:B------:R-:W-:Y:S02]  /*60b10*/  SHF.R.S32.HI R8, RZ, 0x1f, R19 ;  /* 0x0000001fff087819 */ /* 0x000fe40000011413 */
[----:B------:R-:W-:-:S05]  /*60b20*/  IADD3 R240, P0, R19, R4, RZ ;  /* 0x0000000413f07210 */ /* 0x000fca0007f1e0ff */
[C---:B------:R-:W-:Y:S01]  /*60b30*/  IMAD.X R241, R8.reuse, 0x1, R7, P0 ;  /* 0x0000000108f17824 */ /* 0x040fe200000e0607 */
[----:B------:R-:W-:Y:S02]  /*60b40*/  IADD3 R238, P0, R19, R5, RZ ;  /* 0x0000000513ee7210 */ /* 0x000fe40007f1e0ff */
[----:B------:R-:W4:Y:S03]  /*60b50*/  LDL.LU R19, [R1+0x9a0] ;  /* 0x0009a00001137983 */ /* 0x000f260000300800 */
[----:B------:R-:W-:Y:S01]  /*60b60*/  IMAD.X R239, R8, 0x1, R6, P0 ;  /* 0x0000000108ef7824 */ /* 0x000fe200000e0606 */
[----:B------:R-:W-:Y:S02]  /*60b70*/  SHF.R.S32.HI R8, RZ, 0x1f, R18 ;  /* 0x0000001fff087819 */ /* 0x000fe40000011412 */
[----:B------:R-:W-:-:S05]  /*60b80*/  IADD3 R234, P0, R18, R4, RZ ;  /* 0x0000000412ea7210 */ /* 0x000fca0007f1e0ff */
[----:B------:R-:W-:Y:S01]  /*60b90*/  IMAD.X R235, R8, 0x1, R7, P0 ;  /* 0x0000000108eb7824 */ /* 0x000fe200000e0607 */
        /* <DEDUP_REMOVED lines=11> */
[C---:B------:R-:W-:Y:S01]  /*60c50*/  IMAD.X R177, R8.reuse, 0x1, R7, P0 ;  /* 0x0000000108b17824 */ /* 0x040fe200000e0607 */
[----:B------:R-:W-:Y:S02]  /*60c60*/  IADD3 R174, P0, R237, R5, RZ ;  /* 0x00000005edae7210 */ /* 0x000fe40007f1e0ff */
[----:B------:R-:W4:Y:S03]  /*60c70*/  LDL.LU R237, [R1+0x9ac] ;  /* 0x0009ac0001ed7983 */ /* 0x000f260000300800 */
[----:B------:R-:W-:Y:S01]  /*60c80*/  IMAD.X R175, R8, 0x1, R6, P0 ;  /* 0x0000000108af7824 */ /* 0x000fe200000e0606 */
[----:B--2---:R-:W-:Y:S02]  /*60c90*/  SHF.R.S32.HI R8, RZ, 0x1f, R21 ;  /* 0x0000001fff087819 */ /* 0x004fe40000011415 */
        /* <DEDUP_REMOVED lines=11> */
[----:B----4-:R-:W-:Y:S02]  /*60d50*/  SHF.R.S32.HI R8, RZ, 0x1f, R19 ;  /* 0x0000001fff087819 */ /* 0x010fe40000011413 */
        /* <DEDUP_REMOVED lines=155> */
[----:B------:R-:W-:Y:S01]  /*61710*/  SHF.R.S32.HI R8, RZ, 0x1f, R22 ;  /* 0x0000001fff087819 */ /* 0x000fe20000011416 */
[----:B------:R-:W4:Y:S01]  /*61720*/  LDL.LU R144, [R1+0xa20] ;  /* 0x000a200001907983 */ /* 0x000f220000300800 */
        /* <DEDUP_REMOVED lines=8> */
[----:B------:R-:W4:Y:S03]  /*617b0*/  LDL.LU R237, [R1+0xac4] ;  /* 0x000ac40001ed7983 */ /* 0x000f260000300800 */
[----:B------:R-:W-:Y:S01]  /*617c0*/  IMAD.X R31, R8, 0x1, R6, P0 ;  /* 0x00000001081f7824 */ /* 0x000fe200000e0606 */
[----:B------:R-:W4:Y:S04]  /*617d0*/  LDL.LU R153, [R1+0xa24] ;  /* 0x000a240001997983 */ /* 0x000f280000300800 */
[----:B------:R-:W4:Y:S04]  /*617e0*/  LDL.LU R152, [R1+0xa28] ;  /* 0x000a280001987983 */ /* 0x000f280000300800 */
[----:B------:R-:W4:Y:S04]  /*617f0*/  LDL.LU R154, [R1+0xa2c] ;  /* 0x000a2c00019a7983 */ /* 0x000f280000300800 */
[----:B------:R-:W4:Y:S01]  /*61800*/  LDL.LU R145, [R1+0xa30] ;  /* 0x000a300001917983 */ /* 0x000f220000300800 */
[----:B------:R-:W-:-:S02]  /*61810*/  IMAD.MOV.U32 R180, RZ, RZ, R10 ;  /* 0x000000ffffb47224 */ /* 0x000fc400078e000a */
[----:B------:R-:W-:Y:S01]  /*61820*/  IMAD.MOV.U32 R181, RZ, RZ, R11 ;  /* 0x000000ffffb57224 */ /* 0x000fe200078e000b */
[----:B--2---:R-:W-:Y:S02]  /*61830*/  SHF.R.S32.HI R8, RZ, 0x1f, R21 ;  /* 0x0000001fff087819 */ /* 0x004fe40000011415 */
[----:B------:R-:W-:-:S05]  /*61840*/  IADD3 R32, P0, R21, R4, RZ ;  /* 0x0000000415207210 */ /* 0x000fca0007f1e0ff */
[----:B------:R-:W-:Y:S01]  /*61850*/  IMAD.X R33, R8, 0x1, R7, P0 ;  /* 0x0000000108217824 */ /* 0x000fe200000e0607 */
[----:B0-----:R-:W-:-:S05]  /*61860*/  IADD3 R12, P0, R21, R5, RZ ;  /* 0x00000005150c7210 */ /* 0x001fca0007f1e0ff */
[----:B------:R-:W-:Y:S01]  /*61870*/  IMAD.X R13, R8, 0x1, R6, P0 ;  /* 0x00000001080d7824 */ /* 0x000fe200000e0606 */
        /* <DEDUP_REMOVED lines=19> */
[----:B------:R-:W2:Y:S03]  /*619b0*/  LDL.LU R144, [R1+0xa34] ;  /* 0x000a340001907983 */ /* 0x000ea60000300800 */
[----:B------:R-:W-:Y:S01]  /*619c0*/  IMAD.X R15, R8, 0x1, R6, P0 ;  /* 0x00000001080f7824 */ /* 0x000fe200000e0606 */
[----:B------:R-:W-:Y:S02]  /*619d0*/  SHF.R.S32.HI R9, RZ, 0x1f, R237 ;  /* 0x0000001fff097819 */ /* 0x000fe400000114ed */
[----:B------:R-:W-:-:S05]  /*619e0*/  IADD3 R10, P0, R237, R4, RZ ;  /* 0x00000004ed0a7210 */ /* 0x000fca0007f1e0ff */
[----:B------:R-:W-:Y:S01]  /*619f0*/  IMAD.X R11, R9, 0x1, R7, P0 ;  /* 0x00000001090b7824 */ /* 0x000fe200000e0607 */
[----:B------:R-:W-:Y:S02]  /*61a00*/  IADD3 R8, P0, R237, R5, RZ ;  /* 0x00000005ed087210 */ /* 0x000fe40007f1e0ff */
[----:B------:R-:W3:Y:S01]  /*61a10*/  LDL.LU R237, [R1+0xa38] ;  /* 0x000a380001ed7983 */ /* 0x000ee20000300800 */
[----:B------:R-:W-:Y:S02]  /*61a20*/  LOP3.LUT P6, RZ, R236, 0x400000, RZ, 0xc0, !PT ;  /* 0x00400000ecff7812 */ /* 0x000fe400078cc0ff */
[----:B------:R-:W-:Y:S01]  /*61a30*/  PRMT R178, R178, 0x7773, RZ ;  /* 0x00007773b2b27816 */ /* 0x000fe200000000ff */
[----:B------:R-:W-:Y:S01]  /*61a40*/  IMAD.X R9, R9, 0x1, R6, P0 ;  /* 0x0000000109097824 */ /* 0x000fe200000e0606 */
[----:B------:R-:W-:-:S09]  /*61a50*/  IADD3 R160, P0, R153, R4, RZ ;  /* 0x0000000499a07210 */ /* 0x000fd20007f1e0ff */
[----:B------:R0:W-:Y:S02]  /*61a60*/  @P6 STG.E.U8 desc[UR58][R142.64], R178 ;  /* 0x000000b28e006986 */ /* 0x0001e4000c10113a */
[----:B0-----:R-:W-:-:S05]  /*61a70*/  SHF.R.S32.HI R142, RZ, 0x1f, R153 ;  /* 0x0000001fff8e7819 */ /* 0x001fca0000011499 */
[----:B------:R-:W-:Y:S01]  /*61a80*/  IMAD.X R161, R142, 0x1, R7, P0 ;  /* 0x000000018ea17824 */ /* 0x000fe200000e0607 */
[----:B------:R-:W-:Y:S02]  /*61a90*/  IADD3 R156, P0, R153, R5, RZ ;  /* 0x00000005999c7210 */ /* 0x000fe40007f1e0ff */
[----:B------:R-:W-:-:S03]  /*61aa0*/  SHF.R.S32.HI R143, RZ, 0x1f, R152 ;  /* 0x0000001fff8f7819 */ /* 0x000fc60000011498 */
[----:B------:R-:W-:Y:S01]  /*61ab0*/  IMAD.X R157, R142, 0x1, R6, P0 ;  /* 0x000000018e9d7824 */ /* 0x000fe200000e0606 */
[----:B------:R-:W-:-:S05]  /*61ac0*/  IADD3 R158, P0, R152, R4, RZ ;  /* 0x00000004989e7210 */ /* 0x000fca0007f1e0ff */
[----:B------:R-:W-:Y:S01]  /*61ad0*/  IMAD.X R159, R143, 0x1, R7, P0 ;  /* 0x000000018f9f7824 */ /* 0x000fe200000e0607 */
[----:B------:R-:W-:Y:S01]  /*61ae0*/  IADD3 R152, P0, R152, R5, RZ ;  /* 0x0000000598987210 */ /* 0x000fe20007f1e0ff */
[----:B------:R-:W-:Y:S01]  /*61af0*/  IMAD.MOV.U32 R188, RZ, RZ, R148 ;  /* 0x000000ffffbc7224 */ /* 0x000fe200078e0094 */
[----:B------:R-:W-:-:S03]  /*61b00*/  SHF.R.S32.HI R142, RZ, 0x1f, R154 ;  /* 0x0000001fff8e7819 */ /* 0x000fc6000001149a */
[----:B------:R-:W-:Y:S01]  /*61b10*/  IMAD.X R153, R143, 0x1, R6, P0 ;  /* 0x000000018f997824 */ /* 0x000fe200000e0606 */
[----:B------:R-:W-:Y:S01]  /*61b20*/  IADD3 R148, P0, R154, R4, RZ ;  /* 0x000000049a947210 */ /* 0x000fe20007f1e0ff */
[----:B------:R-:W-:-:S04]  /*61b30*/  IMAD.MOV.U32 R189, RZ, RZ, R149 ;  /* 0x000000ffffbd7224 */ /* 0x000fc800078e0095 */
        /* <DEDUP_REMOVED lines=9> */
[----:B------:R-:W-:-:S04]  /*61bd0*/  IMAD.MOV.U32 R190, RZ, RZ, R146 ;  /* 0x000000ffffbe7224 */ /* 0x000fc800078e0092 */
[----:B------:R-:W-:Y:S02]  /*61be0*/  IMAD.X R143, R143, 0x1, R6, P0 ;  /* 0x000000018f8f7824 */ /* 0x000fe400000e0606 */
[----:B------:R-:W-:Y:S02]  /*61bf0*/  IMAD.MOV.U32 R191, RZ, RZ, R147 ;  /* 0x000000ffffbf7224 */ /* 0x000fe400078e0093 */
[----:B------:R-:W-:Y:S02]  /*61c00*/  IMAD.MOV.U32 R192, RZ, RZ, R162 ;  /* 0x000000ffffc07224 */ /* 0x000fe400078e00a2 */
[----:B------:R-:W-:Y:S01]  /*61c10*/  IMAD.MOV.U32 R193, RZ, RZ, R163 ;  /* 0x000000ffffc17224 */ /* 0x000fe200078e00a3 */
[C---:B------:R-:W-:Y:S02]  /*61c20*/  LOP3.LUT P1, RZ, R236.reuse, 0x800000, RZ, 0xc0, !PT ;  /* 0x00800000ecff7812 */ /* 0x040fe4000782c0ff */
[C---:B------:R-:W-:Y:S02]  /*61c30*/  LOP3.LUT P2, RZ, R236.reuse, 0x2000000, RZ, 0xc0, !PT ;  /* 0x02000000ecff7812 */ /* 0x040fe4000784c0ff */
[----:B------:R-:W-:-:S02]  /*61c40*/  LOP3.LUT P3, RZ, R236, 0x8000000, RZ, 0xc0, !PT ;  /* 0x08000000ecff7812 */ /* 0x000fc4000786c0ff */
[----:B------:R-:W-:Y:S01]  /*61c50*/  LOP3.LUT P4, RZ, R236, 0x10000000, RZ, 0xc0, !PT ;  /* 0x10000000ecff7812 */ /* 0x000fe2000788c0ff */
[----:B------:R-:W-:Y:S02]  /*61c60*/  IMAD.MOV.U32 R187, RZ, RZ, R181 ;  /* 0x000000ffffbb7224 */ /* 0x000fe400078e00b5 */
[----:B------:R-:W4:Y:S04]  /*61c70*/  LDL.LU R181, [R1+0x50] ;  /* 0x0000500001b57983 */ /* 0x000f280000300800 */
[----:B------:R-:W4:Y:S01]  /*61c80*/  LDL.LU.64 R184, [R1+0x7f0] ;  /* 0x0007f00001b87983 */ /* 0x000f220000300a00 */
[----:B--2---:R-:W-:Y:S02]  /*61c90*/  SHF.R.S32.HI R145, RZ, 0x1f, R144 ;  /* 0x0000001fff917819 */ /* 0x004fe40000011490 */
[----:B------:R-:W-:-:S05]  /*61ca0*/  IADD3 R146, P0, R144, R4, RZ ;  /* 0x0000000490927210 */ /* 0x000fca0007f1e0ff */
[----:B------:R-:W-:Y:S01]  /*61cb0*/  IMAD.X R147, R145, 0x1, R7, P0 ;  /* 0x0000000191937824 */ /* 0x000fe200000e0607 */
[----:B------:R-:W-:-:S05]  /*61cc0*/  IADD3 R144, P0, R144, R5, RZ ;  /* 0x0000000590907210 */ /* 0x000fca0007f1e0ff */
[----:B------:R-:W-:Y:S01]  /*61cd0*/  IMAD.X R145, R145, 0x1, R6, P0 ;  /* 0x0000000191917824 */ /* 0x000fe200000e0606 */
[----:B---3--:R-:W-:Y:S02]  /*61ce0*/  IADD3 R162, P0, R237, R4, RZ ;  /* 0x00000004eda27210 */ /* 0x008fe40007f1e0ff */
[----:B------:R-:W-:-:S05]  /*61cf0*/  SHF.R.S32.HI R178, RZ, 0x1f, R237 ;  /* 0x0000001fffb27819 */ /* 0x000fca00000114ed */
[----:B------:R-:W-:Y:S01]  /*61d00*/  IMAD.X R163, R178, 0x1, R7, P0 ;  /* 0x00000001b2a37824 */ /* 0x000fe200000e0607 */
[----:B------:R-:W-:-:S05]  /*61d10*/  IADD3 R4, P0, R237, R5, RZ ;  /* 0x00000005ed047210 */ /* 0x000fca0007f1e0ff */
[----:B------:R-:W-:Y:S02]  /*61d20*/  IMAD.X R5, R178, 0x1, R6, P0 ;  /* 0x00000001b2057824 */ /* 0x000fe400000e0606 */
[----:B------:R-:W-:Y:S01]  /*61d30*/  VIADD R6, R0, 0x159 ;  /* 0x0000015900067836 */ /* 0x000fe20000000000 */
[C---:B------:R-:W-:Y:S02]  /*61d40*/  PRMT R7, R179.reuse, 0x7770, RZ ;  /* 0x00007770b3077816 */ /* 0x040fe400000000ff */
[C---:B------:R-:W-:Y:S02]  /*61d50*/  PRMT R178, R179.reuse, 0x7771, RZ ;  /* 0x00007771b3b27816 */ /* 0x040fe400000000ff */
[----:B------:R-:W-:Y:S02]  /*61d60*/  ISETP.GE.AND P0, PT, R6, UR37, PT ;  /* 0x0000002506007c0c */ /* 0x000fe4000bf06270 */
[C---:B------:R-:W-:Y:S01]  /*61d70*/  PRMT R6, R179.reuse, 0x7772, RZ ;  /* 0x00007772b3067816 */ /* 0x040fe200000000ff */
[----:B------:R0:W-:Y:S01]  /*61d80*/  @P1 STG.E.U8 desc[UR58][R192.64], R7 ;  /* 0x00000007c0001986 */ /* 0x0001e2000c10113a */
[----:B------:R-:W-:-:S03]  /*61d90*/  PRMT R179, R179, 0x7773, RZ ;  /* 0x00007773b3b37816 */ /* 0x000fc600000000ff */
[----:B------:R1:W-:Y:S04]  /*61da0*/  @P2 STG.E.U8 desc[UR58][R188.64], R178 ;  /* 0x000000b2bc002986 */ /* 0x0003e8000c10113a */
[----:B------:R2:W-:Y:S04]  /*61db0*/  @P3 STG.E.U8 desc[UR58][R182.64], R6 ;  /* 0x00000006b6003986 */ /* 0x0005e8000c10113a */
[----:B0-----:R-:W3:Y:S04]  /*61dc0*/  LDL.LU.64 R192, [R1+0x7e0] ;  /* 0x0007e00001c07983 */ /* 0x001ee80000300a00 */
[----:B------:R-:W3:Y:S04]  /*61dd0*/  LDL.LU R237, [R1+0x54] ;  /* 0x0000540001ed7983 */ /* 0x000ee80000300800 */
[----:B-1----:R-:W3:Y:S04]  /*61de0*/  LDL.LU.64 R188, [R1+0x7d8] ;  /* 0x0007d80001bc7983 */ /* 0x002ee80000300a00 */
[----:B--2---:R-:W2:Y:S04]  /*61df0*/  LDL.LU.64 R182, [R1+0x7d0] ;  /* 0x0007d00001b67983 */ /* 0x004ea80000300a00 */
[----:B------:R0:W-:Y:S04]  /*61e00*/  @P4 STG.E.U8 desc[UR58][R2.64], R179 ;  /* 0x000000b302004986 */ /* 0x0001e8000c10113a */
[----:B0-----:R-:W3:Y:S01]  /*61e10*/  LDL.LU.64 R2, [R1+0x14b0] ;  /* 0x0014b00001027983 */ /* 0x001ee20000300a00 */
[----:B------:R-:W-:Y:S01]  /*61e20*/  LOP3.LUT P5, RZ, R236, 0x40000000, RZ, 0xc0, !PT ;  /* 0x40000000ecff7812 */ /* 0x000fe200078ac0ff */
[----:B------:R-:W-:Y:S01]  /*61e30*/  VIADD R7, R0, 0x15a ;  /* 0x0000015a00077836 */ /* 0x000fe20000000000 */
[----:B------:R-:W-:-:S04]  /*61e40*/  LOP3.LUT P6, RZ, R250, 0x400, RZ, 0xc0, !PT ;  /* 0x00000400faff7812 */ /* 0x000fc800078cc0ff */
[----:B------:R-:W-:Y:S01]  /*61e50*/  ISETP.GE.AND P1, PT, R7, UR55, PT ;  /* 0x0000003707007c0c */ /* 0x000fe2000bf26270 */
[----:B------:R-:W-:-:S05]  /*61e60*/  VIADD R7, R0, 0x15b ;  /* 0x0000015b00077836 */ /* 0x000fca0000000000 */
[----:B------:R-:W-:Y:S01]  /*61e70*/  ISETP.GE.AND P2, PT, R7, UR35, PT ;  /* 0x0000002307007c0c */ /* 0x000fe2000bf46270 */
[----:B------:R-:W-:Y:S01]  /*61e80*/  VIADD R7, R0, 0x15c ;  /* 0x0000015c00077836 */ /* 0x000fe20000000000 */
[----:B----4-:R-:W-:-:S05]  /*61e90*/  PRMT R6, R181, 0x7770, RZ ;  /* 0x00007770b5067816 */ /* 0x010fca00000000ff */
[----:B------:R0:W-:Y:S01]  /*61ea0*/  @P5 STG.E.U8 desc[UR58][R190.64], R6 ;  /* 0x00000006be005986 */ /* 0x0001e2000c10113a */
[----:B------:R-:W-:Y:S01]  /*61eb0*/  ISETP.GE.AND P3, PT, R7, UR7, PT ;  /* 0x0000000707007c0c */ /* 0x000fe2000bf66270 */
[----:B------:R-:W-:Y:S01]  /*61ec0*/  IMAD.MOV.U32 R186, RZ, RZ, R180 ;  /* 0x000000ffffba7224 */ /* 0x000fe200078e00b4 */
[----:B------:R-:W-:Y:S01]  /*61ed0*/  ULDC.64 UR6, c[0x0][0x228] ;  /* 0x00008a0000067ab9 */ /* 0x000fe20000000a00 */
[----:B0-----:R-:W-:-:S05]  /*61ee0*/  PRMT R6, R181, 0x7771, RZ ;  /* 0x00007771b5067816 */ /* 0x001fca00000000ff */
[----:B------:R0:W-:Y:S01]  /*61ef0*/  @P6 STG.E.U8 desc[UR58][R184.64], R6 ;  /* 0x00000006b8006986 */ /* 0x0001e2000c10113a */
[----:B------:R-:W-:-:S03]  /*61f00*/  PRMT R7, R181, 0x7772, RZ ;  /* 0x00007772b5077816 */ /* 0x000fc600000000ff */
[----:B0-----:R-:W4:Y:S01]  /*61f10*/  LDL.LU.64 R184, [R1+0x7c8] ;  /* 0x0007c80001b87983 */ /* 0x001f220000300a00 */
[----:B------:R-:W-:-:S03]  /*61f20*/  PRMT R6, R181, 0x7773, RZ ;  /* 0x00007773b5067816 */ /* 0x000fc600000000ff */
[----:B------:R-:W4:Y:S04]  /*61f30*/  LDL.LU R180, [R1+0x58] ;  /* 0x0000580001b47983 */ /* 0x000f280000300800 */
[----:B------:R-:W4:Y:S01]  /*61f40*/  LDL.LU.64 R190, [R1+0x7c0] ;  /* 0x0007c00001be7983 */ /* 0x000f220000300a00 */
[----:B---3--:R-:W-:Y:S02]  /*61f50*/  ISETP.LT.AND P4, PT, R2, UR10, !P0 ;  /* 0x0000000a02007c0c */ /* 0x008fe4000c781270 */
[C---:B------:R-:W-:Y:S01]  /*61f60*/  ISETP.LT.AND P0, PT, R3.reuse, UR4, !P0 ;  /* 0x0000000403007c0c */ /* 0x040fe2000c701270 */
[----:B------:R-:W-:Y:S01]  /*61f70*/  VIADD R178, R0, 0x15d ;  /* 0x0000015d00b27836 */ /* 0x000fe20000000000 */
[----:B------:R-:W-:Y:S01]  /*61f80*/  ISETP.LT.AND P5, PT, R2, UR12, !P1 ;  /* 0x0000000c02007c0c */ /* 0x000fe2000cfa1270 */
[----:B------:R-:W-:Y:S01]  /*61f90*/  ULDC UR4, c[0x0][0x228] ;  /* 0x00008a0000047ab9 */ /* 0x000fe20000000800 */
[----:B------:R-:W-:Y:S01]  /*61fa0*/  ISETP.LT.AND P6, PT, R3, UR6, !P1 ;  /* 0x0000000603007c0c */ /* 0x000fe2000cfc1270 */
[----:B------:R-:W-:-:S06]  /*61fb0*/  ULDC UR6, c[0x0][0x228] ;  /* 0x00008a0000067ab9 */ /* 0x000fcc0000000800 */
[----:B------:R0:W-:Y:S04]  /*61fc0*/  @P4 STG.E.U8 desc[UR58][R186.64], R7 ;  /* 0x00000007ba004986 */ /* 0x0001e8000c10113a */
[----:B------:R1:W-:Y:S04]  /*61fd0*/  @P0 STG.E.U8 desc[UR58][R192.64], R6 ;  /* 0x00000006c0000986 */ /* 0x0003e8000c10113a */
[----:B0-----:R-:W3:Y:S01]  /*61fe0*/  LDL.LU.64 R186, [R1+0x7b8] ;  /* 0x0007b80001ba7983 */ /* 0x001ee20000300a00 */
[C---:B------:R-:W-:Y:S02]  /*61ff0*/  PRMT R7, R237.reuse, 0x7770, RZ ;  /* 0x00007770ed077816 */ /* 0x040fe400000000ff */
[----:B-1----:R-:W-:-:S03]  /*62000*/  PRMT R6, R237, 0x7771, RZ ;  /* 0x00007771ed067816 */ /* 0x002fc600000000ff */
[----:B------:R0:W-:Y:S04]  /*62010*/  @P5 STG.E.U8 desc[UR58][R188.64], R7 ;  /* 0x00000007bc005986 */ /* 0x0001e8000c10113a */
[----:B--2---:R1:W-:Y:S04]  /*62020*/  @P6 STG.E.U8 desc[UR58][R182.64], R6 ;  /* 0x00000006b6006986 */ /* 0x0043e8000c10113a */
[----:B0-----:R-:W2:Y:S04]  /*62030*/  LDL.LU.64 R188, [R1+0x7b0] ;  /* 0x0007b00001bc7983 */ /* 0x001ea80000300a00 */
[----:B-1----:R-:W2:Y:S01]  /*62040*/  LDL.LU.64 R182, [R1+0x7a8] ;  /* 0x0007a80001b67983 */ /* 0x002ea20000300a00 */
[----:B------:R-:W-:-:S02]  /*62050*/  ISETP.LT.AND P4, PT, R2, UR18, !P2 ;  /* 0x0000001202007c0c */ /* 0x000fc4000d781270 */
[----:B------:R-:W-:Y:S01]  /*62060*/  ISETP.LT.AND P2, PT, R3, UR16, !P2 ;  /* 0x0000001003007c0c */ /* 0x000fe2000d741270 */
[----:B------:R-:W-:Y:S01]  /*62070*/  VIADD R7, R0, 0x15e ;  /* 0x0000015e00077836 */ /* 0x000fe20000000000 */
[----:B------:R-:W-:Y:S01]  /*62080*/  PRMT R6, R237, 0x7772, RZ ;  /* 0x00007772ed067816 */ /* 0x000fe200000000ff */
[----:B------:R-:W2:Y:S01]  /*62090*/  LDL.LU R181, [R1+0x5c] ;  /* 0x00005c0001b57983 */ /* 0x000ea20000300800 */
[----:B------:R-:W-:Y:S02]  /*620a0*/  ISETP.LT.AND P5, PT, R2, UR14, !P3 ;  /* 0x0000000e02007c0c */ /* 0x000fe4000dfa1270 */
[----:B------:R-:W-:Y:S01]  /*620b0*/  ISETP.GE.AND P0, PT, R7, UR39, PT ;  /* 0x0000002707007c0c */ /* 0x000fe2000bf06270 */
[----:B------:R-:W2:Y:S01]  /*620c0*/  LDL.LU.64 R192, [R1+0x7a0] ;  /* 0x0007a00001c07983 */ /* 0x000ea20000300a00 */
[----:B------:R-:W-:Y:S02]  /*620d0*/  PRMT R7, R237, 0x7773, RZ ;  /* 0x00007773ed077816 */ /* 0x000fe400000000ff */
[----:B------:R-:W-:Y:S01]  /*620e0*/  ISETP.GE.AND P1, PT, R178, UR57, PT ;  /* 0x00000039b2007c0c */ /* 0x000fe2000bf26270 */
[----:B----4-:R0:W-:Y:S01]  /*620f0*/  @P4 STG.E.U8 desc[UR58][R184.64], R6 ;  /* 0x00000006b8004986 */ /* 0x0101e2000c10113a */
[----:B------:R-:W-:-:S03]  /*62100*/  ISETP.LT.AND P3, PT, R3, UR28, !P3 ;  /* 0x0000001c03007c0c */ /* 0x000fc6000df61270 */
[----:B------:R1:W-:Y:S01]  /*62110*/  @P2 STG.E.U8 desc[UR58][R190.64], R7 ;  /* 0x00000007be002986 */ /* 0x0003e2000c10113a */
[----:B------:R-:W-:-:S03]  /*62120*/  ISETP.LT.AND P2, PT, R2, UR26, !P1 ;  /* 0x0000001a02007c0c */ /* 0x000fc6000cf41270 */
[----:B0-----:R-:W4:Y:S01]  /*62130*/  LDL.LU.64 R184, [R1+0x798] ;  /* 0x0007980001b87983 */ /* 0x001f220000300a00 */
[C---:B------:R-:W-:Y:S02]  /*62140*/  PRMT R6, R180.reuse, 0x7770, RZ ;  /* 0x00007770b4067816 */ /* 0x040fe400000000ff */
[----:B-1----:R-:W-:-:S03]  /*62150*/  PRMT R7, R180, 0x7771, RZ ;  /* 0x00007771b4077816 */ /* 0x002fc600000000ff */
[----:B---3--:R0:W-:Y:S04]  /*62160*/  @P5 STG.E.U8 desc[UR58][R186.64], R6 ;  /* 0x00000006ba005986 */ /* 0x0081e8000c10113a */
[----:B0-----:R-:W3:Y:S01]  /*62170*/  LDL.LU.64 R186, [R1+0x790] ;  /* 0x0007900001ba7983 */ /* 0x001ee20000300a00 */
[----:B------:R-:W-:-:S03]  /*62180*/  PRMT R6, R180, 0x7772, RZ ;  /* 0x00007772b4067816 */ /* 0x000fc600000000ff */
[----:B------:R-:W3:Y:S04]  /*62190*/  LDL.LU.64 R190, [R1+0x788] ;  /* 0x0007880001be7983 */ /* 0x000ee80000300a00 */
[----:B--2---:R-:W-:Y:S04]  /*621a0*/  @P3 STG.E.U8 desc[UR58][R188.64], R7 ;  /* 0x00000007bc003986 */ /* 0x004fe8000c10113a */
[----:B------:R-:W2:Y:S04]  /*621b0*/  LDL.LU R237, [R1+0x40] ;  /* 0x0000400001ed7983 */ /* 0x000ea80000300800 */
[----:B------:R0:W-:Y:S04]  /*621c0*/  @P2 STG.E.U8 desc[UR58][R182.64], R6 ;  /* 0x00000006b6002986 */ /* 0x0001e8000c10113a */
[----:B0-----:R-:W2:Y:S01]  /*621d0*/  LDL.LU.64 R182, [R1+0x780] ;  /* 0x0007800001b67983 */ /* 0x001ea20000300a00 */
[----:B------:R-:W-:Y:S01]  /*621e0*/  VIADD R178, R0, 0x15f ;  /* 0x0000015f00b27836 */ /* 0x000fe20000000000 */
[----:B------:R-:W-:-:S02]  /*621f0*/  ISETP.LT.AND P1, PT, R3, UR24, !P1 ;  /* 0x0000001803007c0c */ /* 0x000fc4000cf21270 */
[----:B------:R-:W-:Y:S01]  /*62200*/  PRMT R7, R180, 0x7773, RZ ;  /* 0x00007773b4077816 */ /* 0x000fe200000000ff */
[----:B------:R-:W2:Y:S01]  /*62210*/  LDL.LU.64 R188, [R1+0x778] ;  /* 0x0007780001bc7983 */ /* 0x000ea20000300a00 */
[----:B------:R-:W-:Y:S01]  /*62220*/  ISETP.GE.AND P4, PT, R178, UR9, PT ;  /* 0x00000009b2007c0c */ /* 0x000fe2000bf86270 */
[----:B------:R-:W-:Y:S02]  /*62230*/  ULDC.64 UR8, c[0x0][0x228] ;  /* 0x00008a0000087ab9 */ /* 0x000fe40000000a00 */
[----:B------:R-:W-:Y:S02]  /*62240*/  ISETP.LT.AND P5, PT, R2, UR8, !P0 ;  /* 0x0000000802007c0c */ /* 0x000fe4000c7a1270 */
[----:B------:R-:W-:Y:S02]  /*62250*/  PRMT R6, R181, 0x7770, RZ ;  /* 0x00007770b5067816 */ /* 0x000fe400000000ff */
[----:B------:R-:W-:Y:S02]  /*62260*/  ISETP.LT.AND P2, PT, R3, UR30, !P0 ;  /* 0x0000001e03007c0c */ /* 0x000fe4000c741270 */
[----:B------:R0:W-:Y:S01]  /*62270*/  @P1 STG.E.U8 desc[UR58][R192.64], R7 ;  /* 0x00000007c0001986 */ /* 0x0001e2000c10113a */
[----:B------:R-:W-:Y:S01]  /*62280*/  VIADD R178, R0, 0x160 ;  /* 0x0000016000b27836 */ /* 0x000fe20000000000 */
[----:B------:R-:W-:-:S05]  /*62290*/  ULDC UR8, c[0x0][0x228] ;  /* 0x00008a0000087ab9 */ /* 0x000fca0000000800 */
[----:B----4-:R1:W-:Y:S01]  /*622a0*/  @P5 STG.E.U8 desc[UR58][R184.64], R6 ;  /* 0x00000006b8005986 */ /* 0x0103e2000c10113a */
[----:B------:R-:W-:Y:S01]  /*622b0*/  ISETP.LT.AND P5, PT, R2, UR4, !P4 ;  /* 0x0000000402007c0c */ /* 0x000fe2000e7a1270 */
[----:B------:R-:W-:Y:S02]  /*622c0*/  ULDC UR4, c[0x0][0x228] ;  /* 0x00008a0000047ab9 */ /* 0x000fe40000000800 */
[----:B------:R-:W-:Y:S01]  /*622d0*/  ISETP.LT.AND P4, PT, R3, UR4, !P4 ;  /* 0x0000000403007c0c */ /* 0x000fe2000e781270 */
[----:B0-----:R-:W-:Y:S01]  /*622e0*/  VIADD R7, R0, 0x162 ;  /* 0x0000016200077836 */ /* 0x001fe20000000000 */
[----:B------:R-:W-:Y:S01]  /*622f0*/  ISETP.GE.AND P3, PT, R178, UR61, PT ;  /* 0x0000003db2007c0c */ /* 0x000fe2000bf66270 */
[----:B------:R-:W-:Y:S01]  /*62300*/  ULDC UR4, c[0x0][0x228] ;  /* 0x00008a0000047ab9 */ /* 0x000fe20000000800 */
[----:B-1----:R-:W4:Y:S01]  /*62310*/  LDL.LU.64 R184, [R1+0x770] ;  /* 0x0007700001b87983 */ /* 0x002f220000300a00 */
[----:B------:R-:W-:Y:S02]  /*62320*/  PRMT R6, R181, 0x7771, RZ ;  /* 0x00007771b5067816 */ /* 0x000fe400000000ff */
[----:B------:R-:W-:-:S02]  /*62330*/  ISETP.GE.AND P1, PT, R7, UR41, PT ;  /* 0x0000002907007c0c */ /* 0x000fc4000bf26270 */
[C---:B------:R-:W-:Y:S01]  /*62340*/  PRMT R7, R181.reuse, 0x7773, RZ ;  /* 0x00007773b5077816 */ /* 0x040fe200000000ff */
[----:B---3--:R0:W-:Y:S04]  /*62350*/  @P2 STG.E.U8 desc[UR58][R186.64], R6 ;  /* 0x00000006ba002986 */ /* 0x0081e8000c10113a */
[----:B0-----:R-:W3:Y:S01]  /*62360*/  LDL.LU R187, [R1+0x44] ;  /* 0x0000440001bb7983 */ /* 0x001ee20000300800 */
[----:B------:R-:W-:-:S03]  /*62370*/  PRMT R6, R181, 0x7772, RZ ;  /* 0x00007772b5067816 */ /* 0x000fc600000000ff */
[----:B------:R-:W3:Y:S04]  /*62380*/  LDL.LU.64 R180, [R1+0x768] ;  /* 0x0007680001b47983 */ /* 0x000ee80000300a00 */
[----:B------:R-:W3:Y:S04]  /*62390*/  LDL.LU.64 R192, [R1+0x760] ;  /* 0x0007600001c07983 */ /* 0x000ee80000300a00 */
[----:B------:R0:W-:Y:S04]  /*623a0*/  @P5 STG.E.U8 desc[UR58][R190.64], R6 ;  /* 0x00000006be005986 */ /* 0x0001e8000c10113a */
[----:B--2---:R1:W-:Y:S04]  /*623b0*/  @P4 STG.E.U8 desc[UR58][R182.64], R7 ;  /* 0x00000007b6004986 */ /* 0x0043e8000c10113a */
[----:B0-----:R-:W2:Y:S04]  /*623c0*/  LDL.LU.64 R190, [R1+0x758] ;  /* 0x0007580001be7983 */ /* 0x001ea80000300a00 */
[----:B-1----:R-:W2:Y:S01]  /*623d0*/  LDL.LU.64 R182, [R1+0x750] ;  /* 0x0007500001b67983 */ /* 0x002ea20000300a00 */
[----:B------:R-:W-:Y:S01]  /*623e0*/  ISETP.LT.AND P6, PT, R2, UR6, !P3 ;  /* 0x0000000602007c0c */ /* 0x000fe2000dfc1270 */
[C---:B------:R-:W-:Y:S01]  /*623f0*/  VIADD R178, R0.reuse, 0x161 ;  /* 0x0000016100b27836 */ /* 0x040fe20000000000 */
[----:B------:R-:W-:Y:S01]  /*62400*/  ISETP.LT.AND P3, PT, R3, UR4, !P3 ;  /* 0x0000000403007c0c */ /* 0x000fe2000df61270 */
[----:B------:R-:W-:Y:S01]  /*62410*/  ULDC UR4, c[0x0][0x228] ;  /* 0x00008a0000047ab9 */ /* 0x000fe20000000800 */
[----:B------:R-:W-:Y:S01]  /*62420*/  PRMT R6, R237, 0x7770, RZ ;  /* 0x00007770ed067816 */ /* 0x000fe200000000ff */
[----:B------:R-:W-:Y:S01]  /*62430*/  VIADD R7, R0, 0x1ff ;  /* 0x000001ff00077836 */ /* 0x000fe20000000000 */
[----:B------:R-:W-:Y:S01]  /*62440*/  ISETP.GE.AND P0, PT, R178, UR23, PT ;  /* 0x00000017b2007c0c */ /* 0x000fe2000bf06270 */
[----:B------:R-:W-:-:S03]  /*62450*/  ULDC UR6, c[0x0][0x228] ;  /* 0x00008a0000067ab9 */ /* 0x000fc60000000800 */
[----:B------:R-:W-:Y:S01]  /*62460*/  ISETP.LT.AND P5, PT, R2, UR4, !P0 ;  /* 0x0000000402007c0c */ /* 0x000fe2000c7a1270 */
[----:B------:R-:W-:Y:S02]  /*62470*/  ULDC UR4, c[0x0][0x228] ;  /* 0x00008a0000047ab9 */ /* 0x000fe40000000800 */
[----:B------:R0:W-:Y:S01]  /*62480*/  @P6 STG.E.U8 desc[UR58][R188.64], R6 ;  /* 0x00000006bc006986 */ /* 0x0001e2000c10113a */
[----:B------:R-:W-:Y:S01]  /*62490*/  ISETP.LT.AND P0, PT, R3, UR4, !P0 ;  /* 0x0000000403007c0c */ /* 0x000fe2000c701270 */
[----:B------:R-:W-:Y:S01]  /*624a0*/  ULDC UR4, c[0x0][0x228] ;  /* 0x00008a0000047ab9 */ /* 0x000fe20000000800 */
[----:B0-----:R-:W-:-:S05]  /*624b0*/  PRMT R6, R237, 0x7771, RZ ;  /* 0x00007771ed067816 */ /* 0x001fca00000000ff */
[----:B----4-:R0:W-:Y:S01]  /*624c0*/  @P3 STG.E.U8 desc[UR58][R184.64], R6 ;  /* 0x00000006b8003986 */ /* 0x0101e2000c10113a */
[----:B------:R-:W-:Y:S02]  /*624d0*/  ISETP.LT.AND P3, PT, R2, UR4, !P1 ;  /* 0x0000000402007c0c */ /* 0x000fe4000cf61270 */
[----:B------:R-:W-:Y:S01]  /*624e0*/  ISETP.GE.AND P4, PT, R7, UR31, PT ;  /* 0x0000001f07007c0c */ /* 0x000fe2000bf86270 */
[----:B------:R-:W-:Y:S01]  /*624f0*/  VIADD R178, R0, 0x163 ;  /* 0x0000016300b27836 */ /* 0x000fe20000000000 */
[----:B------:R-:W-:Y:S01]  /*62500*/  ISETP.LT.AND P6, PT, R3, UR6, !P1 ;  /* 0x0000000603007c0c */ /* 0x000fe2000cfc1270 */
[----:B------:R-:W-:Y:S01]  /*62510*/  ULDC UR4, c[0x0][0x22c] ;  /* 0x00008b0000047ab9 */ /* 0x000fe20000000800 */
[C---:B------:R-:W-:Y:S01]  /*62520*/  PRMT R7, R237.reuse, 0x7772, RZ ;  /* 0x00007772ed077816 */ /* 0x040fe200000000ff */
[----:B------:R-:W-:Y:S01]  /*62530*/  ULDC UR6, c[0x0][0x228] ;  /* 0x00008a0000067ab9 */ /* 0x000fe20000000800 */
[----:B0-----:R-:W4:Y:S01]  /*62540*/  LDL.LU.64 R184, [R1+0x748] ;  /* 0x0007480001b87983 */ /* 0x001f220000300a00 */
[----:B------:R-:W-:-:S03]  /*62550*/  PRMT R6, R237, 0x7773, RZ ;  /* 0x00007773ed067816 */ /* 0x000fc600000000ff */
[----:B------:R-:W4:Y:S04]  /*62560*/  LDL.LU R186, [R1+0x48] ;  /* 0x0000480001ba7983 */ /* 0x000f280000300800 */
[----:B------:R-:W4:Y:S04]  /*62570*/  LDL.LU.64 R188, [R1+0x740] ;  /* 0x0007400001bc7983 */ /* 0x000f280000300a00 */
[----:B---3--:R0:W-:Y:S04]  /*62580*/  @P5 STG.E.U8 desc[UR58][R180.64], R7 ;  /* 0x00000007b4005986 */ /* 0x0081e8000c10113a */
[----:B------:R1:W-:Y:S04]  /*62590*/  @P0 STG.E.U8 desc[UR58][R192.64], R6 ;  /* 0x00000006c0000986 */ /* 0x0003e8000c10113a */
[----:B0-----:R-:W3:Y:S01]  /*625a0*/  LDL.LU.64 R180, [R1+0x738] ;  /* 0x0007380001b47983 */ /* 0x001ee20000300a00 */
[----:B------:R-:W-:-:S02]  /*625b0*/  PRMT R7, R187, 0x7770, RZ ;  /* 0x00007770bb077816 */ /* 0x000fc400000000ff */
[----:B-1----:R-:W-:-:S03]  /*625c0*/  PRMT R6, R187, 0x7771, RZ ;  /* 0x00007771bb067816 */ /* 0x002fc600000000ff */
[----:B--2---:R-:W-:Y:S04]  /*625d0*/  @P3 STG.E.U8 desc[UR58][R190.64], R7 ;  /* 0x00000007be003986 */ /* 0x004fe8000c10113a */
[----:B------:R0:W-:Y:S04]  /*625e0*/  @P6 STG.E.U8 desc[UR58][R182.64], R6 ;  /* 0x00000006b6006986 */ /* 0x0001e8000c10113a */
[----:B0-----:R-:W2:Y:S01]  /*625f0*/  LDL.LU.64 R182, [R1+0x730] ;  /* 0x0007300001b67983 */ /* 0x001ea20000300a00 */
[----:B------:R-:W-:Y:S01]  /*62600*/  ISETP.GE.AND P2, PT, R178, UR21, PT ;  /* 0x00000015b2007c0c */ /* 0x000fe2000bf46270 */
[----:B------:R-:W-:-:S02]  /*62610*/  VIADD R178, R0, 0x164 ;  /* 0x0000016400b27836 */ /* 0x000fc40000000000 */
[----:B------:R-:W-:Y:S01]  /*62620*/  VIADD R6, R0, 0x165 ;  /* 0x0000016500067836 */ /* 0x000fe20000000000 */
[----:B------:R-:W-:Y:S01]  /*62630*/  PRMT R7, R187, 0x7772, RZ ;  /* 0x00007772bb077816 */ /* 0x000fe200000000ff */
[----:B------:R-:W2:Y:S01]  /*62640*/  LDL.LU R237, [R1+0x4c] ;  /* 0x00004c0001ed7983 */ /* 0x000ea20000300800 */
[----:B------:R-:W-:Y:S01]  /*62650*/  ISETP.GE.AND P1, PT, R178, UR4, PT ;  /* 0x00000004b2007c0c */ /* 0x000fe2000bf26270 */
[----:B------:R-:W-:Y:S02]  /*62660*/  ULDC UR4, c[0x0][0x228] ;  /* 0x00008a0000047ab9 */ /* 0x000fe40000000800 */
[----:B------:R-:W-:Y:S01]  /*62670*/  ISETP.LT.AND P3, PT, R2, UR4, !P2 ;  /* 0x0000000402007c0c */ /* 0x000fe2000d761270 */
[----:B------:R-:W-:Y:S01]  /*62680*/  ULDC UR4, c[0x0][0x22c] ;  /* 0x00008b0000047ab9 */ /* 0x000fe20000000800 */
[----:B------:R-:W-:Y:S01]  /*62690*/  ISETP.LT.AND P2, PT, R3, UR6, !P2 ;  /* 0x0000000603007c0c */ /* 0x000fe2000d741270 */
[----:B------:R-:W-:Y:S01]  /*626a0*/  ULDC UR6, c[0x0][0x228] ;  /* 0x00008a0000067ab9 */ /* 0x000fe20000000800 */
[----:B------:R-:W-:Y:S01]  /*626b0*/  ISETP.GE.AND P0, PT, R6, UR4, PT ;  /* 0x0000000406007c0c */ /* 0x000fe2000bf06270 */
[----:B------:R-:W-:Y:S01]  /*626c0*/  VIADD R6, R0, 0x166 ;  /* 0x0000016600067836 */ /* 0x000fe20000000000 */
[----:B------:R-:W-:Y:S01]  /*626d0*/  ISETP.LT.AND P5, PT, R2, UR8, !P1 ;  /* 0x0000000802007c0c */ /* 0x000fe2000cfa1270 */
[----:B------:R-:W-:Y:S01]  /*626e0*/  ULDC UR4, c[0x0][0x22c] ;  /* 0x00008b0000047ab9 */ /* 0x000fe20000000800 */
[----:B------:R-:W-:Y:S01]  /*626f0*/  VIADD R178, R0, 0x168 ;  /* 0x0000016800b27836 */ /* 0x000fe20000000000 */
[----:B------:R-:W-:-:S04]  /*62700*/  ULDC UR8, c[0x0][0x228] ;  /* 0x00008a0000087ab9 */ /* 0x000fc80000000800 */
[----:B----4-:R0:W-:Y:S01]  /*62710*/  @P3 STG.E.U8 desc[UR58][R184.64], R7 ;  /* 0x00000007b8003986 */ /* 0x0101e2000c10113a */
[----:B------:R-:W-:Y:S01]  /*62720*/  ISETP.GE.AND P3, PT, R6, UR4, PT ;  /* 0x0000000406007c0c */ /* 0x000fe2000bf66270 */
[----:B------:R-:W-:Y:S02]  /*62730*/  ULDC UR4, c[0x0][0x228] ;  /* 0x00008a0000047ab9 */ /* 0x000fe40000000800 */
[----:B------:R-:W-:Y:S01]  /*62740*/  ISETP.LT.AND P1, PT, R3, UR4, !P1 ;  /* 0x0000000403007c0c */ /* 0x000fe2000cf21270 */
[----:B------:R-:W-:Y:S01]  /*62750*/  ULDC UR4, c[0x0][0x22c] ;  /* 0x00008b0000047ab9 */ /* 0x000fe20000000800 */
[----:B------:R-:W-:Y:S01]  /*62760*/  PRMT R6, R186, 0x7770, RZ ;  /* 0x00007770ba067816 */ /* 0x000fe200000000ff */
[----:B0-----:R-:W4:Y:S01]  /*62770*/  LDL.LU.64 R184, [R1+0x728] ;  /* 0x0007280001b87983 */ /* 0x001f220000300a00 */
[----:B------:R-:W-:-:S03]  /*62780*/  PRMT R7, R187, 0x7773, RZ ;  /* 0x00007773bb077816 */ /* 0x000fc600000000ff */
[----:B------:R-:W4:Y:S04]  /*62790*/  LDL.LU.64 R192, [R1+0x720] ;  /* 0x0007200001c07983 */ /* 0x000f280000300a00 */
[----:B------:R-:W-:Y:S04]  /*627a0*/  @P2 STG.E.U8 desc[UR58][R188.64], R7 ;  /* 0x00000007bc002986 */ /* 0x000fe8000c10113a */
[----:B------:R-:W4:Y:S04]  /*627b0*/  LDL.LU.64 R190, [R1+0x718] ;  /* 0x0007180001be7983 */ /* 0x000f280000300a00 */
[----:B---3--:R0:W-:Y:S04]  /*627c0*/  @P5 STG.E.U8 desc[UR58][R180.64], R6 ;  /* 0x00000006b4005986 */ /* 0x0081e8000c10113a */
[----:B0-----:R-:W3:Y:S01]  /*627d0*/  LDL.LU.64 R180, [R1+0x710] ;  /* 0x0007100001b47983 */ /* 0x001ee20000300a00 */
[----:B------:R-:W-:-:S05]  /*627e0*/  PRMT R6, R186, 0x7771, RZ ;  /* 0x00007771ba067816 */ /* 0x000fca00000000ff */
[----:B--2---:R0:W-:Y:S04]  /*627f0*/  @P1 STG.E.U8 desc[UR58][R182.64], R6 ;  /* 0x00000006b6001986 */ /* 0x0041e8000c10113a */
[----:B0-----:R-:W2:Y:S01]  /*62800*/  LDL.LU.64 R182, [R1+0x708] ;  /* 0x0007080001b67983 */ /* 0x001ea20000300a00 */
[----:B------:R-:W-:Y:S01]  /*62810*/  ISETP.LT.AND P5, PT, R2, UR6, !P0 ;  /* 0x0000000602007c0c */ /* 0x000fe2000c7a1270 */
[----:B------:R-:W-:Y:S01]  /*62820*/  VIADD R7, R0, 0x167 ;  /* 0x0000016700077836 */ /* 0x000fe20000000000 */
[----:B------:R-:W-:Y:S01]  /*62830*/  ULDC UR6, c[0x0][0x228] ;  /* 0x00008a0000067ab9 */ /* 0x000fe20000000800 */
[----:B------:R-:W2:Y:S01]  /*62840*/  LDL.LU R187, [R1+0x30] ;  /* 0x0000300001bb7983 */ /* 0x000ea20000300800 */
[----:B------:R-:W-:Y:S01]  /*62850*/  ISETP.LT.AND P0, PT, R3, UR6, !P0 ;  /* 0x0000000603007c0c */ /* 0x000fe2000c701270 */
[----:B------:R-:W-:Y:S01]  /*62860*/  ULDC UR6, c[0x0][0x228] ;  /* 0x00008a0000067ab9 */ /* 0x000fe20000000800 */
[----:B------:R-:W-:Y:S01]  /*62870*/  ISETP.GE.AND P2, PT, R7, UR4, PT ;  /* 0x0000000407007c0c */ /* 0x000fe2000bf46270 */
[----:B------:R-:W-:Y:S01]  /*62880*/  ULDC UR4, c[0x0][0x228] ;  /* 0x00008a0000047ab9 */ /* 0x000fe20000000800 */
[----:B------:R-:W-:Y:S01]  /*62890*/  PRMT R7, R186, 0x7772, RZ ;  /* 0x00007772ba077816 */ /* 0x000fe200000000ff */
[----:B------:R-:W2:Y:S01]  /*628a0*/  LDL.LU.64 R188, [R1+0x700] ;  /* 0x0007000001bc7983 */ /* 0x000ea20000300a00 */
[----:B------:R-:W-:Y:S01]  /*628b0*/  ISETP.LT.AND P6, PT, R2, UR4, !P3 ;  /* 0x0000000402007c0c */ /* 0x000fe2000dfc1270 */
[----:B------:R-:W-:Y:S01]  /*628c0*/  ULDC UR4, c[0x0][0x22c] ;  /* 0x00008b0000047ab9 */ /* 0x000fe20000000800 */
[----:B------:R-:W-:Y:S01]  /*628d0*/  ISETP.LT.AND P3, PT, R3, UR6, !P3 ;  /* 0x0000000603007c0c */ /* 0x000fe2000df61270 */
[----:B------:R-:W-:Y:S01]  /*628e0*/  ULDC UR6, c[0x0][0x228] ;  /* 0x00008a0000067ab9 */ /* 0x000fe20000000800 */
[----:B------:R-:W-:-:S02]  /*628f0*/  PRMT R6, R186, 0x7773, RZ ;  /* 0x00007773ba067816 */ /* 0x000fc400000000ff */
[----:B------:R-:W-:Y:S01]  /*62900*/  ISETP.GE.AND P1, PT, R178, UR4, PT ;  /* 0x00000004b2007c0c */ /* 0x000fe2000bf26270 */
[----:B------:R-:W-:Y:S01]  /*62910*/  ULDC UR4, c[0x0][0x228] ;  /* 0x00008a0000047ab9 */ /* 0x000fe20000000800 */
[----:B----4-:R0:W-:Y:S01]  /*62920*/  @P5 STG.E.U8 desc[UR58][R184.64], R7 ;  /* 0x00000007b8005986 */ /* 0x0101e2000c10113a */
[----:B------:R-:W-:Y:S01]  /*62930*/  ISETP.LT.AND P5, PT, R2, UR4, !P2 ;  /* 0x0000000402007c0c */ /* 0x000fe2000d7a1270 */
[----:B------:R-:W-:Y:S02]  /*62940*/  ULDC UR4, c[0x0][0x22c] ;  /* 0x00008b0000047ab9 */ /* 0x000fe40000000800 */
[----:B------:R1:W-:Y:S04]  /*62950*/  @P0 STG.E.U8 desc[UR58][R192.64], R6 ;  /* 0x00000006c0000986 */ /* 0x0003e8000c10113a */
[----:B0-----:R-:W4:Y:S01]  /*62960*/  LDL.LU.64 R184, [R1+0x6f8] ;  /* 0x0006f80001b87983 */ /* 0x001f220000300a00 */
[----:B------:R-:W-:-:S02]  /*62970*/  PRMT R7, R237, 0x7770, RZ ;  /* 0x00007770ed077816 */ /* 0x000fc400000000ff */
[----:B-1----:R-:W-:-:S03]  /*62980*/  PRMT R6, R237, 0x7771, RZ ;  /* 0x00007771ed067816 */ /* 0x002fc600000000ff */
[----:B------:R0:W-:Y:S02]  /*62990*/  @P6 STG.E.U8 desc[UR58][R190.64], R7 ;  /* 0x00000007be006986 */ /* 0x0001e4000c10113a */
[----:B0-----:R-:W-:Y:S02]  /*629a0*/  PRMT R7, R237, 0x7772, RZ ;  /* 0x00007772ed077816 */ /* 0x001fe400000000ff */
[----:B---3--:R0:W-:Y:S04]  /*629b0*/  @P3 STG.E.U8 desc[UR58][R180.64], R6 ;  /* 0x00000006b4003986 */ /* 0x0081e8000c10113a */
[----:B0-----:R-:W3:Y:S04]  /*629c0*/  LDL.LU.64 R180, [R1+0x6f0] ;  /* 0x0006f00001b47983 */ /* 0x001ee80000300a00 */
[----:B--2---:R0:W-:Y:S04]  /*629d0*/  @P5 STG.E.U8 desc[UR58][R182.64], R7 ;  /* 0x00000007b6005986 */ /* 0x0041e8000c10113a */
[----:B0-----:R-:W2:Y:S01]  /*629e0*/  LDL.LU.64 R182, [R1+0x6e8] ;  /* 0x0006e80001b67983 */ /* 0x001ea20000300a00 */
[----:B------:R-:W-:Y:S01]  /*629f0*/  VIADD R6, R0, 0x169 ;  /* 0x0000016900067836 */ /* 0x000fe20000000000 */
[----:B------:R-:W-:Y:S01]  /*62a00*/  ISETP.LT.AND P2, PT, R3, UR6, !P2 ;  /* 0x0000000603007c0c */ /* 0x000fe2000d741270 */
[----:B------:R-:W-:Y:S01]  /*62a10*/  ULDC UR6, c[0x0][0x228] ;  /* 0x00008a0000067ab9 */ /* 0x000fe20000000800 */
[----:B------:R-:W-:Y:S01]  /*62a20*/  ISETP.LT.AND P6, PT, R2, UR8, !P1 ;  /* 0x0000000802007c0c */ /* 0x000fe2000cfc1270 */
[----:B------:R-:W2:Y:S01]  /*62a30*/  LDL.LU R186, [R1+0x34] ;  /* 0x0000340001ba7983 */ /* 0x000ea20000300800 */
[----:B------:R-:W-:Y:S01]  /*62a40*/  ISETP.GE.AND P0, PT, R6, UR4, PT ;  /* 0x0000000406007c0c */ /* 0x000fe2000bf06270 */
[C---:B------:R-:W-:Y:S01]  /*62a50*/  VIADD R6, R0.reuse, 0x16a ;  /* 0x0000016a00067836 */ /* 0x040fe20000000000 */
[----:B------:R-:W-:Y:S01]  /*62a60*/  ULDC UR4, c[0x0][0x22c] ;  /* 0x00008b0000047ab9 */ /* 0x000fe20000000800 */
[----:B------:R-:W-:Y:S01]  /*62a70*/  PRMT R7, R237, 0x7773, RZ ;  /* 0x00007773ed077816 */ /* 0x000fe200000000ff */
[----:B------:R-:W2:Y:S01]  /*62a80*/  LDL.LU.64 R192, [R1+0x6e0] ;  /* 0x0006e00001c07983 */ /* 0x000ea20000300a00 */
[----:B------:R-:W-:Y:S01]  /*62a90*/  VIADD R178, R0, 0x16c ;  /* 0x0000016c00b27836 */ /* 0x000fe20000000000 */
[----:B------:R-:W-:Y:S01]  /*62aa0*/  ISETP.GE.AND P3, PT, R6, UR4, PT ;  /* 0x0000000406007c0c */ /* 0x000fe2000bf66270 */
[----:B------:R-:W-:Y:S01]  /*62ab0*/  ULDC UR4, c[0x0][0x228] ;  /* 0x00008a0000047ab9 */ /* 0x000fe20000000800 */
[----:B------:R-:W-:Y:S01]  /*62ac0*/  PRMT R6, R187, 0x7770, RZ ;  /* 0x00007770bb067816 */ /* 0x000fe200000000ff */
[----:B------:R0:W-:Y:S01]  /*62ad0*/  @P2 STG.E.U8 desc[UR58][R188.64], R7 ;  /* 0x00000007bc002986 */ /* 0x0001e2000c10113a */
[----:B------:R-:W-:Y:S01]  /*62ae0*/  ISETP.LT.AND P1, PT, R3, UR4, !P1 ;  /* 0x0000000403007c0c */ /* 0x000fe2000cf21270 */
[----:B------:R-:W-:Y:S01]  /*62af0*/  ULDC UR4, c[0x0][0x22c] ;  /* 0x00008b0000047ab9 */ /* 0x000fe20000000800 */
[----:B------:R-:W-:Y:S01]  /*62b00*/  ULDC UR8, c[0x0][0x228] ;  /* 0x00008a0000087ab9 */ /* 0x000fe20000000800 */
[----:B------:R-:W2:Y:S01]  /*62b10*/  LDL.LU.64 R190, [R1+0x6d8] ;  /* 0x0006d80001be7983 */ /* 0x000ea20000300a00 */
[----:B------:R-:W-:Y:S01]  /*62b20*/  ISETP.LT.AND P5, PT, R2, UR6, !P0 ;  /* 0x0000000602007c0c */ /* 0x000fe2000c7a1270 */
[----:B------:R-:W-:-:S02]  /*62b30*/  ULDC UR6, c[0x0][0x228] ;  /* 0x00008a0000067ab9 */ /* 0x000fc40000000800 */
[----:B----4-:R1:W-:Y:S01]  /*62b40*/  @P6 STG.E.U8 desc[UR58][R184.64], R6 ;  /* 0x00000006b8006986 */ /* 0x0103e2000c10113a */
[----:B0-----:R-:W-:-:S03]  /*62b50*/  VIADD R7, R0, 0x16b ;  /* 0x0000016b00077836 */ /* 0x001fc60000000000 */
[----:B-1----:R-:W4:Y:S01]  /*62b60*/  LDL.LU.64 R184, [R1+0x6d0] ;  /* 0x0006d00001b87983 */ /* 0x002f220000300a00 */
[----:B------:R-:W-:Y:S02]  /*62b70*/  PRMT R6, R187, 0x7771, RZ ;  /* 0x00007771bb067816 */ /* 0x000fe400000000ff */
[----:B------:R-:W-:Y:S01]  /*62b80*/  ISETP.GE.AND P2, PT, R7, UR4, PT ;  /* 0x0000000407007c0c */ /* 0x000fe2000bf46270 */
[----:B------:R-:W-:Y:S01]  /*62b90*/  ULDC UR4, c[0x0][0x228] ;  /* 0x00008a0000047ab9 */ /* 0x000fe20000000800 */
[----:B------:R-:W-:Y:S01]  /*62ba0*/  PRMT R7, R187, 0x7772, RZ ;  /* 0x00007772bb077816 */ /* 0x000fe200000000ff */
[----:B---3--:R0:W-:Y:S04]  /*62bb0*/  @P1 STG.E.U8 desc[UR58][R180.64], R6 ;  /* 0x00000006b4001986 */ /* 0x0081e8000c10113a */
[----:B0-----:R-:W3:Y:S04]  /*62bc0*/  LDL.LU.64 R180, [R1+0x6c8] ;  /* 0x0006c80001b47983 */ /* 0x001ee80000300a00 */
[----:B------:R-:W3:Y:S04]  /*62bd0*/  LDL.LU R237, [R1+0x38] ;  /* 0x0000380001ed7983 */ /* 0x000ee80000300800 */
[----:B------:R-:W3:Y:S04]  /*62be0*/  LDL.LU.64 R188, [R1+0x6c0] ;  /* 0x0006c00001bc7983 */ /* 0x000ee80000300a00 */
[----:B--2---:R0:W-:Y:S04]  /*62bf0*/  @P5 STG.E.U8 desc[UR58][R182.64], R7 ;  /* 0x00000007b6005986 */ /* 0x0041e8000c10113a */
[----:B0-----:R-:W2:Y:S01]  /*62c00*/  LDL.LU.64 R182, [R1+0x6b8] ;  /* 0x0006b80001b67983 */ /* 0x001ea20000300a00 */
[C---:B------:R-:W-:Y:S01]  /*62c10*/  ISETP.LT.AND P0, PT, R3.reuse, UR6, !P0 ;  /* 0x0000000603007c0c */ /* 0x040fe2000c701270 */
[----:B------:R-:W-:Y:S01]  /*62c20*/  ULDC UR6, c[0x0][0x228] ;  /* 0x00008a0000067ab9 */ /* 0x000fe20000000800 */
[----:B------:R-:W-:Y:S01]  /*62c30*/  ISETP.LT.AND P6, PT, R2, UR4, !P3 ;  /* 0x0000000402007c0c */ /* 0x000fe2000dfc1270 */
[----:B------:R-:W-:Y:S01]  /*62c40*/  ULDC UR4, c[0x0][0x22c] ;  /* 0x00008b0000047ab9 */ /* 0x000fe20000000800 */
[----:B------:R-:W-:Y:S01]  /*62c50*/  ISETP.LT.AND P3, PT, R3, UR6, !P3 ;  /* 0x0000000603007c0c */ /* 0x000fe2000df61270 */
[----:B------:R-:W-:Y:S01]  /*62c60*/  ULDC UR6, c[0x0][0x228] ;  /* 0x00008a0000067ab9 */ /* 0x000fe20000000800 */
[----:B------:R-:W-:-:S02]  /*62c70*/  PRMT R6, R187, 0x7773, RZ ;  /* 0x00007773bb067816 */ /* 0x000fc400000000ff */
[----:B------:R-:W-:Y:S02]  /*62c80*/  PRMT R7, R186, 0x7770, RZ ;  /* 0x00007770ba077816 */ /* 0x000fe400000000ff */
[----:B------:R-:W-:Y:S01]  /*62c90*/  ISETP.GE.AND P1, PT, R178, UR4, PT ;  /* 0x00000004b2007c0c */ /* 0x000fe2000bf26270 */
[----:B------:R-:W-:Y:S02]  /*62ca0*/  ULDC UR4, c[0x0][0x228] ;  /* 0x00008a0000047ab9 */ /* 0x000fe40000000800 */
[----:B------:R0:W-:Y:S01]  /*62cb0*/  @P0 STG.E.U8 desc[UR58][R192.64], R6 ;  /* 0x00000006c0000986 */ /* 0x0001e2000c10113a */
[----:B------:R-:W-:Y:S01]  /*62cc0*/  ISETP.LT.AND P5, PT, R2, UR4, !P2 ;  /* 0x0000000402007c0c */ /* 0x000fe2000d7a1270 */
[----:B------:R-:W-:Y:S02]  /*62cd0*/  ULDC UR4, c[0x0][0x22c] ;  /* 0x00008b0000047ab9 */ /* 0x000fe40000000800 */
[----:B------:R1:W-:Y:S01]  /*62ce0*/  @P6 STG.E.U8 desc[UR58][R190.64], R7 ;  /* 0x00000007be006986 */ /* 0x0003e2000c10113a */
[----:B0-----:R-:W-:-:S05]  /*62cf0*/  PRMT R6, R186, 0x7771, RZ ;  /* 0x00007771ba067816 */ /* 0x001fca00000000ff */
[----:B----4-:R0:W-:Y:S01]  /*62d00*/  @P3 STG.E.U8 desc[UR58][R184.64], R6 ;  /* 0x00000006b8003986 */ /* 0x0101e2000c10113a */
[----:B------:R-:W-:Y:S01]  /*62d10*/  ISETP.LT.AND P2, PT, R3, UR6, !P2 ;  /* 0x0000000603007c0c */ /* 0x000fe2000d741270 */
[----:B------:R-:W-:Y:S01]  /*62d20*/  ULDC UR6, c[0x0][0x228] ;  /* 0x00008a0000067ab9 */ /* 0x000fe20000000800 */
[----:B------:R-:W-:Y:S01]  /*62d30*/  ISETP.LT.AND P6, PT, R2, UR8, !P1 ;  /* 0x0000000802007c0c */ /* 0x000fe2000cfc1270 */
[----:B------:R-:W-:Y:S01]  /*62d40*/  VIADD R178, R0, 0x170 ;  /* 0x0000017000b27836 */ /* 0x000fe20000000000 */
[----:B-1----:R-:W-:Y:S01]  /*62d50*/  PRMT R7, R186, 0x7772, RZ ;  /* 0x00007772ba077816 */ /* 0x002fe200000000ff */
[----:B------:R-:W-:Y:S01]  /*62d60*/  ULDC UR8, c[0x0][0x228] ;  /* 0x00008a0000087ab9 */ /* 0x000fe20000000800 */
[----:B0-----:R-:W4:Y:S01]  /*62d70*/  LDL.LU.64 R184, [R1+0x6b0] ;  /* 0x0006b00001b87983 */ /* 0x001f220000300a00 */
[----:B------:R-:W-:-:S03]  /*62d80*/  VIADD R6, R0, 0x16d ;  /* 0x0000016d00067836 */ /* 0x000fc60000000000 */
[----:B------:R-:W4:Y:S02]  /*62d90*/  LDL.LU R187, [R1+0x3c] ;  /* 0x00003c0001bb7983 */ /* 0x000f240000300800 */
[----:B------:R-:W-:Y:S01]  /*62da0*/  ISETP.GE.AND P0, PT, R6, UR4, PT ;  /* 0x0000000406007c0c */ /* 0x000fe2000bf06270 */
[----:B------:R-:W-:Y:S01]  /*62db0*/  VIADD R6, R0, 0x16e ;  /* 0x0000016e00067836 */ /* 0x000fe20000000000 */
[----:B------:R-:W-:-:S04]  /*62dc0*/  ULDC UR4, c[0x0][0x22c] ;  /* 0x00008b0000047ab9 */ /* 0x000fc80000000800 */
[----:B------:R-:W-:Y:S01]  /*62dd0*/  ISETP.GE.AND P3, PT, R6, UR4, PT ;  /* 0x0000000406007c0c */ /* 0x000fe2000bf66270 */
[----:B------:R-:W-:Y:S01]  /*62de0*/  ULDC UR4, c[0x0][0x228] ;  /* 0x00008a0000047ab9 */ /* 0x000fe20000000800 */
[----:B---3--:R0:W-:Y:S01]  /*62df0*/  @P5 STG.E.U8 desc[UR58][R180.64], R7 ;  /* 0x00000007b4005986 */ /* 0x0081e2000c10113a */
[----:B------:R-:W-:-:S03]  /*62e00*/  PRMT R6, R237, 0x7770, RZ ;  /* 0x00007770ed067816 */ /* 0x000fc600000000ff */
[----:B0-----:R-:W3:Y:S01]  /*62e10*/  LDL.LU.64 R180, [R1+0x6a8] ;  /* 0x0006a80001b47983 */ /* 0x001ee20000300a00 */
[----:B------:R-:W-:-:S03]  /*62e20*/  PRMT R7, R186, 0x7773, RZ ;  /* 0x00007773ba077816 */ /* 0x000fc600000000ff */
[----:B------:R-:W3:Y:S04]  /*62e30*/  LDL.LU.64 R192, [R1+0x6a0] ;  /* 0x0006a00001c07983 */ /* 0x000ee80000300a00 */
[----:B------:R-:W-:Y:S04]  /*62e40*/  @P2 STG.E.U8 desc[UR58][R188.64], R7 ;  /* 0x00000007bc002986 */ /* 0x000fe8000c10113a */
[----:B------:R-:W3:Y:S04]  /*62e50*/  LDL.LU.64 R190, [R1+0x698] ;  /* 0x0006980001be7983 */ /* 0x000ee80000300a00 */
[----:B--2---:R0:W-:Y:S04]  /*62e60*/  @P6 STG.E.U8 desc[UR58][R182.64], R6 ;  /* 0x00000006b6006986 */ /* 0x0041e8000c10113a */
[----:B0-----:R-:W2:Y:S01]  /*62e70*/  LDL.LU.64 R182, [R1+0x690] ;  /* 0x0006900001b67983 */ /* 0x001ea20000300a00 */
[----:B------:R-:W-:Y:S01]  /*62e80*/  ISETP.LT.AND P1, PT, R3, UR4, !P1 ;  /* 0x0000000403007c0c */ /* 0x000fe2000cf21270 */
[----:B------:R-:W-:Y:S01]  /*62e90*/  VIADD R7, R0, 0x16f ;  /* 0x0000016f00077836 */ /* 0x000fe20000000000 */
[----:B------:R-:W-:Y:S01]  /*62ea0*/  PRMT R6, R237, 0x7771, RZ ;  /* 0x00007771ed067816 */ /* 0x000fe200000000ff */
[----:B------:R-:W-:Y:S01]  /*62eb0*/  ULDC UR4, c[0x0][0x22c] ;  /* 0x00008b0000047ab9 */ /* 0x000fe20000000800 */
[----:B------:R-:W-:Y:S01]  /*62ec0*/  ISETP.LT.AND P5, PT, R2, UR6, !P0 ;  /* 0x0000000602007c0c */ /* 0x000fe2000c7a1270 */
[----:B------:R-:W-:-:S02]  /*62ed0*/  ULDC UR6, c[0x0][0x228] ;  /* 0x00008a0000067ab9 */ /* 0x000fc40000000800 */
[----:B------:R-:W-:Y:S01]  /*62ee0*/  ISETP.LT.AND P0, PT, R3, UR6, !P0 ;  /* 0x0000000603007c0c */ /* 0x000fe2000c701270 */
[----:B------:R-:W-:Y:S01]  /*62ef0*/  ULDC UR6, c[0x0][0x228] ;  /* 0x00008a0000067ab9 */ /* 0x000fe20000000800 */
[----:B------:R-:W-:Y:S01]  /*62f00*/  ISETP.GE.AND P2, PT, R7, UR4, PT ;  /* 0x0000000407007c0c */ /* 0x000fe2000bf46270 */
[----:B------:R-:W-:Y:S02]  /*62f10*/  ULDC UR4, c[0x0][0x228] ;  /* 0x00008a0000047ab9 */ /* 0x000fe40000000800 */
[----:B------:R-:W-:Y:S01]  /*62f20*/  ISETP.LT.AND P6, PT, R2, UR4, !P3 ;  /* 0x0000000402007c0c */ /* 0x000fe2000dfc1270 */
[----:B------:R-:W-:Y:S01]  /*62f30*/  ULDC UR4, c[0x0][0x22c] ;  /* 0x00008b0000047ab9 */ /* 0x000fe20000000800 */
[----:B------:R-:W-:Y:S01]  /*62f40*/  ISETP.LT.AND P3, PT, R3, UR6, !P3 ;  /* 0x0000000603007c0c */ /* 0x000fe2000df61270 */
[----:B------:R-:W-:Y:S01]  /*62f50*/  ULDC UR6, c[0x0][0x228] ;  /* 0x00008a0000067ab9 */ /* 0x000fe20000000800 */
[C---:B------:R-:W-:Y:S01]  /*62f60*/  PRMT R7, R237.reuse, 0x7772, RZ ;  /* 0x00007772ed077816 */ /* 0x040fe200000000ff */
[----:B----4-:R0:W-:Y:S04]  /*62f70*/  @P1 STG.E.U8 desc[UR58][R184.64], R6 ;  /* 0x00000006b8001986 */ /* 0x0101e8000c10113a */
        /* <DEDUP_REMOVED lines=9> */
[----:B------:R-:W-:Y:S04]  /*63010*/  @P6 STG.E.U8 desc[UR58][R190.64], R7 ;  /* 0x00000007be006986 */ /* 0x000fe8000c10113a */
[----:B--2---:R0:W-:Y:S04]  /*63020*/  @P3 STG.E.U8 desc[UR58][R182.64], R6 ;  /* 0x00000006b6003986 */ /* 0x0041e8000c10113a */
[----:B0-----:R-:W2:Y:S01]  /*63030*/  LDL.LU.64 R182, [R1+0x670] ;  /* 0x0006700001b67983 */ /* 0x001ea20000300a00 */
[----:B------:R-:W-:Y:S01]  /*63040*/  ISETP.GE.AND P1, PT, R178, UR4, PT ;  /* 0x00000004b2007c0c */ /* 0x000fe2000bf26270 */
[----:B------:R-:W-:-:S02]  /*63050*/  ULDC UR4, c[0x0][0x228] ;  /* 0x00008a0000047ab9 */ /* 0x000fc40000000800 */
[----:B------:R-:W-:Y:S01]  /*63060*/  ISETP.LT.AND P5, PT, R2, UR4, !P2 ;  /* 0x0000000402007c0c */ /* 0x000fe2000d7a1270 */
[----:B------:R-:W-:Y:S01]  /*63070*/  VIADD R6, R0, 0x171 ;  /* 0x0000017100067836 */ /* 0x000fe20000000000 */
[----:B------:R-:W-:Y:S01]  /*63080*/  ULDC UR4, c[0x0][0x22c] ;  /* 0x00008b0000047ab9 */ /* 0x000fe20000000800 */
[----:B------:R-:W-:Y:S01]  /*63090*/  PRMT R7, R187, 0x7772, RZ ;  /* 0x00007772bb077816 */ /* 0x000fe200000000ff */
[----:B------:R-:W2:Y:S01]  /*630a0*/  LDL.LU R237, [R1+0x24] ;  /* 0x0000240001ed7983 */ /* 0x000ea20000300800 */
[----:B------:R-:W-:Y:S01]  /*630b0*/  ISETP.LT.AND P2, PT, R3, UR6, !P2 ;  /* 0x0000000603007c0c */ /* 0x000fe2000d741270 */
[----:B------:R-:W-:Y:S01]  /*630c0*/  ULDC UR6, c[0x0][0x228] ;  /* 0x00008a0000067ab9 */ /* 0x000fe20000000800 */
[----:B------:R-:W-:Y:S01]  /*630d0*/  ISETP.GE.AND P0, PT, R6, UR4, PT ;  /* 0x0000000406007c0c */ /* 0x000fe2000bf06270 */
[----:B------:R-:W-:Y:S01]  /*630e0*/  VIADD R6, R0, 0x172 ;  /* 0x0000017200067836 */ /* 0x000fe20000000000 */
[----:B------:R-:W-:Y:S01]  /*630f0*/  ISETP.LT.AND P6, PT, R2, UR8, !P1 ;  /* 0x0000000802007c0c */ /* 0x000fe2000cfc1270 */
[----:B------:R-:W-:Y:S01]  /*63100*/  ULDC UR4, c[0x0][0x22c] ;  /* 0x00008b0000047ab9 */ /* 0x000fe20000000800 */
[----:B------:R-:W-:Y:S01]  /*63110*/  VIADD R178, R0, 0x174 ;  /* 0x0000017400b27836 */ /* 0x000fe20000000000 */
[----:B------:R-:W-:Y:S01]  /*63120*/  ULDC UR8, c[0x0][0x228] ;  /* 0x00008a0000087ab9 */ /* 0x000fe20000000800 */
[----:B------:R-:W-:Y:S01]  /*63130*/  ISETP.GE.AND P3, PT, R6, UR4, PT ;  /* 0x0000000406007c0c */ /* 0x000fe2000bf66270 */
[----:B------:R-:W-:-:S02]  /*63140*/  ULDC UR4, c[0x0][0x228] ;  /* 0x00008a0000047ab9 */ /* 0x000fc40000000800 */
[----:B------:R-:W-:Y:S01]  /*63150*/  ISETP.LT.AND P1, PT, R3, UR4, !P1 ;  /* 0x0000000403007c0c */ /* 0x000fe2000cf21270 */
[----:B------:R-:W-:Y:S01]  /*63160*/  ULDC UR4, c[0x0][0x22c] ;  /* 0x00008b0000047ab9 */ /* 0x000fe20000000800 */
[----:B----4-:R0:W-:Y:S01]  /*63170*/  @P5 STG.E.U8 desc[UR58][R184.64], R7 ;  /* 0x00000007b8005986 */ /* 0x0101e2000c10113a */
[----:B------:R-:W-:-:S03]  /*63180*/  PRMT R6, R186, 0x7770, RZ ;  /* 0x00007770ba067816 */ /* 0x000fc600000000ff */
        /* <DEDUP_REMOVED lines=44> */
[----:B------:R-:W2:Y:S01]  /*63450*/  LDL.LU.64 R192, [R1+0x620] ;  /* 0x0006200001c07983 */ /* 0x000ea20000300a00 */
[----:B------:R-:W-:Y:S01]  /*63460*/  ISETP.GE.AND P0, PT, R6, UR4, PT ;  /* 0x0000000406007c0c */ /* 0x000fe2000bf06270 */
[C---:B------:R-:W-:Y:S01]  /*63470*/  VIADD R6, R0.reuse, 0x176 ;  /* 0x0000017600067836 */ /* 0x040fe20000000000 */
[----:B------:R-:W-:Y:S01]  /*63480*/  ULDC UR4, c[0x0][0x22c] ;  /* 0x00008b0000047ab9 */ /* 0x000fe20000000800 */
[----:B------:R-:W-:Y:S01]  /*63490*/  PRMT R7, R237, 0x7773, RZ ;  /* 0x00007773ed077816 */ /* 0x000fe200000000ff */
[----:B------:R-:W2:Y:S01]  /*634a0*/  LDL.LU R186, [R1+0x2c] ;  /* 0x00002c0001ba7983 */ /* 0x000ea20000300800 */
        /* <DEDUP_REMOVED lines=46> */
[----:B0-----:R-:W-:Y:S01]  /*63790*/  VIADD R6, R0, 0x179 ;  /* 0x0000017900067836 */ /* 0x001fe20000000000 */
[----:B------:R-:W4:Y:S04]  /*637a0*/  LDL.LU.64 R184, [R1+0x5f0] ;  /* 0x0005f00001b87983 */ /* 0x000f280000300a00 */
[----:B------:R-:W-:Y:S01]  /*637b0*/  ISETP.GE.AND P0, PT, R6, UR4, PT ;  /* 0x0000000406007c0c */ /* 0x000fe2000bf06270 */
[----:B------:R-:W-:Y:S01]  /*637c0*/  VIADD R6, R0, 0x17a ;  /* 0x0000017a00067836 */ /* 0x000fe20000000000 */
[----:B------:R-:W-:Y:S01]  /*637d0*/  ULDC UR4, c[0x0][0x22c] ;  /* 0x00008b0000047ab9 */ /* 0x000fe20000000800 */
[----:B------:R-:W4:Y:S03]  /*637e0*/  LDL.LU R187, [R1+0x14] ;  /* 0x0000140001bb7983 */ /* 0x000f260000300800 */
        /* <DEDUP_REMOVED lines=11> */
[C---:B------:R-:W-:Y:S01]  /*638a0*/  ISETP.LT.AND P1, PT, R3.reuse, UR4, !P1 ;  /* 0x0000000403007c0c */ /* 0x040fe2000cf21270 */
[----:B------:R-:W-:Y:S01]  /*638b0*/  VIADD R7, R0, 0x17b ;  /* 0x0000017b00077836 */ /* 0x000fe20000000000 */
[C---:B------:R-:W-:Y:S01]  /*638c0*/  ISETP.LT.AND P5, PT, R2.reuse, UR6, !P0 ;  /* 0x0000000602007c0c */ /* 0x040fe2000c7a1270 */
[----:B------:R-:W-:Y:S01]  /*638d0*/  ULDC UR6, c[0x0][0x228] ;  /* 0x00008a0000067ab9 */ /* 0x000fe20000000800 */
[----:B------:R-:W-:Y:S01]  /*638e0*/  ULDC UR4, c[0x0][0x22c] ;  /* 0x00008b0000047ab9 */ /* 0x000fe20000000800 */
[----:B------:R-:W-:Y:S01]  /*638f0*/  ISETP.LT.AND P0, PT, R3, UR6, !P0 ;  /* 0x0000000603007c0c */ /* 0x000fe2000c701270 */
[----:B------:R-:W2:Y:S01]  /*63900*/  LDL.LU.64 R188, [R1+0x5c8] ;  /* 0x0005c80001bc7983 */ /* 0x000ea20000300a00 */
[----:B------:R-:W-:Y:S01]  /*63910*/  PRMT R6, R237, 0x7771, RZ ;  /* 0x00007771ed067816 */ /* 0x000fe200000000ff */
[----:B------:R-:W-:Y:S01]  /*63920*/  ULDC UR6, c[0x0][0x228] ;  /* 0x00008a0000067ab9 */ /* 0x000fe20000000800 */
[----:B------:R-:W-:Y:S01]  /*63930*/  ISETP.GE.AND P2, PT, R7, UR4, PT ;  /* 0x0000000407007c0c */ /* 0x000fe2000bf46270 */
[----:B------:R-:W-:Y:S01]  /*63940*/  ULDC UR4, c[0x0][0x228] ;  /* 0x00008a0000047ab9 */ /* 0x000fe20000000800 */
[----:B------:R-:W2:Y:S01]  /*63950*/  LDL.LU R186, [R1+0x18] ;  /* 0x0000180001ba7983 */ /* 0x000ea20000300800 */
[----:B------:R-:W-:Y:S01]  /*63960*/  ISETP.LT.AND P6, PT, R2, UR4, !P3 ;  /* 0x0000000402007c0c */ /* 0x000fe2000dfc1270 */
[----:B------:R-:W-:Y:S01]  /*63970*/  ULDC UR4, c[0x0][0x22c] ;  /* 0x00008b0000047ab9 */ /* 0x000fe20000000800 */
[----:B------:R-:W-:Y:S01]  /*63980*/  ISETP.LT.AND P3, PT, R3, UR6, !P3 ;  /* 0x0000000603007c0c */ /* 0x000fe2000df61270 */
[----:B------:R-:W-:Y:S01]  /*63990*/  ULDC UR6, c[0x0][0x228] ;  /* 0x00008a0000067ab9 */ /* 0x000fe20000000800 */
[C---:B------:R-:W-:Y:S01]  /*639a0*/  PRMT R7, R237.reuse, 0x7772, RZ ;  /* 0x00007772ed077816 */ /* 0x040fe200000000ff */
[----:B----4-:R0:W-:Y:S02]  /*639b0*/  @P1 STG.E.U8 desc[UR58][R184.64], R6 ;  /* 0x00000006b8001986 */ /* 0x0101e4000c10113a */
[----:B0-----:R-:W-:-:S02]  /*639c0*/  PRMT R6, R237, 0x7773, RZ ;  /* 0x00007773ed067816 */ /* 0x001fc400000000ff */
[----:B------:R-:W4:Y:S04]  /*639d0*/  LDL.LU.64 R184, [R1+0x5c0] ;  /* 0x0005c00001b87983 */ /* 0x000f280000300a00 */
[----:B---3--:R0:W-:Y:S04]  /*639e0*/  @P5 STG.E.U8 desc[UR58][R180.64], R7 ;  /* 0x00000007b4005986 */ /* 0x0081e8000c10113a */
[----:B------:R1:W-:Y:S01]  /*639f0*/  @P0 STG.E.U8 desc[UR58][R192.64], R6 ;  /* 0x00000006c0000986 */ /* 0x0003e2000c10113a */
[----:B0-----:R-:W-:-:S03]  /*63a00*/  PRMT R7, R187, 0x7770, RZ ;  /* 0x00007770bb077816 */ /* 0x001fc600000000ff */
[----:B------:R-:W3:Y:S01]  /*63a10*/  LDL.LU.64 R180, [R1+0x5b8] ;  /* 0x0005b80001b47983 */ /* 0x000ee20000300a00 */
[----:B-1----:R-:W-:-:S03]  /*63a20*/  PRMT R6, R187, 0x7771, RZ ;  /* 0x00007771bb067816 */ /* 0x002fc600000000ff */
[----:B------:R-:W-:Y:S04]  /*63a30*/  @P6 STG.E.U8 desc[UR58][R190.64], R7 ;  /* 0x00000007be006986 */ /* 0x000fe8000c10113a */
[----:B--2---:R0:W-:Y:S04]  /*63a40*/  @P3 STG.E.U8 desc[UR58][R182.64], R6 ;  /* 0x00000006b6003986 */ /* 0x0041e8000c10113a */
[----:B0-----:R-:W2:Y:S04]  /*63a50*/  LDL.LU.64 R182, [R1+0x5b0] ;  /* 0x0005b00001b67983 */ /* 0x001ea80000300a00 */
[----:B------:R-:W2:Y:S01]  /*63a60*/  LDL.LU.64 R192, [R1+0x5a8] ;  /* 0x0005a80001c07983 */ /* 0x000ea20000300a00 */
[----:B------:R-:W-:Y:S01]  /*63a70*/  ISETP.GE.AND P1, PT, R178, UR4, PT ;  /* 0x00000004b2007c0c */ /* 0x000fe2000bf26270 */
[----:B------:R-:W-:-:S02]  /*63a80*/  ULDC UR4, c[0x0][0x228] ;  /* 0x00008a0000047ab9 */ /* 0x000fc40000000800 */
[----:B------:R-:W-:Y:S01]  /*63a90*/  ISETP.LT.AND P5, PT, R2, UR4, !P2 ;  /* 0x0000000402007c0c */ /* 0x000fe2000d7a1270 */
[----:B------:R-:W-:Y:S01]  /*63aa0*/  VIADD R6, R0, 0x17d ;  /* 0x0000017d00067836 */ /* 0x000fe20000000000 */
[----:B------:R-:W-:Y:S01]  /*63ab0*/  ULDC UR4, c[0x0][0x22c] ;  /* 0x00008b0000047ab9 */ /* 0x000fe20000000800 */
[----:B------:R-:W-:Y:S01]  /*63ac0*/  ISETP.LT.AND P2, PT, R3, UR6, !P2 ;  /* 0x0000000603007c0c */ /* 0x000fe2000d741270 */
[----:B------:R-:W-:Y:S01]  /*63ad0*/  ULDC UR6, c[0x0][0x228] ;  /* 0x00008a0000067ab9 */ /* 0x000fe20000000800 */
[----:B------:R-:W-:Y:S01]  /*63ae0*/  PRMT R7, R187, 0x7772, RZ ;  /* 0x00007772bb077816 */ /* 0x000fe200000000ff */
[----:B------:R-:W2:Y:S01]  /*63af0*/  LDL.LU.64 R190, [R1+0x5a0] ;  /* 0x0005a00001be7983 */ /* 0x000ea20000300a00 */
[----:B------:R-:W-:Y:S01]  /*63b00*/  ISETP.GE.AND P0, PT, R6, UR4, PT ;  /* 0x0000000406007c0c */ /* 0x000fe2000bf06270 */
[----:B------:R-:W-:Y:S01]  /*63b10*/  VIADD R6, R0, 0x17e ;  /* 0x0000017e00067836 */ /* 0x000fe20000000000 */
[----:B------:R-:W-:Y:S01]  /*63b20*/  ISETP.LT.AND P6, PT, R2, UR8, !P1 ;  /* 0x0000000802007c0c */ /* 0x000fe2000cfc1270 */
[----:B------:R-:W-:Y:S01]  /*63b30*/  ULDC UR4, c[0x0][0x22c] ;  /* 0x00008b0000047ab9 */ /* 0x000fe20000000800 */
[----:B------:R-:W2:Y:S01]  /*63b40*/  LDL.LU R237, [R1+0x1c] ;  /* 0x00001c0001ed7983 */ /* 0x000ea20000300800 */
[----:B------:R-:W-:Y:S01]  /*63b50*/  VIADD R178, R0, 0x180 ;  /* 0x0000018000b27836 */ /* 0x000fe20000000000 */
[----:B------:R-:W-:Y:S01]  /*63b60*/  ISETP.GE.AND P3, PT, R6, UR4, PT ;  /* 0x0000000406007c0c */ /* 0x000fe2000bf66270 */
[----:B------:R-:W-:Y:S01]  /*63b70*/  ULDC UR4, c[0x0][0x228] ;  /* 0x00008a0000047ab9 */ /* 0x000fe20000000800 */
[----:B------:R0:W-:Y:S01]  /*63b80*/  @P5 STG.E.U8 desc[UR58][R188.64], R7 ;  /* 0x00000007bc005986 */ /* 0x0001e2000c10113a */
[----:B------:R-:W-:Y:S01]  /*63b90*/  ISETP.LT.AND P1, PT, R3, UR4, !P1 ;  /* 0x0000000403007c0c */ /* 0x000fe2000cf21270 */
[----:B------:R-:W-:Y:S01]  /*63ba0*/  ULDC UR4, c[0x0][0x22c] ;  /* 0x00008b0000047ab9 */ /* 0x000fe20000000800 */
[----:B------:R-:W-:Y:S01]  /*63bb0*/  PRMT R6, R186, 0x7770, RZ ;  /* 0x00007770ba067816 */ /* 0x000fe200000000ff */
[----:B------:R-:W-:Y:S01]  /*63bc0*/  ULDC UR8, c[0x0][0x228] ;  /* 0x00008a0000087ab9 */ /* 0x000fe20000000800 */
[----:B------:R-:W-:Y:S01]  /*63bd0*/  ISETP.LT.AND P5, PT, R2, UR6, !P0 ;  /* 0x0000000602007c0c */ /* 0x000fe2000c7a1270 */
[----:B------:R-:W-:Y:S01]  /*63be0*/  ULDC UR6, c[0x0][0x228] ;  /* 0x00008a0000067ab9 */ /* 0x000fe20000000800 */
[----:B0-----:R-:W-:-:S05]  /*63bf0*/  PRMT R7, R187, 0x7773, RZ ;  /* 0x00007773bb077816 */ /* 0x001fca00000000ff */
[----:B----4-:R0:W-:Y:S02]  /*63c00*/  @P2 STG.E.U8 desc[UR58][R184.64], R7 ;  /* 0x00000007b8002986 */ /* 0x0101e4000c10113a */
[----:B0-----:R-:W-:-:S05]  /*63c10*/  VIADD R7, R0, 0x17f ;  /* 0x0000017f00077836 */ /* 0x001fca0000000000 */
[----:B------:R-:W-:Y:S01]  /*63c20*/  ISETP.GE.AND P2, PT, R7, UR4, PT ;  /* 0x0000000407007c0c */ /* 0x000fe2000bf46270 */
[----:B------:R-:W-:Y:S01]  /*63c30*/  ULDC UR4, c[0x0][0x228] ;  /* 0x00008a0000047ab9 */ /* 0x000fe20000000800 */
[----:B------:R-:W-:Y:S01]  /*63c40*/  PRMT R7, R186, 0x7772, RZ ;  /* 0x00007772ba077816 */ /* 0x000fe200000000ff */
[----:B---3--:R0:W-:Y:S01]  /*63c50*/  @P6 STG.E.U8 desc[UR58][R180.64], R6 ;  /* 0x00000006b4006986 */ /* 0x0081e2000c10113a */
[----:B------:R-:W-:Y:S01]  /*63c60*/  ISETP.LT.AND P6, PT, R2, UR4, !P3 ;  /* 0x0000000402007c0c */ /* 0x000fe2000dfc1270 */
[----:B------:R-:W-:Y:S01]  /*63c70*/  ULDC UR4, c[0x0][0x22c] ;  /* 0x00008b0000047ab9 */ /* 0x000fe20000000800 */
[----:B0-----:R-:W-:Y:S01]  /*63c80*/  PRMT R6, R186, 0x7771, RZ ;  /* 0x00007771ba067816 */ /* 0x001fe200000000ff */
[----:B------:R-:W3:Y:S04]  /*63c90*/  LDL.LU.64 R180, [R1+0x590] ;  /* 0x0005900001b47983 */ /* 0x000ee80000300a00 */
[----:B------:R-:W4:Y:S04]  /*63ca0*/  LDL.LU.64 R184, [R1+0x588] ;  /* 0x0005880001b87983 */ /* 0x000f280000300a00 */
[----:B------:R-:W4:Y:S04]  /*63cb0*/  LDL.LU.64 R188, [R1+0x580] ;  /* 0x0005800001bc7983 */ /* 0x000f280000300a00 */
[----:B--2---:R0:W-:Y:S01]  /*63cc0*/  @P1 STG.E.U8 desc[UR58][R182.64], R6 ;  /* 0x00000006b6001986 */ /* 0x0041e2000c10113a */
[----:B------:R-:W-:Y:S01]  /*63cd0*/  ISETP.GE.AND P1, PT, R178, UR4, PT ;  /* 0x00000004b2007c0c */ /* 0x000fe2000bf26270 */
[----:B------:R-:W-:-:S02]  /*63ce0*/  ULDC UR4, c[0x0][0x228] ;  /* 0x00008a0000047ab9 */ /* 0x000fc40000000800 */
[----:B------:R1:W-:Y:S04]  /*63cf0*/  @P5 STG.E.U8 desc[UR58][R192.64], R7 ;  /* 0x00000007c0005986 */ /* 0x0003e8000c10113a */
[----:B0-----:R-:W2:Y:S04]  /*63d00*/  LDL.LU.64 R182, [R1+0x578] ;  /* 0x0005780001b67983 */ /* 0x001ea80000300a00 */
[----:B------:R-:W2:Y:S04]  /*63d10*/  LDL.LU R187, [R1+0x70] ;  /* 0x0000700001bb7983 */ /* 0x000ea80000300800 */
[----:B-1----:R-:W2:Y:S04]  /*63d20*/  LDL.LU.64 R192, [R1+0x14a8] ;  /* 0x0014a80001c07983 */ /* 0x002ea80000300a00 */
[----:B------:R-:W3:Y:S01]  /*63d30*/  LDL.LU.64 R178, [R1+0x598] ;  /* 0x0005980001b27983 */ /* 0x000ee20000300a00 */
[----:B------:R-:W-:Y:S01]  /*63d40*/  ISETP.LT.AND P0, PT, R3, UR6, !P0 ;  /* 0x0000000603007c0c */ /* 0x000fe2000c701270 */
[----:B------:R-:W-:-:S02]  /*63d50*/  ULDC UR6, c[0x0][0x228] ;  /* 0x00008a0000067ab9 */ /* 0x000fc40000000800 */
[----:B------:R-:W-:Y:S01]  /*63d60*/  ISETP.LT.AND P3, PT, R3, UR6, !P3 ;  /* 0x0000000603007c0c */ /* 0x000fe2000df61270 */
[----:B------:R-:W-:Y:S01]  /*63d70*/  ULDC UR6, c[0x0][0x228] ;  /* 0x00008a0000067ab9 */ /* 0x000fe20000000800 */
[----:B------:R-:W-:Y:S02]  /*63d80*/  PRMT R6, R186, 0x7773, RZ ;  /* 0x00007773ba067816 */ /* 0x000fe400000000ff */
[----:B------:R-:W-:Y:S01]  /*63d90*/  ISETP.LT.AND P5, PT, R2, UR4, !P2 ;  /* 0x0000000402007c0c */ /* 0x000fe2000d7a1270 */
[----:B------:R-:W-:Y:S01]  /*63da0*/  ULDC UR4, c[0x0][0x22c] ;  /* 0x00008b0000047ab9 */ /* 0x000fe20000000800 */
[----:B------:R-:W-:-:S04]  /*63db0*/  PRMT R7, R237, 0x7770, RZ ;  /* 0x00007770ed077816 */ /* 0x000fc800000000ff */
[----:B------:R0:W-:Y:S02]  /*63dc0*/  @P0 STG.E.U8 desc[UR58][R190.64], R6 ;  /* 0x00000006be000986 */ /* 0x0001e4000c10113a */
[C---:B0-----:R-:W-:Y:S02]  /*63dd0*/  PRMT R6, R237.reuse, 0x7771, RZ ;  /* 0x00007771ed067816 */ /* 0x041fe400000000ff */
[----:B------:R-:W2:Y:S04]  /*63de0*/  LDL.LU.64 R190, [R1+0x14a0] ;  /* 0x0014a00001be7983 */ /* 0x000ea80000300a00 */
[----:B---3--:R0:W-:Y:S04]  /*63df0*/  @P6 STG.E.U8 desc[UR58][R178.64], R7 ;  /* 0x00000007b2006986 */ /* 0x0081e8000c10113a */
[----:B------:R1:W-:Y:S01]  /*63e00*/  @P3 STG.E.U8 desc[UR58][R180.64], R6 ;  /* 0x00000006b4003986 */ /* 0x0003e2000c10113a */
[----:B0-----:R-:W-:-:S03]  /*63e10*/  PRMT R7, R237, 0x7772, RZ ;  /* 0x00007772ed077816 */ /* 0x001fc600000000ff */
[----:B-1----:R-:W3:Y:S04]  /*63e20*/  LDL.LU.64 R180, [R1+0x570] ;  /* 0x0005700001b47983 */ /* 0x002ee80000300a00 */
[----:B----4-:R0:W-:Y:S04]  /*63e30*/  @P5 STG.E.U8 desc[UR58][R184.64], R7 ;  /* 0x00000007b8005986 */ /* 0x0101e8000c10113a */
[----:B0-----:R-:W4:Y:S01]  /*63e40*/  LDL.LU.64 R184, [R1+0x568] ;  /* 0x0005680001b87983 */ /* 0x001f220000300a00 */
[----:B------:R-:W-:Y:S01]  /*63e50*/  VIADD R6, R0, 0x181 ;  /* 0x0000018100067836 */ /* 0x000fe20000000000 */
[----:B------:R-:W-:Y:S01]  /*63e60*/  ISETP.LT.AND P2, PT, R3, UR6, !P2 ;  /* 0x0000000603007c0c */ /* 0x000fe2000d741270 */
[----:B------:R-:W-:-:S03]  /*63e70*/  ULDC UR6, c[0x0][0x228] ;  /* 0x00008a0000067ab9 */ /* 0x000fc60000000800 */
[----:B------:R-:W-:Y:S01]  /*63e80*/  ISETP.GE.AND P0, PT, R6, UR4, PT ;  /* 0x0000000406007c0c */ /* 0x000fe2000bf06270 */
[----:B------:R-:W-:Y:S01]  /*63e90*/  VIADD R6, R0, 0x182 ;  /* 0x0000018200067836 */ /* 0x000fe20000000000 */
[----:B------:R-:W-:Y:S01]  /*63ea0*/  ISETP.LT.AND P6, PT, R2, UR8, !P1 ;  /* 0x0000000802007c0c */ /* 0x000fe2000cfc1270 */
[----:B------:R-:W-:Y:S01]  /*63eb0*/  ULDC UR4, c[0x0][0x22c] ;  /* 0x00008b0000047ab9 */ /* 0x000fe20000000800 */
[----:B------:R-:W-:Y:S01]  /*63ec0*/  PRMT R7, R237, 0x7773, RZ ;  /* 0x00007773ed077816 */ /* 0x000fe200000000ff */
[----:B------:R-:W-:Y:S01]  /*63ed0*/  VIADD R178, R0, 0x184 ;  /* 0x0000018400b27836 */ /* 0x000fe20000000000 */
[----:B------:R-:W-:Y:S01]  /*63ee0*/  ISETP.GE.AND P3, PT, R6, UR4, PT ;  /* 0x0000000406007c0c */ /* 0x000fe2000bf66270 */
[----:B------:R-:W-:Y:S01]  /*63ef0*/  ULDC UR4, c[0x0][0x228] ;  /* 0x00008a0000047ab9 */ /* 0x000fe20000000800 */
[----:B------:R-:W-:Y:S01]  /*63f00*/  ISETP.LT.AND P5, PT, R2, UR6, !P0 ;  /* 0x0000000602007c0c */ /* 0x000fe2000c7a1270 */
[----:B------:R0:W-:Y:S01]  /*63f10*/  @P2 STG.E.U8 desc[UR58][R188.64], R7 ;  /* 0x00000007bc002986 */ /* 0x0001e2000c10113a */
[----:B------:R-:W-:Y:S01]  /*63f20*/  ISETP.LT.AND P1, PT, R3, UR4, !P1 ;  /* 0x0000000403007c0c */ /* 0x000fe2000cf21270 */
[----:B------:R-:W-:Y:S01]  /*63f30*/  ULDC UR4, c[0x0][0x22c] ;  /* 0x00008b0000047ab9 */ /* 0x000fe20000000800 */
[----:B--2---:R-:W-:Y:S01]  /*63f40*/  PRMT R6, R187, 0x7770, RZ ;  /* 0x00007770bb067816 */ /* 0x004fe200000000ff */
[----:B------:R-:W2:Y:S01]  /*63f50*/  LDL.LU.64 R236, [R1+0x560] ;  /* 0x0005600001ec7983 */ /* 0x000ea20000300a00 */
[----:B------:R-:W-:Y:S01]  /*63f60*/  ULDC UR6, c[0x0][0x228] ;  /* 0x00008a0000067ab9 */ /* 0x000fe20000000800 */
[----:B------:R-:W-:-:S02]  /*63f70*/  ULDC UR8, c[0x0][0x228] ;  /* 0x00008a0000087ab9 */ /* 0x000fc40000000800 */
[----:B------:R1:W-:Y:S01]  /*63f80*/  @P6 STG.E.U8 desc[UR58][R182.64], R6 ;  /* 0x00000006b6006986 */ /* 0x0003e2000c10113a */
[----:B0-----:R-:W-:-:S03]  /*63f90*/  VIADD R7, R0, 0x183 ;  /* 0x0000018300077836 */ /* 0x001fc60000000000 */
[----:B------:R-:W2:Y:S02]  /*63fa0*/  LDL.LU.64 R188, [R1+0x558] ;  /* 0x0005580001bc7983 */ /* 0x000ea40000300a00 */
[----:B------:R-:W-:Y:S01]  /*63fb0*/  ISETP.GE.AND P2, PT, R7, UR4, PT ;  /* 0x0000000407007c0c */ /* 0x000fe2000bf46270 */
[----:B------:R-:W-:Y:S01]  /*63fc0*/  ULDC UR4, c[0x0][0x228] ;  /* 0x00008a0000047ab9 */ /* 0x000fe20000000800 */
[C---:B-1----:R-:W-:Y:S01]  /*63fd0*/  PRMT R6, R187.reuse, 0x7771, RZ ;  /* 0x00007771bb067816 */ /* 0x042fe200000000ff */
[----:B------:R-:W2:Y:S01]  /*63fe0*/  LDL.LU.64 R182, [R1+0x550] ;  /* 0x0005500001b67983 */ /* 0x000ea20000300a00 */
[----:B------:R-:W-:Y:S02]  /*63ff0*/  PRMT R7, R187, 0x7772, RZ ;  /* 0x00007772bb077816 */ /* 0x000fe400000000ff */
[----:B------:R-:W-:Y:S01]  /*64000*/  ISETP.LT.AND P6, PT, R2, UR4, !P3 ;  /* 0x0000000402007c0c */ /* 0x000fe2000dfc1270 */
[----:B------:R-:W-:Y:S01]  /*64010*/  ULDC UR4, c[0x0][0x22c] ;  /* 0x00008b0000047ab9 */ /* 0x000fe20000000800 */
[----:B---3--:R0:W-:Y:S01]  /*64020*/  @P1 STG.E.U8 desc[UR58][R180.64], R6 ;  /* 0x00000006b4001986 */ /* 0x0081e2000c10113a */
[----:B------:R-:W-:Y:S01]  /*64030*/  ISETP.GE.AND P1, PT, R178, UR4, PT ;  /* 0x00000004b2007c0c */ /* 0x000fe2000bf26270 */
[----:B------:R-:W-:-:S02]  /*64040*/  ULDC UR4, c[0x0][0x228] ;  /* 0x00008a0000047ab9 */ /* 0x000fc40000000800 */
[----:B0-----:R-:W3:Y:S01]  /*64050*/  LDL.LU.64 R180, [R1+0x548] ;  /* 0x0005480001b47983 */ /* 0x001ee20000300a00 */
[----:B------:R-:W-:-:S03]  /*64060*/  PRMT R6, R187, 0x7773, RZ ;  /* 0x00007773bb067816 */ /* 0x000fc600000000ff */
[----:B------:R-:W3:Y:S04]  /*64070*/  LDL.LU R179, [R1+0x78] ;  /* 0x0000780001b37983 */ /* 0x000ee80000300800 */
[----:B----4-:R0:W-:Y:S04]  /*64080*/  @P5 STG.E.U8 desc[UR58][R184.64], R7 ;  /* 0x00000007b8005986 */ /* 0x0101e8000c10113a */
[----:B------:R-:W4:Y:S04]  /*64090*/  LDL.LU.64 R186, [R1+0x540] ;  /* 0x0005400001ba7983 */ /* 0x000f280000300a00 */
[----:B0-----:R-:W4:Y:S04]  /*640a0*/  LDL.LU.64 R184, [R1+0x538] ;  /* 0x0005380001b87983 */ /* 0x001f280000300a00 */
[----:B------:R-:W3:Y:S01]  /*640b0*/  LDL.LU R178, [R1+0x74] ;  /* 0x0000740001b27983 */ /* 0x000ee20000300800 */
[----:B------:R-:W-:Y:S01]  /*640c0*/  ISETP.LT.AND P0, PT, R3, UR6, !P0 ;  /* 0x0000000603007c0c */ /* 0x000fe2000c701270 */
[----:B------:R-:W-:-:S02]  /*640d0*/  ULDC UR6, c[0x0][0x228] ;  /* 0x00008a0000067ab9 */ /* 0x000fc40000000800 */
[----:B------:R-:W-:Y:S01]  /*640e0*/  ISETP.LT.AND P3, PT, R3, UR6, !P3 ;  /* 0x0000000603007c0c */ /* 0x000fe2000df61270 */
[----:B------:R-:W-:-:S09]  /*640f0*/  ULDC UR6, c[0x0][0x228] ;  /* 0x00008a0000067ab9 */ /* 0x000fd20000000800 */
[----:B--2---:R0:W-:Y:S01]  /*64100*/  @P0 STG.E.U8 desc[UR58][R236.64], R6 ;  /* 0x00000006ec000986 */ /* 0x0041e2000c10113a */
[----:B------:R-:W-:Y:S01]  /*64110*/  ISETP.LT.AND P5, PT, R2, UR4, !P2 ;  /* 0x0000000402007c0c */ /* 0x000fe2000d7a1270 */
[----:B------:R-:W-:Y:S01]  /*64120*/  ULDC UR4, c[0x0][0x22c] ;  /* 0x00008b0000047ab9 */ /* 0x000fe20000000800 */
[----:B------:R-:W-:Y:S01]  /*64130*/  ISETP.LT.AND P2, PT, R3, UR6, !P2 ;  /* 0x0000000603007c0c */ /* 0x000fe2000d741270 */
[----:B------:R-:W-:Y:S01]  /*64140*/  ULDC UR6, c[0x0][0x228] ;  /* 0x00008a0000067ab9 */ /* 0x000fe20000000800 */
[C---:B---3--:R-:W-:Y:S02]  /*64150*/  PRMT R7, R178.reuse, 0x7770, RZ ;  /* 0x00007770b2077816 */ /* 0x048fe400000000ff */
[----:B0-----:R-:W-:-:S03]  /*64160*/  PRMT R6, R178, 0x7771, RZ ;  /* 0x00007771b2067816 */ /* 0x001fc600000000ff */
[----:B------:R-:W-:Y:S04]  /*64170*/  @P6 STG.E.U8 desc[UR58][R188.64], R7 ;  /* 0x00000007bc006986 */ /* 0x000fe8000c10113a */
[----:B------:R0:W-:Y:S04]  /*64180*/  @P3 STG.E.U8 desc[UR58][R182.64], R6 ;  /* 0x00000006b6003986 */ /* 0x0001e8000c10113a */
[----:B0-----:R-:W2:Y:S01]  /*64190*/  LDL.LU.64 R182, [R1+0x530] ;  /* 0x0005300001b67983 */ /* 0x001ea20000300a00 */
[----:B------:R-:W-:Y:S01]  /*641a0*/  VIADD R6, R0, 0x185 ;  /* 0x0000018500067836 */ /* 0x000fe20000000000 */
[----:B------:R-:W-:Y:S01]  /*641b0*/  ISETP.LT.AND P6, PT, R2, UR8, !P1 ;  /* 0x0000000802007c0c */ /* 0x000fe2000cfc1270 */
[----:B------:R-:W-:Y:S01]  /*641c0*/  ULDC UR8, c[0x0][0x228] ;  /* 0x00008a0000087ab9 */ /* 0x000fe20000000800 */
[----:B------:R-:W3:Y:S01]  /*641d0*/  LDL.LU.64 R236, [R1+0x528] ;  /* 0x0005280001ec7983 */ /* 0x000ee20000300a00 */
[----:B------:R-:W-:-:S02]  /*641e0*/  PRMT R7, R178, 0x7772, RZ ;  /* 0x00007772b2077816 */ /* 0x000fc400000000ff */
[----:B------:R-:W-:Y:S01]  /*641f0*/  ISETP.GE.AND P0, PT, R6, UR4, PT ;  /* 0x0000000406007c0c */ /* 0x000fe2000bf06270 */
[----:B------:R-:W3:Y:S01]  /*64200*/  LDL.LU.64 R188, [R1+0x520] ;  /* 0x0005200001bc7983 */ /* 0x000ee20000300a00 */
[----:B------:R-:W-:Y:S01]  /*64210*/  VIADD R6, R0, 0x186 ;  /* 0x0000018600067836 */ /* 0x000fe20000000000 */
[----:B------:R-:W-:Y:S02]  /*64220*/  ULDC UR4, c[0x0][0x22c] ;  /* 0x00008b0000047ab9 */ /* 0x000fe40000000800 */
[----:B------:R0:W-:Y:S02]  /*64230*/  @P5 STG.E.U8 desc[UR58][R180.64], R7 ;  /* 0x00000007b4005986 */ /* 0x0001e4000c10113a */
[----:B------:R-:W-:Y:S01]  /*64240*/  ISETP.GE.AND P3, PT, R6, UR4, PT ;  /* 0x0000000406007c0c */ /* 0x000fe2000bf66270 */
[----:B------:R-:W-:Y:S01]  /*64250*/  ULDC UR4, c[0x0][0x228] ;  /* 0x00008a0000047ab9 */ /* 0x000fe20000000800 */
[----:B------:R-:W-:Y:S01]  /*64260*/  PRMT R6, R179, 0x7770, RZ ;  /* 0x00007770b3067816 */ /* 0x000fe200000000ff */
[----:B0-----:R-:W3:Y:S01]  /*64270*/  LDL.LU.64 R180, [R1+0x1498] ;  /* 0x0014980001b47983 */ /* 0x001ee20000300a00 */
[----:B------:R-:W-:-:S03]  /*64280*/  PRMT R7, R178, 0x7773, RZ ;  /* 0x00007773b2077816 */ /* 0x000fc600000000ff */
[----:B------:R-:W3:Y:S04]  /*64290*/  LDL.LU R250, [R1+0x7c] ;  /* 0x00007c0001fa7983 */ /* 0x000ee80000300800 */
[----:B----4-:R0:W-:Y:S04]  /*642a0*/  @P2 STG.E.U8 desc[UR58][R186.64], R7 ;  /* 0x00000007ba002986 */ /* 0x0101e8000c10113a */
[----:B------:R1:W-:Y:S04]  /*642b0*/  @P6 STG.E.U8 desc[UR58][R184.64], R6 ;  /* 0x00000006b8006986 */ /* 0x0003e8000c10113a */
[----:B0-----:R-:W4:Y:S04]  /*642c0*/  LDL.LU.64 R186, [R1+0x518] ;  /* 0x0005180001ba7983 */ /* 0x001f280000300a00 */
[----:B-1----:R-:W4:Y:S01]  /*642d0*/  LDL.LU.64 R184, [R1+0x510] ;  /* 0x0005100001b87983 */ /* 0x002f220000300a00 */
[----:B------:R-:W-:Y:S01]  /*642e0*/  ISETP.LT.AND P1, PT, R3, UR4, !P1 ;  /* 0x0000000403007c0c */ /* 0x000fe2000cf21270 */
[----:B------:R-:W-:Y:S01]  /*642f0*/  ULDC UR4, c[0x0][0x228] ;  /* 0x00008a0000047ab9 */ /* 0x000fe20000000800 */
[----:B------:R-:W-:-:S02]  /*64300*/  PRMT R6, R179, 0x7771, RZ ;  /* 0x00007771b3067816 */ /* 0x000fc400000000ff */
[----:B------:R-:W-:Y:S01]  /*64310*/  ISETP.LT.AND P5, PT, R2, UR4, !P0 ;  /* 0x0000000402007c0c */ /* 0x000fe2000c7a1270 */
[C---:B------:R-:W-:Y:S01]  /*64320*/  VIADD R7, R0.reuse, 0x187 ;  /* 0x0000018700077836 */ /* 0x040fe20000000000 */
[----:B------:R-:W-:Y:S01]  /*64330*/  ISETP.LT.AND P2, PT, R3, UR6, !P0 ;  /* 0x0000000603007c0c */ /* 0x000fe2000c741270 */
[----:B------:R-:W-:Y:S01]  /*64340*/  ULDC UR4, c[0x0][0x22c] ;  /* 0x00008b0000047ab9 */ /* 0x000fe20000000800 */
[----:B------:R-:W-:Y:S01]  /*64350*/  VIADD R178, R0, 0x188 ;  /* 0x0000018800b27836 */ /* 0x000fe20000000000 */
[----:B------:R-:W-:-:S04]  /*64360*/  ULDC UR6, c[0x0][0x228] ;  /* 0x00008a0000067ab9 */ /* 0x000fc80000000800 */
[----:B--2---:R0:W-:Y:S04]  /*64370*/  @P1 STG.E.U8 desc[UR58][R182.64], R6 ;  /* 0x00000006b6001986 */ /* 0x0041e8000c10113a */
[----:B0-----:R-:W2:Y:S01]  /*64380*/  LDL.LU.64 R182, [R1+0x500] ;  /* 0x0005000001b67983 */ /* 0x001ea20000300a00 */
[----:B------:R-:W-:Y:S01]  /*64390*/  ISETP.GE.AND P0, PT, R7, UR4, PT ;  /* 0x0000000407007c0c */ /* 0x000fe2000bf06270 */
[----:B------:R-:W-:Y:S01]  /*643a0*/  ULDC UR4, c[0x0][0x22c] ;  /* 0x00008b0000047ab9 */ /* 0x000fe20000000800 */
[C---:B------:R-:W-:Y:S02]  /*643b0*/  PRMT R7, R179.reuse, 0x7772, RZ ;  /* 0x00007772b3077816 */ /* 0x040fe400000000ff */
[----:B------:R-:W-:Y:S02]  /*643c0*/  PRMT R6, R179, 0x7773, RZ ;  /* 0x00007773b3067816 */ /* 0x000fe400000000ff */
[----:B------:R-:W-:Y:S01]  /*643d0*/  ISETP.GE.AND P1, PT, R178, UR4, PT ;  /* 0x00000004b2007c0c */ /* 0x000fe2000bf26270 */
[----:B------:R-:W-:Y:S01]  /*643e0*/  ULDC UR4, c[0x0][0x228] ;  /* 0x00008a0000047ab9 */ /* 0x000fe20000000800 */
[C---:B------:R-:W-:Y:S01]  /*643f0*/  ISETP.LT.AND P6, PT, R2.reuse, UR6, !P3 ;  /* 0x0000000602007c0c */ /* 0x040fe2000dfc1270 */
[----:B---3--:R0:W-:Y:S01]  /*64400*/  @P5 STG.E.U8 desc[UR58][R236.64], R7 ;  /* 0x00000007ec005986 */ /* 0x0081e2000c10113a */
[----:B------:R-:W-:Y:S01]  /*64410*/  ULDC UR6, c[0x0][0x228] ;  /* 0x00008a0000067ab9 */ /* 0x000fe20000000800 */
[C---:B------:R-:W-:Y:S01]  /*64420*/  ISETP.LT.AND P3, PT, R3.reuse, UR4, !P3 ;  /* 0x0000000403007c0c */ /* 0x040fe2000df61270 */
[----:B------:R-:W-:Y:S01]  /*64430*/  ULDC UR4, c[0x0][0x228] ;  /* 0x00008a0000047ab9 */ /* 0x000fe20000000800 */
[----:B------:R1:W-:Y:S01]  /*64440*/  @P2 STG.E.U8 desc[UR58][R188.64], R6 ;  /* 0x00000006bc002986 */ /* 0x0003e2000c10113a */
[----:B------:R-:W-:Y:S01]  /*64450*/  ISETP.LT.AND P2, PT, R2, UR6, !P0 ;  /* 0x0000000602007c0c */ /* 0x000fe2000c741270 */
[----:B------:R-:W-:Y:S01]  /*64460*/  ULDC UR6, c[0x0][0x228] ;  /* 0x00008a0000067ab9 */ /* 0x000fe20000000800 */
[----:B------:R-:W-:Y:S01]  /*64470*/  ISETP.LT.AND P5, PT, R3, UR4, !P0 ;  /* 0x0000000403007c0c */ /* 0x000fe2000c7a1270 */
[----:B------:R-:W-:Y:S01]  /*64480*/  ULDC UR4, c[0x0][0x22c] ;  /* 0x00008b0000047ab9 */ /* 0x000fe20000000800 */
[----:B0-----:R-:W-:Y:S01]  /*64490*/  VIADD R7, R0, 0x189 ;  /* 0x0000018900077836 */ /* 0x001fe20000000000 */
[C---:B------:R-:W-:Y:S01]  /*644a0*/  PRMT R178, R250.reuse, 0x7771, RZ ;  /* 0x00007771fab27816 */ /* 0x040fe200000000ff */
[----:B------:R-:W3:Y:S01]  /*644b0*/  LDL.LU.64 R236, [R1+0x4f8] ;  /* 0x0004f80001ec7983 */ /* 0x000ee20000300a00 */
[----:B-1----:R-:W-:-:S02]  /*644c0*/  PRMT R6, R250, 0x7770, RZ ;  /* 0x00007770fa067816 */ /* 0x002fc400000000ff */
[----:B------:R-:W-:Y:S01]  /*644d0*/  ISETP.GE.AND P0, PT, R7, UR4, PT ;  /* 0x0000000407007c0c */ /* 0x000fe2000bf06270 */
[----:B------:R-:W-:Y:S01]  /*644e0*/  ULDC UR4, c[0x0][0x228] ;  /* 0x00008a0000047ab9 */ /* 0x000fe20000000800 */
[C---:B------:R-:W-:Y:S01]  /*644f0*/  PRMT R7, R250.reuse, 0x7772, RZ ;  /* 0x00007772fa077816 */ /* 0x040fe200000000ff */
[----:B----4-:R0:W-:Y:S04]  /*64500*/  @P6 STG.E.U8 desc[UR58][R186.64], R6 ;  /* 0x00000006ba006986 */ /* 0x0101e8000c10113a */
[----:B------:R-:W-:Y:S04]  /*64510*/  @P3 STG.E.U8 desc[UR58][R184.64], R178 ;  /* 0x000000b2b8003986 */ /* 0x000fe8000c10113a */
[----:B------:R1:W-:Y:S04]  /*64520*/  @P2 STG.E.U8 desc[UR58][R180.64], R7 ;  /* 0x00000007b4002986 */ /* 0x0003e8000c10113a */
[----:B0-----:R-:W4:Y:S04]  /*64530*/  LDL.LU.64 R186, [R1+0x4f0] ;  /* 0x0004f00001ba7983 */ /* 0x001f280000300a00 */
[----:B------:R-:W4:Y:S04]  /*64540*/  LDL.LU.64 R188, [R1+0x4e8] ;  /* 0x0004e80001bc7983 */ /* 0x000f280000300a00 */
[----:B-1----:R-:W3:Y:S01]  /*64550*/  LDL.LU.64 R180, [R1+0x1490] ;  /* 0x0014900001b47983 */ /* 0x002ee20000300a00 */
[----:B------:R-:W-:-:S03]  /*64560*/  PRMT R6, R250, 0x7773, RZ ;  /* 0x00007773fa067816 */ /* 0x000fc600000000ff */
[----:B------:R-:W4:Y:S04]  /*64570*/  LDL.LU.64 R184, [R1+0x4e0] ;  /* 0x0004e00001b87983 */ /* 0x000f280000300a00 */
[----:B--2---:R0:W-:Y:S04]  /*64580*/  @P5 STG.E.U8 desc[UR58][R182.64], R6 ;  /* 0x00000006b6005986 */ /* 0x0041e8000c10113a */
[----:B0-----:R-:W2:Y:S01]  /*64590*/  LDL.LU.64 R182, [R1+0x4d8] ;  /* 0x0004d80001b67983 */ /* 0x001ea20000300a00 */
[----:B------:R-:W-:Y:S01]  /*645a0*/  ISETP.LT.AND P3, PT, R2, UR4, !P1 ;  /* 0x0000000402007c0c */ /* 0x000fe2000cf61270 */
[----:B------:R-:W-:Y:S01]  /*645b0*/  VIADD R6, R0, 0x18a ;  /* 0x0000018a00067836 */ /* 0x000fe20000000000 */
[----:B------:R-:W-:Y:S01]  /*645c0*/  ULDC UR4, c[0x0][0x22c] ;  /* 0x00008b0000047ab9 */ /* 0x000fe20000000800 */
[----:B------:R-:W-:Y:S01]  /*645d0*/  ISETP.LT.AND P2, PT, R3, UR6, !P1 ;  /* 0x0000000603007c0c */ /* 0x000fe2000cf41270 */
[----:B------:R-:W-:Y:S01]  /*645e0*/  ULDC UR6, c[0x0][0x228] ;  /* 0x00008a0000067ab9 */ /* 0x000fe20000000800 */
[----:B------:R-:W-:Y:S01]  /*645f0*/  ISETP.LT.AND P5, PT, R2, UR8, !P0 ;  /* 0x0000000802007c0c */ /* 0x000fe2000c7a1270 */
[----:B------:R-:W-:Y:S01]  /*64600*/  VIADD R178, R0, 0x18d ;  /* 0x0000018d00b27836 */ /* 0x000fe20000000000 */
[----:B------:R-:W-:Y:S01]  /*64610*/  ISETP.GE.AND P1, PT, R6, UR4, PT ;  /* 0x0000000406007c0c */ /* 0x000fe2000bf26270 */
[----:B------:R-:W-:Y:S01]  /*64620*/  VIADD R6, R0, 0x18b ;  /* 0x0000018b00067836 */ /* 0x000fe20000000000 */
[----:B------:R-:W-:Y:S01]  /*64630*/  ULDC UR4, c[0x0][0x22c] ;  /* 0x00008b0000047ab9 */ /* 0x000fe20000000800 */
[----:B------:R-:W-:Y:S01]  /*64640*/  ULDC UR8, c[0x0][0x228] ;  /* 0x00008a0000087ab9 */ /* 0x000fe20000000800 */
[----:B---3--:R-:W-:-:S05]  /*64650*/  PRMT R7, R180, 0x7770, RZ ;  /* 0x00007770b4077816 */ /* 0x008fca00000000ff */
[----:B------:R0:W-:Y:S01]  /*64660*/  @P3 STG.E.U8 desc[UR58][R236.64], R7 ;  /* 0x00000007ec003986 */ /* 0x0001e2000c10113a */
[----:B------:R-:W-:Y:S01]  /*64670*/  ISETP.GE.AND P3, PT, R6, UR4, PT ;  /* 0x0000000406007c0c */ /* 0x000fe2000bf66270 */
[----:B------:R-:W-:Y:S01]  /*64680*/  ULDC UR4, c[0x0][0x228] ;  /* 0x00008a0000047ab9 */ /* 0x000fe20000000800 */
[C---:B------:R-:W-:Y:S02]  /*64690*/  PRMT R6, R180.reuse, 0x7772, RZ ;  /* 0x00007772b4067816 */ /* 0x040fe400000000ff */
[----:B------:R-:W-:Y:S01]  /*646a0*/  ISETP.LT.AND P0, PT, R3, UR4, !P0 ;  /* 0x0000000403007c0c */ /* 0x000fe2000c701270 */
[----:B------:R-:W-:Y:S01]  /*646b0*/  ULDC UR4, c[0x0][0x22c] ;  /* 0x00008b0000047ab9 */ /* 0x000fe20000000800 */
[----:B0-----:R-:W-:-:S05]  /*646c0*/  PRMT R7, R180, 0x7771, RZ ;  /* 0x00007771b4077816 */ /* 0x001fca00000000ff */
[----:B----4-:R0:W-:Y:S04]  /*646d0*/  @P2 STG.E.U8 desc[UR58][R186.64], R7 ;  /* 0x00000007ba002986 */ /* 0x0101e8000c10113a */
[----:B------:R1:W-:Y:S01]  /*646e0*/  @P5 STG.E.U8 desc[UR58][R188.64], R6 ;  /* 0x00000006bc005986 */ /* 0x0003e2000c10113a */
[----:B------:R-:W-:Y:S01]  /*646f0*/  ISETP.LT.AND P5, PT, R2, UR6, !P1 ;  /* 0x0000000602007c0c */ /* 0x000fe2000cfa1270 */
[----:B------:R-:W-:Y:S01]  /*64700*/  IMAD.MOV.U32 R237, RZ, RZ, R251 ;  /* 0x000000ffffed7224 */ /* 0x000fe200078e00fb */
[----:B------:R-:W-:Y:S01]  /*64710*/  PRMT R180, R180, 0x7773, RZ ;  /* 0x00007773b4b47816 */ /* 0x000fe200000000ff */
[----:B------:R-:W-:Y:S01]  /*64720*/  ULDC UR6, c[0x0][0x228] ;  /* 0x00008a0000067ab9 */ /* 0x000fe20000000800 */
[----:B0-----:R-:W-:Y:S01]  /*64730*/  PRMT R7, R181, 0x7770, RZ ;  /* 0x00007770b5077816 */ /* 0x001fe200000000ff */
[----:B------:R-:W3:Y:S01]  /*64740*/  LDL.LU.64 R186, [R1+0x4c0] ;  /* 0x0004c00001ba7983 */ /* 0x000ee20000300a00 */
[----:B-1----:R-:W-:-:S03]  /*64750*/  VIADD R6, R0, 0x18c ;  /* 0x0000018c00067836 */ /* 0x002fc60000000000 */
[----:B------:R-:W4:Y:S02]  /*64760*/  LDL.LU.64 R250, [R1+0x4b8] ;  /* 0x0004b80001fa7983 */ /* 0x000f240000300a00 */
[----:B------:R-:W-:Y:S01]  /*64770*/  ISETP.GE.AND P2, PT, R6, UR4, PT ;  /* 0x0000000406007c0c */ /* 0x000fe2000bf46270 */
[----:B------:R-:W-:Y:S01]  /*64780*/  ULDC UR4, c[0x0][0x228] ;  /* 0x00008a0000047ab9 */ /* 0x000fe20000000800 */
[----:B------:R0:W-:Y:S01]  /*64790*/  @P0 STG.E.U8 desc[UR58][R184.64], R180 ;  /* 0x000000b4b8000986 */ /* 0x0001e2000c10113a */
[----:B------:R-:W-:Y:S01]  /*647a0*/  ISETP.LT.AND P6, PT, R2, UR4, !P3 ;  /* 0x0000000402007c0c */ /* 0x000fe2000dfc1270 */
[----:B------:R-:W-:Y:S02]  /*647b0*/  ULDC UR4, c[0x0][0x22c] ;  /* 0x00008b0000047ab9 */ /* 0x000fe40000000800 */
[----:B------:R-:W4:Y:S01]  /*647c0*/  LDL.LU.64 R188, [R1+0x4b0] ;  /* 0x0004b00001bc7983 */ /* 0x000f220000300a00 */
[----:B------:R-:W-:Y:S01]  /*647d0*/  ISETP.GE.AND P0, PT, R178, UR4, PT ;  /* 0x00000004b2007c0c */ /* 0x000fe2000bf06270 */
[----:B------:R-:W-:-:S02]  /*647e0*/  ULDC UR4, c[0x0][0x228] ;  /* 0x00008a0000047ab9 */ /* 0x000fc40000000800 */
[----:B0-----:R-:W4:Y:S04]  /*647f0*/  LDL.LU.64 R184, [R1+0x4a8] ;  /* 0x0004a80001b87983 */ /* 0x001f280000300a00 */
[----:B--2---:R0:W-:Y:S04]  /*64800*/  @P5 STG.E.U8 desc[UR58][R182.64], R7 ;  /* 0x00000007b6005986 */ /* 0x0041e8000c10113a */
[----:B0-----:R-:W2:Y:S04]  /*64810*/  LDL.LU.64 R182, [R1+0x1488] ;  /* 0x0014880001b67983 */ /* 0x001ea80000300a00 */
[----:B------:R-:W3:Y:S01]  /*64820*/  LDL.LU.64 R178, [R1+0x4d0] ;  /* 0x0004d00001b27983 */ /* 0x000ee20000300a00 */
[----:B------:R-:W-:Y:S01]  /*64830*/  ISETP.LT.AND P1, PT, R3, UR8, !P1 ;  /* 0x0000000803007c0c */ /* 0x000fe2000cf21270 */
[----:B------:R-:W-:Y:S01]  /*64840*/  ULDC UR8, c[0x0][0x228] ;  /* 0x00008a0000087ab9 */ /* 0x000fe20000000800 */
[----:B------:R-:W-:-:S02]  /*64850*/  PRMT R6, R181, 0x7771, RZ ;  /* 0x00007771b5067816 */ /* 0x000fc400000000ff */
[----:B------:R-:W-:Y:S01]  /*64860*/  ISETP.LT.AND P3, PT, R3, UR6, !P3 ;  /* 0x0000000603007c0c */ /* 0x000fe2000df61270 */
[----:B------:R-:W-:-:S08]  /*64870*/  ULDC UR6, c[0x0][0x228] ;  /* 0x00008a0000067ab9 */ /* 0x000fd00000000800 */
[----:B---3--:R0:W-:Y:S02]  /*64880*/  @P1 STG.E.U8 desc[UR58][R178.64], R6 ;  /* 0x00000006b2001986 */ /* 0x0081e4000c10113a */
[----:B0-----:R-:W-:-:S05]  /*64890*/  PRMT R6, R181, 0x7772, RZ ;  /* 0x00007772b5067816 */ /* 0x001fca00000000ff */
[----:B--2---:R0:W-:Y:S04]  /*648a0*/  @P6 STG.E.U8 desc[UR58][R182.64], R6 ;  /* 0x00000006b6006986 */ /* 0x0041e8000c10113a */
[----:B0-----:R-:W2:Y:S01]  /*648b0*/  LDL.LU.64 R182, [R1+0x1480] ;  /* 0x0014800001b67983 */ /* 0x001ea20000300a00 */
[----:B------:R-:W-:Y:S02]  /*648c0*/  PRMT R181, R181, 0x7773, RZ ;  /* 0x00007773b5b57816 */ /* 0x000fe400000000ff */
[----:B------:R-:W-:Y:S01]  /*648d0*/  ISETP.LT.AND P5, PT, R2, UR4, !P2 ;  /* 0x0000000402007c0c */ /* 0x000fe2000d7a1270 */
[----:B------:R-:W3:Y:S01]  /*648e0*/  LDL.LU.64 R178, [R1+0x4a0] ;  /* 0x0004a00001b27983 */ /* 0x000ee20000300a00 */
[----:B------:R-:W-:Y:S01]  /*648f0*/  VIADD R6, R0, 0x1f4 ;  /* 0x000001f400067836 */ /* 0x000fe20000000000 */
[----:B------:R-:W-:-:S02]  /*64900*/  ULDC UR4, c[0x0][0x228] ;  /* 0x00008a0000047ab9 */ /* 0x000fc40000000800 */
[----:B------:R0:W-:Y:S01]  /*64910*/  @P3 STG.E.U8 desc[UR58][R186.64], R181 ;  /* 0x000000b5ba003986 */ /* 0x0001e2000c10113a */
[----:B------:R-:W-:Y:S01]  /*64920*/  ISETP.LT.AND P2, PT, R3, UR4, !P2 ;  /* 0x0000000403007c0c */ /* 0x000fe2000d741270 */
[----:B------:R-:W-:Y:S01]  /*64930*/  ULDC UR4, c[0x0][0x22c] ;  /* 0x00008b0000047ab9 */ /* 0x000fe20000000800 */
[----:B------:R-:W-:Y:S01]  /*64940*/  ISETP.LT.AND P3, PT, R2, UR6, !P0 ;  /* 0x0000000602007c0c */ /* 0x000fe2000c761270 */
[----:B------:R-:W-:Y:S01]  /*64950*/  ULDC UR6, c[0x0][0x228] ;  /* 0x00008a0000067ab9 */ /* 0x000fe20000000800 */
[----:B------:R-:W-:Y:S01]  /*64960*/  ISETP.GE.AND P1, PT, R6, UR11, PT ;  /* 0x0000000b06007c0c */ /* 0x000fe2000bf26270 */
[----:B------:R-:W-:Y:S01]  /*64970*/  VIADD R6, R0, 0x18e ;  /* 0x0000018e00067836 */ /* 0x000fe20000000000 */
[----:B0-----:R-:W3:Y:S04]  /*64980*/  LDL.LU.64 R180, [R1+0x498] ;  /* 0x0004980001b47983 */ /* 0x001ee80000300a00 */
[----:B------:R-:W3:Y:S01]  /*64990*/  LDL.LU.64 R186, [R1+0x490] ;  /* 0x0004900001ba7983 */ /* 0x000ee20000300a00 */
[----:B--2---:R-:W-:-:S05]  /*649a0*/  PRMT R7, R182, 0x7770, RZ ;  /* 0x00007770b6077816 */ /* 0x004fca00000000ff */
[----:B----4-:R0:W-:Y:S01]  /*649b0*/  @P5 STG.E.U8 desc[UR58][R250.64], R7 ;  /* 0x00000007fa005986 */ /* 0x0101e2000c10113a */
[----:B------:R-:W-:Y:S01]  /*649c0*/  ISETP.GE.AND P5, PT, R6, UR4, PT ;  /* 0x0000000406007c0c */ /* 0x000fe2000bfa6270 */
[----:B------:R-:W-:Y:S01]  /*649d0*/  ULDC UR4, c[0x0][0x228] ;  /* 0x00008a0000047ab9 */ /* 0x000fe20000000800 */
[C---:B------:R-:W-:Y:S02]  /*649e0*/  PRMT R6, R182.reuse, 0x7772, RZ ;  /* 0x00007772b6067816 */ /* 0x040fe400000000ff */
[----:B0-----:R-:W-:-:S05]  /*649f0*/  PRMT R7, R182, 0x7771, RZ ;  /* 0x00007771b6077816 */ /* 0x001fca00000000ff */
[----:B------:R0:W-:Y:S04]  /*64a00*/  @P2 STG.E.U8 desc[UR58][R188.64], R7 ;  /* 0x00000007bc002986 */ /* 0x0001e8000c10113a */
[----:B------:R1:W-:Y:S04]  /*64a10*/  @P3 STG.E.U8 desc[UR58][R184.64], R6 ;  /* 0x00000006b8003986 */ /* 0x0003e8000c10113a */
[----:B0-----:R-:W2:Y:S04]  /*64a20*/  LDL.LU.64 R188, [R1+0x488] ;  /* 0x0004880001bc7983 */ /* 0x001ea80000300a00 */
[----:B-1----:R-:W4:Y:S01]  /*64a30*/  LDL.LU.64 R184, [R1+0x480] ;  /* 0x0004800001b87983 */ /* 0x002f220000300a00 */
[C---:B------:R-:W-:Y:S01]  /*64a40*/  ISETP.LT.AND P0, PT, R3.reuse, UR4, !P0 ;  /* 0x0000000403007c0c */ /* 0x040fe2000c701270 */
[----:B------:R-:W-:Y:S01]  /*64a50*/  ULDC UR4, c[0x0][0x228] ;  /* 0x00008a0000047ab9 */ /* 0x000fe20000000800 */
[----:B------:R-:W-:Y:S01]  /*64a60*/  VIADD R6, R0, 0x18f ;  /* 0x0000018f00067836 */ /* 0x000fe20000000000 */
[----:B------:R-:W-:Y:S01]  /*64a70*/  ISETP.LT.AND P3, PT, R2, UR4, !P5 ;  /* 0x0000000402007c0c */ /* 0x000fe2000ef61270 */
[----:B------:R-:W-:Y:S01]  /*64a80*/  ULDC UR4, c[0x0][0x22c] ;  /* 0x00008b0000047ab9 */ /* 0x000fe20000000800 */
[----:B------:R-:W-:Y:S01]  /*64a90*/  PRMT R182, R182, 0x7773, RZ ;  /* 0x00007773b6b67816 */ /* 0x000fe200000000ff */
[----:B------:R-:W4:Y:S01]  /*64aa0*/  LDL.LU R251, [R1] ;  /* 0x0000000001fb7983 */ /* 0x000f220000300800 */
[----:B------:R-:W-:Y:S01]  /*64ab0*/  ISETP.GE.AND P2, PT, R6, UR4, PT ;  /* 0x0000000406007c0c */ /* 0x000fe2000bf46270 */
[----:B------:R-:W-:Y:S01]  /*64ac0*/  VIADD R6, R0, 0x190 ;  /* 0x0000019000067836 */ /* 0x000fe20000000000 */
[----:B------:R-:W-:Y:S01]  /*64ad0*/  ISETP.LT.AND P5, PT, R3, UR6, !P5 ;  /* 0x0000000603007c0c */ /* 0x000fe2000efa1270 */
[----:B------:R-:W-:Y:S01]  /*64ae0*/  ULDC UR4, c[0x0][0x22c] ;  /* 0x00008b0000047ab9 */ /* 0x000fe20000000800 */
[C---:B------:R-:W-:Y:S01]  /*64af0*/  PRMT R7, R183.reuse, 0x7770, RZ ;  /* 0x00007770b7077816 */ /* 0x040fe200000000ff */
[----:B------:R-:W-:Y:S01]  /*64b00*/  ULDC UR6, c[0x0][0x228] ;  /* 0x00008a0000067ab9 */ /* 0x000fe20000000800 */
[----:B---3--:R0:W-:Y:S01]  /*64b10*/  @P0 STG.E.U8 desc[UR58][R178.64], R182 ;  /* 0x000000b6b2000986 */ /* 0x0081e2000c10113a */
[----:B------:R-:W-:Y:S01]  /*64b20*/  ISETP.GE.AND P0, PT, R6, UR4, PT ;  /* 0x0000000406007c0c */ /* 0x000fe2000bf06270 */
[----:B------:R-:W-:Y:S01]  /*64b30*/  ULDC UR4, c[0x0][0x228] ;  /* 0x00008a0000047ab9 */ /* 0x000fe20000000800 */
[----:B------:R-:W-:Y:S01]  /*64b40*/  PRMT R6, R183, 0x7771, RZ ;  /* 0x00007771b7067816 */ /* 0x000fe200000000ff */
[----:B------:R1:W-:Y:S01]  /*64b50*/  @P3 STG.E.U8 desc[UR58][R180.64], R7 ;  /* 0x00000007b4003986 */ /* 0x0003e2000c10113a */
[----:B------:R-:W-:Y:S01]  /*64b60*/  ISETP.LT.AND P3, PT, R2, UR4, !P2 ;  /* 0x0000000402007c0c */ /* 0x000fe2000d761270 */
[----:B------:R-:W-:Y:S01]  /*64b70*/  ULDC UR4, c[0x0][0x22c] ;  /* 0x00008b0000047ab9 */ /* 0x000fe20000000800 */
[----:B------:R-:W-:Y:S01]  /*64b80*/  ISETP.LT.AND P2, PT, R3, UR6, !P2 ;  /* 0x0000000603007c0c */ /* 0x000fe2000d741270 */
[----:B------:R-:W-:Y:S01]  /*64b90*/  ULDC UR6, c[0x0][0x228] ;  /* 0x00008a0000067ab9 */ /* 0x000fe20000000800 */
[----:B0-----:R-:W3:Y:S04]  /*64ba0*/  LDL.LU.64 R178, [R1+0x478] ;  /* 0x0004780001b27983 */ /* 0x001ee80000300a00 */
[----:B------:R0:W-:Y:S01]  /*64bb0*/  @P5 STG.E.U8 desc[UR58][R186.64], R6 ;  /* 0x00000006ba005986 */ /* 0x0001e2000c10113a */
[----:B-1----:R-:W-:-:S02]  /*64bc0*/  PRMT R7, R183, 0x7772, RZ ;  /* 0x00007772b7077816 */ /* 0x002fc400000000ff */
[----:B------:R-:W-:Y:S01]  /*64bd0*/  PRMT R183, R183, 0x7773, RZ ;  /* 0x00007773b7b77816 */ /* 0x000fe200000000ff */
[----:B0-----:R-:W3:Y:S04]  /*64be0*/  LDL.LU.64 R186, [R1+0x470] ;  /* 0x0004700001ba7983 */ /* 0x001ee80000300a00 */
[----:B--2---:R0:W-:Y:S04]  /*64bf0*/  @P3 STG.E.U8 desc[UR58][R188.64], R7 ;  /* 0x00000007bc003986 */ /* 0x0041e8000c10113a */
[----:B----4-:R1:W-:Y:S04]  /*64c00*/  @P2 STG.E.U8 desc[UR58][R184.64], R183 ;  /* 0x000000b7b8002986 */ /* 0x0103e8000c10113a */
[----:B0-----:R-:W2:Y:S04]  /*64c10*/  LDL.LU.64 R188, [R1+0x460] ;  /* 0x0004600001bc7983 */ /* 0x001ea80000300a00 */
[----:B------:R-:W4:Y:S04]  /*64c20*/  LDL.LU.64 R180, [R1+0x458] ;  /* 0x0004580001b47983 */ /* 0x000f280000300a00 */
[----:B-1----:R-:W2:Y:S04]  /*64c30*/  LDL.LU.64 R182, [R1+0x468] ;  /* 0x0004680001b67983 */ /* 0x002ea80000300a00 */
[----:B------:R-:W4:Y:S01]  /*64c40*/  LDL.LU.64 R184, [R1+0x450] ;  /* 0x0004500001b87983 */ /* 0x000f220000300a00 */
[----:B------:R-:W-:Y:S01]  /*64c50*/  VIADD R6, R0, 0x191 ;  /* 0x0000019100067836 */ /* 0x000fe20000000000 */
[----:B------:R-:W-:Y:S01]  /*64c60*/  ISETP.LT.AND P6, PT, R2, UR8, !P0 ;  /* 0x0000000802007c0c */ /* 0x000fe2000c7c1270 */
[----:B------:R-:W-:Y:S01]  /*64c70*/  VIADD R7, R0, 0x193 ;  /* 0x0000019300077836 */ /* 0x000fe20000000000 */
[----:B------:R-:W-:-:S02]  /*64c80*/  ULDC UR8, c[0x0][0x228] ;  /* 0x00008a0000087ab9 */ /* 0x000fc40000000800 */
[----:B------:R-:W-:Y:S01]  /*64c90*/  ISETP.GE.AND P5, PT, R6, UR4, PT ;  /* 0x0000000406007c0c */ /* 0x000fe2000bfa6270 */
[----:B------:R-:W-:Y:S01]  /*64ca0*/  VIADD R6, R0, 0x192 ;  /* 0x0000019200067836 */ /* 0x000fe20000000000 */
[----:B------:R-:W-:-:S04]  /*64cb0*/  ULDC UR4, c[0x0][0x22c] ;  /* 0x00008b0000047ab9 */ /* 0x000fc80000000800 */
[----:B------:R-:W-:Y:S01]  /*64cc0*/  ISETP.GE.AND P3, PT, R6, UR4, PT ;  /* 0x0000000406007c0c */ /* 0x000fe2000bf66270 */
[----:B------:R-:W-:Y:S02]  /*64cd0*/  ULDC UR4, c[0x0][0x228] ;  /* 0x00008a0000047ab9 */ /* 0x000fe40000000800 */
[----:B------:R-:W-:Y:S01]  /*64ce0*/  ISETP.LT.AND P0, PT, R3, UR4, !P0 ;  /* 0x0000000403007c0c */ /* 0x000fe2000c701270 */
[----:B------:R-:W-:Y:S01]  /*64cf0*/  ULDC UR4, c[0x0][0x22c] ;  /* 0x00008b0000047ab9 */ /* 0x000fe20000000800 */
[----:B------:R-:W-:-:S05]  /*64d00*/  PRMT R6, R251, 0x7770, RZ ;  /* 0x00007770fb067816 */ /* 0x000fca00000000ff */
[----:B---3--:R0:W-:Y:S01]  /*64d10*/  @P6 STG.E.U8 desc[UR58][R178.64], R6 ;  /* 0x00000006b2006986 */ /* 0x0081e2000c10113a */
[----:B------:R-:W-:Y:S01]  /*64d20*/  ISETP.LT.AND P6, PT, R2, UR6, !P5 ;  /* 0x0000000602007c0c */ /* 0x000fe2000efc1270 */
[----:B------:R-:W-:Y:S01]  /*64d30*/  ULDC UR6, c[0x0][0x228] ;  /* 0x00008a0000067ab9 */ /* 0x000fe20000000800 */
[----:B------:R-:W-:Y:S01]  /*64d40*/  ISETP.GE.AND P2, PT, R7, UR4, PT ;  /* 0x0000000407007c0c */ /* 0x000fe2000bf46270 */
[----:B------:R-:W-:Y:S01]  /*64d50*/  ULDC UR4, c[0x0][0x228] ;  /* 0x00008a0000047ab9 */ /* 0x000fe20000000800 */
[----:B0-----:R-:W-:-:S05]  /*64d60*/  PRMT R6, R251, 0x7771, RZ ;  /* 0x00007771fb067816 */ /* 0x001fca00000000ff */
[----:B------:R0:W-:Y:S01]  /*64d70*/  @P0 STG.E.U8 desc[UR58][R186.64], R6 ;  /* 0x00000006ba000986 */ /* 0x0001e2000c10113a */
[----:B------:R-:W-:Y:S01]  /*64d80*/  PRMT R7, R251, 0x7772, RZ ;  /* 0x00007772fb077816 */ /* 0x000fe200000000ff */
[----:B------:R-:W-:Y:S01]  /*64d90*/  VIADD R178, R0, 0x194 ;  /* 0x0000019400b27836 */ /* 0x000fe20000000000 */
[C---:B------:R-:W-:Y:S01]  /*64da0*/  ISETP.LT.AND P5, PT, R3.reuse, UR6, !P5 ;  /* 0x0000000603007c0c */ /* 0x040fe2000efa1270 */
[----:B------:R-:W-:Y:S01]  /*64db0*/  ULDC UR6, c[0x0][0x228] ;  /* 0x00008a0000067ab9 */ /* 0x000fe20000000800 */
[----:B------:R-:W-:Y:S01]  /*64dc0*/  ISETP.LT.AND P0, PT, R2, UR4, !P3 ;  /* 0x0000000402007c0c */ /* 0x000fe2000df01270 */
[----:B------:R-:W-:Y:S01]  /*64dd0*/  ULDC UR4, c[0x0][0x22c] ;  /* 0x00008b0000047ab9 */ /* 0x000fe20000000800 */
[----:B0-----:R-:W3:Y:S04]  /*64de0*/  LDL.LU.64 R186, [R1+0x448] ;  /* 0x0004480001ba7983 */ /* 0x001ee80000300a00 */
[----:B------:R-:W3:Y:S01]  /*64df0*/  LDL.LU R250, [R1+0x8] ;  /* 0x0000080001fa7983 */ /* 0x000ee20000300800 */
[----:B------:R-:W-:Y:S01]  /*64e00*/  ISETP.LT.AND P3, PT, R3, UR6, !P3 ;  /* 0x0000000603007c0c */ /* 0x000fe2000df61270 */
[----:B------:R-:W-:Y:S01]  /*64e10*/  ULDC UR6, c[0x0][0x228] ;  /* 0x00008a0000067ab9 */ /* 0x000fe20000000800 */
[----:B------:R-:W-:Y:S01]  /*64e20*/  PRMT R6, R251, 0x7773, RZ ;  /* 0x00007773fb067816 */ /* 0x000fe200000000ff */
[----:B--2---:R0:W-:Y:S01]  /*64e30*/  @P6 STG.E.U8 desc[UR58][R182.64], R7 ;  /* 0x00000007b6006986 */ /* 0x0041e2000c10113a */
[----:B------:R-:W-:Y:S01]  /*64e40*/  ISETP.GE.AND P6, PT, R178, UR4, PT ;  /* 0x00000004b2007c0c */ /* 0x000fe2000bfc6270 */
[----:B------:R-:W-:-:S02]  /*64e50*/  ULDC UR4, c[0x0][0x228] ;  /* 0x00008a0000047ab9 */ /* 0x000fc40000000800 */
[----:B0-----:R-:W2:Y:S04]  /*64e60*/  LDL.LU.64 R182, [R1+0x438] ;  /* 0x0004380001b67983 */ /* 0x001ea80000300a00 */
[----:B------:R-:W2:Y:S01]  /*64e70*/  LDL.LU.64 R178, [R1+0x440] ;  /* 0x0004400001b27983 */ /* 0x000ea20000300a00 */
[----:B------:R-:W-:-:S03]  /*64e80*/  PRMT R7, R237, 0x7770, RZ ;  /* 0x00007770ed077816 */ /* 0x000fc600000000ff */
[----:B------:R0:W-:Y:S04]  /*64e90*/  @P5 STG.E.U8 desc[UR58][R188.64], R6 ;  /* 0x00000006bc005986 */ /* 0x0001e8000c10113a */
[----:B----4-:R1:W-:Y:S01]  /*64ea0*/  @P0 STG.E.U8 desc[UR58][R180.64], R7 ;  /* 0x00000007b4000986 */ /* 0x0103e2000c10113a */
[----:B0-----:R-:W-:-:S03]  /*64eb0*/  PRMT R6, R237, 0x7771, RZ ;  /* 0x00007771ed067816 */ /* 0x001fc600000000ff */
[----:B------:R-:W4:Y:S04]  /*64ec0*/  LDL.LU.64 R188, [R1+0x1478] ;  /* 0x0014780001bc7983 */ /* 0x000f280000300a00 */
[----:B------:R0:W-:Y:S04]  /*64ed0*/  @P3 STG.E.U8 desc[UR58][R184.64], R6 ;  /* 0x00000006b8003986 */ /* 0x0001e8000c10113a */
[----:B-1----:R-:W4:Y:S04]  /*64ee0*/  LDL.LU.64 R180, [R1+0x430] ;  /* 0x0004300001b47983 */ /* 0x002f280000300a00 */
[----:B0-----:R-:W4:Y:S01]  /*64ef0*/  LDL.LU.64 R184, [R1+0x428] ;  /* 0x0004280001b87983 */ /* 0x001f220000300a00 */
[----:B------:R-:W-:Y:S01]  /*64f00*/  ISETP.LT.AND P0, PT, R2, UR4, !P2 ;  /* 0x0000000402007c0c */ /* 0x000fe2000d701270 */
[----:B------:R-:W-:Y:S01]  /*64f10*/  VIADD R6, R0, 0x195 ;  /* 0x0000019500067836 */ /* 0x000fe20000000000 */
[----:B------:R-:W-:Y:S01]  /*64f20*/  PRMT R7, R237, 0x7772, RZ ;  /* 0x00007772ed077816 */ /* 0x000fe200000000ff */
[----:B------:R-:W-:Y:S01]  /*64f30*/  ULDC UR4, c[0x0][0x22c] ;  /* 0x00008b0000047ab9 */ /* 0x000fe20000000800 */
[----:B------:R-:W-:Y:S01]  /*64f40*/  ISETP.LT.AND P2, PT, R3, UR6, !P2 ;  /* 0x0000000603007c0c */ /* 0x000fe2000d741270 */
[----:B------:R-:W-:Y:S01]  /*64f50*/  ULDC UR6, c[0x0][0x228] ;  /* 0x00008a0000067ab9 */ /* 0x000fe20000000800 */
[----:B------:R-:W-:Y:S01]  /*64f60*/  ISETP.LT.AND P5, PT, R2, UR8, !P6 ;  /* 0x0000000802007c0c */ /* 0x000fe2000f7a1270 */
[----:B------:R-:W4:Y:S01]  /*64f70*/  LDL.LU R251, [R1+0xc] ;  /* 0x00000c0001fb7983 */ /* 0x000f220000300800 */
[----:B------:R-:W-:Y:S01]  /*64f80*/  ISETP.GE.AND P3, PT, R6, UR4, PT ;  /* 0x0000000406007c0c */ /* 0x000fe2000bf66270 */
[----:B------:R-:W-:Y:S01]  /*64f90*/  VIADD R6, R0, 0x196 ;  /* 0x0000019600067836 */ /* 0x000fe20000000000 */
[----:B------:R-:W-:Y:S01]  /*64fa0*/  ULDC UR4, c[0x0][0x22c] ;  /* 0x00008b0000047ab9 */ /* 0x000fe20000000800 */
[----:B------:R-:W-:-:S02]  /*64fb0*/  ULDC UR8, c[0x0][0x228] ;  /* 0x00008a0000087ab9 */ /* 0x000fc40000000800 */
[----:B---3--:R0:W-:Y:S01]  /*64fc0*/  @P0 STG.E.U8 desc[UR58][R186.64], R7 ;  /* 0x00000007ba000986 */ /* 0x0081e2000c10113a */
[----:B------:R-:W-:Y:S01]  /*64fd0*/  ISETP.GE.AND P0, PT, R6, UR4, PT ;  /* 0x0000000406007c0c */ /* 0x000fe2000bf06270 */
[----:B------:R-:W-:Y:S01]  /*64fe0*/  ULDC UR4, c[0x0][0x228] ;  /* 0x00008a0000047ab9 */ /* 0x000fe20000000800 */
[----:B------:R-:W-:Y:S01]  /*64ff0*/  PRMT R6, R250, 0x7770, RZ ;  /* 0x00007770fa067816 */ /* 0x000fe200000000ff */
[----:B0-----:R-:W-:Y:S01]  /*65000*/  IMAD.MOV.U32 R7, RZ, RZ, R237 ;  /* 0x000000ffff077224 */ /* 0x001fe200078e00ed */
[----:B------:R-:W-:Y:S01]  /*65010*/  ISETP.LT.AND P6, PT, R3, UR4, !P6 ;  /* 0x0000000403007c0c */ /* 0x000fe2000f7c1270 */
[----:B------:R-:W-:Y:S01]  /*65020*/  ULDC UR4, c[0x0][0x22c] ;  /* 0x00008b0000047ab9 */ /* 0x000fe20000000800 */
[----:B------:R-:W3:Y:S02]  /*65030*/  LDL.LU.64 R236, [R1+0x420] ;  /* 0x0004200001ec7983 */ /* 0x000ee40000300a00 */
[----:B------:R-:W-:Y:S02]  /*65040*/  PRMT R7, R7, 0x7773, RZ ;  /* 0x0000777307077816 */ /* 0x000fe400000000ff */
[----:B------:R-:W3:Y:S04]  /*65050*/  LDL.LU.64 R186, [R1+0x418] ;  /* 0x0004180001ba7983 */ /* 0x000ee80000300a00 */
[----:B--2---:R0:W-:Y:S04]  /*65060*/  @P2 STG.E.U8 desc[UR58][R178.64], R7 ;  /* 0x00000007b2002986 */ /* 0x0041e8000c10113a */
[----:B------:R1:W-:Y:S01]  /*65070*/  @P5 STG.E.U8 desc[UR58][R182.64], R6 ;  /* 0x00000006b6005986 */ /* 0x0003e2000c10113a */
[----:B------:R-:W-:Y:S01]  /*65080*/  ISETP.LT.AND P5, PT, R2, UR6, !P3 ;  /* 0x0000000602007c0c */ /* 0x000fe2000dfa1270 */
[----:B------:R-:W-:Y:S01]  /*65090*/  ULDC UR6, c[0x0][0x228] ;  /* 0x00008a0000067ab9 */ /* 0x000fe20000000800 */
[----:B0-----:R-:W-:Y:S01]  /*650a0*/  VIADD R7, R0, 0x197 ;  /* 0x0000019700077836 */ /* 0x001fe20000000000 */
[C---:B-1----:R-:W-:Y:S01]  /*650b0*/  PRMT R6, R250.reuse, 0x7771, RZ ;  /* 0x00007771fa067816 */ /* 0x042fe200000000ff */
[----:B------:R-:W2:Y:S03]  /*650c0*/  LDL.LU.64 R182, [R1+0x408] ;  /* 0x0004080001b67983 */ /* 0x000ea60000300a00 */
[----:B------:R-:W-:Y:S01]  /*650d0*/  ISETP.GE.AND P2, PT, R7, UR4, PT ;  /* 0x0000000407007c0c */ /* 0x000fe2000bf46270 */
[----:B------:R-:W-:Y:S01]  /*650e0*/  ULDC UR4, c[0x0][0x228] ;  /* 0x00008a0000047ab9 */ /* 0x000fe20000000800 */
[----:B------:R-:W-:Y:S01]  /*650f0*/  PRMT R7, R250, 0x7772, RZ ;  /* 0x00007772fa077816 */ /* 0x000fe200000000ff */
[----:B----4-:R0:W-:Y:S04]  /*65100*/  @P6 STG.E.U8 desc[UR58][R180.64], R6 ;  /* 0x00000006b4006986 */ /* 0x0101e8000c10113a */
[----:B------:R1:W-:Y:S04]  /*65110*/  @P5 STG.E.U8 desc[UR58][R184.64], R7 ;  /* 0x00000007b8005986 */ /* 0x0003e8000c10113a */
[----:B0-----:R-:W4:Y:S04]  /*65120*/  LDL.LU.64 R180, [R1+0x3f8] ;  /* 0x0003f80001b47983 */ /* 0x001f280000300a00 */
[----:B-1----:R-:W2:Y:S01]  /*65130*/  LDL.LU.64 R184, [R1+0x1470] ;  /* 0x0014700001b87983 */ /* 0x002ea20000300a00 */
[C---:B------:R-:W-:Y:S01]  /*65140*/  ISETP.LT.AND P3, PT, R3.reuse, UR6, !P3 ;  /* 0x0000000603007c0c */ /* 0x040fe2000df61270 */
[----:B------:R-:W-:Y:S01]  /*65150*/  ULDC UR6, c[0x0][0x228] ;  /* 0x00008a0000067ab9 */ /* 0x000fe20000000800 */
[----:B------:R-:W-:Y:S01]  /*65160*/  ISETP.LT.AND P6, PT, R2, UR4, !P0 ;  /* 0x0000000402007c0c */ /* 0x000fe2000c7c1270 */
[----:B------:R-:W-:Y:S01]  /*65170*/  VIADD R178, R0, 0x198 ;  /* 0x0000019800b27836 */ /* 0x000fe20000000000 */
[----:B------:R-:W-:Y:S01]  /*65180*/  ISETP.LT.AND P0, PT, R3, UR6, !P0 ;  /* 0x0000000603007c0c */ /* 0x000fe2000c701270 */
[----:B------:R-:W-:Y:S01]  /*65190*/  ULDC UR4, c[0x0][0x22c] ;  /* 0x00008b0000047ab9 */ /* 0x000fe20000000800 */
[----:B------:R-:W-:Y:S01]  /*651a0*/  PRMT R6, R250, 0x7773, RZ ;  /* 0x00007773fa067816 */ /* 0x000fe200000000ff */
[----:B------:R-:W-:Y:S01]  /*651b0*/  ULDC UR6, c[0x0][0x228] ;  /* 0x00008a0000067ab9 */ /* 0x000fe20000000800 */
[----:B------:R-:W-:-:S02]  /*651c0*/  PRMT R7, R251, 0x7770, RZ ;  /* 0x00007770fb077816 */ /* 0x000fc400000000ff */
[----:B------:R-:W-:Y:S01]  /*651d0*/  ISETP.GE.AND P5, PT, R178, UR4, PT ;  /* 0x00000004b2007c0c */ /* 0x000fe2000bfa6270 */
[----:B------:R-:W-:Y:S01]  /*651e0*/  ULDC UR4, c[0x0][0x228] ;  /* 0x00008a0000047ab9 */ /* 0x000fe20000000800 */
[----:B------:R-:W4:Y:S04]  /*651f0*/  LDL.LU.64 R178, [R1+0x400] ;  /* 0x0004000001b27983 */ /* 0x000f280000300a00 */
[----:B---3--:R0:W-:Y:S04]  /*65200*/  @P3 STG.E.U8 desc[UR58][R236.64], R6 ;  /* 0x00000006ec003986 */ /* 0x0081e8000c10113a */
[----:B------:R-:W-:Y:S01]  /*65210*/  @P6 STG.E.U8 desc[UR58][R186.64], R7 ;  /* 0x00000007ba006986 */ /* 0x000fe2000c10113a */
[----:B0-----:R-:W-:-:S03]  /*65220*/  PRMT R6, R251, 0x7771, RZ ;  /* 0x00007771fb067816 */ /* 0x001fc600000000ff */
[----:B------:R-:W3:Y:S04]  /*65230*/  LDL.LU.64 R236, [R1+0x3f0] ;  /* 0x0003f00001ec7983 */ /* 0x000ee80000300a00 */
[----:B--2---:R0:W-:Y:S04]  /*65240*/  @P0 STG.E.U8 desc[UR58][R184.64], R6 ;  /* 0x00000006b8000986 */ /* 0x0041e8000c10113a */
[----:B0-----:R-:W2:Y:S04]  /*65250*/  LDL.LU.64 R184, [R1+0x1468] ;  /* 0x0014680001b87983 */ /* 0x001ea80000300a00 */
[----:B------:R-:W3:Y:S01]  /*65260*/  LDL.LU.64 R186, [R1+0x3e8] ;  /* 0x0003e80001ba7983 */ /* 0x000ee20000300a00 */
[----:B------:R-:W-:Y:S01]  /*65270*/  ISETP.LT.AND P3, PT, R2, UR4, !P2 ;  /* 0x0000000402007c0c */ /* 0x000fe2000d761270 */
[----:B------:R-:W-:Y:S01]  /*65280*/  VIADD R6, R0, 0x199 ;  /* 0x0000019900067836 */ /* 0x000fe20000000000 */
[----:B------:R-:W-:Y:S01]  /*65290*/  ULDC UR4, c[0x0][0x22c] ;  /* 0x00008b0000047ab9 */ /* 0x000fe20000000800 */
[----:B------:R-:W-:Y:S01]  /*652a0*/  ISETP.LT.AND P2, PT, R3, UR6, !P2 ;  /* 0x0000000603007c0c */ /* 0x000fe2000d741270 */
[----:B------:R-:W-:Y:S01]  /*652b0*/  ULDC UR6, c[0x0][0x228] ;  /* 0x00008a0000067ab9 */ /* 0x000fe20000000800 */
[----:B------:R-:W-:-:S02]  /*652c0*/  PRMT R7, R251, 0x7772, RZ ;  /* 0x00007772fb077816 */ /* 0x000fc400000000ff */
[----:B------:R-:W-:Y:S01]  /*652d0*/  ISETP.GE.AND P0, PT, R6, UR4, PT ;  /* 0x0000000406007c0c */ /* 0x000fe2000bf06270 */
[----:B------:R-:W-:Y:S01]  /*652e0*/  VIADD R6, R0, 0x19a ;  /* 0x0000019a00067836 */ /* 0x000fe20000000000 */
[----:B------:R-:W-:Y:S01]  /*652f0*/  ISETP.LT.AND P6, PT, R2, UR8, !P5 ;  /* 0x0000000802007c0c */ /* 0x000fe2000efc1270 */
[----:B------:R-:W-:Y:S01]  /*65300*/  ULDC UR4, c[0x0][0x22c] ;  /* 0x00008b0000047ab9 */ /* 0x000fe20000000800 */
[----:B------:R-:W-:Y:S02]  /*65310*/  ULDC UR8, c[0x0][0x228] ;  /* 0x00008a0000087ab9 */ /* 0x000fe40000000800 */
[----:B------:R0:W-:Y:S01]  /*65320*/  @P3 STG.E.U8 desc[UR58][R182.64], R7 ;  /* 0x00000007b6003986 */ /* 0x0001e2000c10113a */
[----:B------:R-:W-:Y:S01]  /*65330*/  ISETP.GE.AND P3, PT, R6, UR4, PT ;  /* 0x0000000406007c0c */ /* 0x000fe2000bf66270 */
[----:B------:R-:W-:Y:S02]  /*65340*/  ULDC UR4, c[0x0][0x228] ;  /* 0x00008a0000047ab9 */ /* 0x000fe40000000800 */
[----:B------:R-:W-:Y:S01]  /*65350*/  ISETP.LT.AND P5, PT, R3, UR4, !P5 ;  /* 0x0000000403007c0c */ /* 0x000fe2000efa1270 */
[----:B------:R-:W-:Y:S01]  /*65360*/  ULDC UR4, c[0x0][0x22c] ;  /* 0x00008b0000047ab9 */ /* 0x000fe20000000800 */
[----:B0-----:R-:W-:Y:S01]  /*65370*/  PRMT R7, R251, 0x7773, RZ ;  /* 0x00007773fb077816 */ /* 0x001fe200000000ff */
[----:B------:R-:W3:Y:S04]  /*65380*/  LDL.LU.64 R182, [R1+0x3e0] ;  /* 0x0003e00001b67983 */ /* 0x000ee80000300a00 */
[----:B----4-:R0:W-:Y:S04]  /*65390*/  @P2 STG.E.U8 desc[UR58][R178.64], R7 ;  /* 0x00000007b2002986 */ /* 0x0101e8000c10113a */
[----:B------:R-:W4:Y:S01]  /*653a0*/  LDL.LU.64 R250, [R1+0x3d8] ;  /* 0x0003d80001fa7983 */ /* 0x000f220000300a00 */
[----:B--2---:R-:W-:-:S05]  /*653b0*/  PRMT R6, R184, 0x7770, RZ ;  /* 0x00007770b8067816 */ /* 0x004fca00000000ff */
[----:B------:R1:W-:Y:S01]  /*653c0*/  @P6 STG.E.U8 desc[UR58][R180.64], R6 ;  /* 0x00000006b4006986 */ /* 0x0003e2000c10113a */
[----:B------:R-:W-:Y:S01]  /*653d0*/  ISETP.LT.AND P6, PT, R2, UR6, !P0 ;  /* 0x0000000602007c0c */ /* 0x000fe2000c7c1270 */
[----:B0-----:R-:W-:Y:S01]  /*653e0*/  VIADD R7, R0, 0x19b ;  /* 0x0000019b00077836 */ /* 0x001fe20000000000 */
[----:B------:R-:W-:Y:S01]  /*653f0*/  ULDC UR6, c[0x0][0x228] ;  /* 0x00008a0000067ab9 */ /* 0x000fe20000000800 */
[----:B-1----:R-:W-:-:S05]  /*65400*/  PRMT R6, R184, 0x7771, RZ ;  /* 0x00007771b8067816 */ /* 0x002fca00000000ff */
[----:B---3--:R0:W-:Y:S02]  /*65410*/  @P5 STG.E.U8 desc[UR58][R236.64], R6 ;  /* 0x00000006ec005986 */ /* 0x0081e4000c10113a */
[----:B0-----:R-:W-:Y:S02]  /*65420*/  PRMT R6, R184, 0x7772, RZ ;  /* 0x00007772b8067816 */ /* 0x001fe400000000ff */
[----:B------:R-:W2:Y:S04]  /*65430*/  LDL.LU.64 R236, [R1+0x3c8] ;  /* 0x0003c80001ec7983 */ /* 0x000ea80000300a00 */
[----:B------:R-:W3:Y:S04]  /*65440*/  LDL.LU.64 R178, [R1+0x3c0] ;  /* 0x0003c00001b27983 */ /* 0x000ee80000300a00 */
[----:B------:R-:W3:Y:S04]  /*65450*/  LDL.LU.64 R180, [R1+0x3b8] ;  /* 0x0003b80001b47983 */ /* 0x000ee80000300a00 */
[----:B------:R0:W-:Y:S04]  /*65460*/  @P6 STG.E.U8 desc[UR58][R186.64], R6 ;  /* 0x00000006ba006986 */ /* 0x0001e8000c10113a */
[----:B0-----:R-:W2:Y:S01]  /*65470*/  LDL.LU.64 R186, [R1+0x1460] ;  /* 0x0014600001ba7983 */ /* 0x001ea20000300a00 */
[----:B------:R-:W-:Y:S01]  /*65480*/  ISETP.GE.AND P2, PT, R7, UR4, PT ;  /* 0x0000000407007c0c */ /* 0x000fe2000bf46270 */
[----:B------:R-:W-:Y:S01]  /*65490*/  ULDC UR4, c[0x0][0x228] ;  /* 0x00008a0000047ab9 */ /* 0x000fe20000000800 */
        /* <DEDUP_REMOVED lines=8> */
[----:B------:R-:W-:Y:S01]  /*65520*/  ISETP.GE.AND P6, PT, R7, UR4, PT ;  /* 0x0000000407007c0c */ /* 0x000fe2000bfc6270 */
[----:B------:R-:W-:Y:S01]  /*65530*/  ULDC UR4, c[0x0][0x228] ;  /* 0x00008a0000047ab9 */ /* 0x000fe20000000800 */
[----:B------:R-:W-:-:S02]  /*65540*/  PRMT R7, R185, 0x7770, RZ ;  /* 0x00007770b9077816 */ /* 0x000fc400000000ff */
[----:B------:R-:W-:Y:S01]  /*65550*/  PRMT R6, R185, 0x7771, RZ ;  /* 0x00007771b9067816 */ /* 0x000fe200000000ff */
[----:B------:R-:W-:Y:S04]  /*65560*/  @P0 STG.E.U8 desc[UR58][R182.64], R184 ;  /* 0x000000b8b6000986 */ /* 0x000fe8000c10113a */
[----:B----4-:R0:W-:Y:S04]  /*65570*/  @P5 STG.E.U8 desc[UR58][R250.64], R7 ;  /* 0x00000007fa005986 */ /* 0x0101e8000c10113a */
[----:B0-----:R-:W4:Y:S01]  /*65580*/  LDL.LU.64 R250, [R1+0x3b0] ;  /* 0x0003b00001fa7983 */ /* 0x001f220000300a00 */
[----:B------:R-:W-:Y:S01]  /*65590*/  ISETP.LT.AND P0, PT, R2, UR4, !P2 ;  /* 0x0000000402007c0c */ /* 0x000fe2000d701270 */
[----:B------:R-:W-:Y:S01]  /*655a0*/  ULDC UR4, c[0x0][0x22c] ;  /* 0x00008b0000047ab9 */ /* 0x000fe20000000800 */
[----:B------:R-:W-:Y:S01]  /*655b0*/  ISETP.LT.AND P2, PT, R3, UR6, !P2 ;  /* 0x0000000603007c0c */ /* 0x000fe2000d741270 */
[----:B------:R-:W-:Y:S01]  /*655c0*/  ULDC UR6, c[0x0][0x228] ;  /* 0x00008a0000067ab9 */ /* 0x000fe20000000800 */
[----:B--2---:R0:W-:Y:S04]  /*655d0*/  @P3 STG.E.U8 desc[UR58][R186.64], R6 ;  /* 0x00000006ba003986 */ /* 0x0041e8000c10113a */
[----:B0-----:R-:W2:Y:S01]  /*655e0*/  LDL.LU.64 R186, [R1+0x1458] ;  /* 0x0014580001ba7983 */ /* 0x001ea20000300a00 */
[----:B------:R-:W-:-:S02]  /*655f0*/  PRMT R7, R185, 0x7772, RZ ;  /* 0x00007772b9077816 */ /* 0x000fc400000000ff */
[----:B------:R-:W-:Y:S01]  /*65600*/  PRMT R185, R185, 0x7773, RZ ;  /* 0x00007773b9b97816 */ /* 0x000fe200000000ff */
[----:B------:R-:W4:Y:S04]  /*65610*/  LDL.LU.64 R182, [R1+0x3a0] ;  /* 0x0003a00001b67983 */ /* 0x000f280000300a00 */
[----:B------:R0:W-:Y:S04]  /*65620*/  @P0 STG.E.U8 desc[UR58][R236.64], R7 ;  /* 0x00000007ec000986 */ /* 0x0001e8000c10113a */
[----:B---3--:R1:W-:Y:S04]  /*65630*/  @P2 STG.E.U8 desc[UR58][R178.64], R185 ;  /* 0x000000b9b2002986 */ /* 0x0083e8000c10113a */
[----:B0-----:R-:W3:Y:S04]  /*65640*/  LDL.LU.64 R236, [R1+0x398] ;  /* 0x0003980001ec7983 */ /* 0x001ee80000300a00 */
[----:B-1----:R-:W3:Y:S01]  /*65650*/  LDL.LU.64 R184, [R1+0x3a8] ;  /* 0x0003a80001b87983 */ /* 0x002ee20000300a00 */
        /* <DEDUP_REMOVED lines=11> */
[----:B--2---:R-:W-:-:S05]  /*65710*/  PRMT R6, R186, 0x7770, RZ ;  /* 0x00007770ba067816 */ /* 0x004fca00000000ff */
[----:B------:R0:W-:Y:S02]  /*65720*/  @P5 STG.E.U8 desc[UR58][R180.64], R6 ;  /* 0x00000006b4005986 */ /* 0x0001e4000c10113a */
[----:B0-----:R-:W-:-:S05]  /*65730*/  PRMT R6, R186, 0x7771, RZ ;  /* 0x00007771ba067816 */ /* 0x001fca00000000ff */
[----:B----4-:R0:W-:Y:S04]  /*65740*/  @P6 STG.E.U8 desc[UR58][R250.64], R6 ;  /* 0x00000006fa006986 */ /* 0x0101e8000c10113a */
[----:B0-----:R-:W2:Y:S01]  /*65750*/  LDL.LU.64 R250, [R1+0x388] ;  /* 0x0003880001fa7983 */ /* 0x001ea20000300a00 */
[C---:B------:R-:W-:Y:S01]  /*65760*/  ISETP.LT.AND P5, PT, R2.reuse, UR6, !P3 ;  /* 0x0000000602007c0c */ /* 0x040fe2000dfa1270 */
[----:B------:R-:W-:Y:S01]  /*65770*/  ULDC UR6, c[0x0][0x228] ;  /* 0x00008a0000067ab9 */ /* 0x000fe20000000800 */
[----:B------:R-:W-:Y:S01]  /*65780*/  ISETP.GE.AND P2, PT, R7, UR4, PT ;  /* 0x0000000407007c0c */ /* 0x000fe2000bf46270 */
[----:B------:R-:W-:Y:S01]  /*65790*/  ULDC UR4, c[0x0][0x228] ;  /* 0x00008a0000047ab9 */ /* 0x000fe20000000800 */
[C---:B------:R-:W-:Y:S01]  /*657a0*/  ISETP.LT.AND P3, PT, R3.reuse, UR6, !P3 ;  /* 0x0000000603007c0c */ /* 0x040fe2000df61270 */
[----:B------:R-:W-:Y:S01]  /*657b0*/  ULDC UR6, c[0x0][0x228] ;  /* 0x00008a0000067ab9 */ /* 0x000fe20000000800 */
[----:B------:R-:W-:Y:S01]  /*657c0*/  ISETP.LT.AND P6, PT, R2, UR4, !P0 ;  /* 0x0000000402007c0c */ /* 0x000fe2000c7c1270 */
[----:B------:R-:W-:Y:S01]  /*657d0*/  VIADD R7, R0, 0x1a0 ;  /* 0x000001a000077836 */ /* 0x000fe20000000000 */
[C---:B------:R-:W-:Y:S01]  /*657e0*/  PRMT R6, R186.reuse, 0x7772, RZ ;  /* 0x00007772ba067816 */ /* 0x040fe200000000ff */
[----:B------:R-:W-:Y:S01]  /*657f0*/  ULDC UR4, c[0x0][0x22c] ;  /* 0x00008b0000047ab9 */ /* 0x000fe20000000800 */
[----:B------:R-:W-:Y:S01]  /*65800*/  ISETP.LT.AND P0, PT, R3, UR6, !P0 ;  /* 0x0000000603007c0c */ /* 0x000fe2000c701270 */
[----:B------:R-:W4:Y:S01]  /*65810*/  LDL.LU.64 R178, [R1+0x380] ;  /* 0x0003800001b27983 */ /* 0x000f220000300a00 */
[----:B------:R-:W-:Y:S01]  /*65820*/  PRMT R186, R186, 0x7773, RZ ;  /* 0x00007773baba7816 */ /* 0x000fe200000000ff */
[----:B------:R-:W-:-:S02]  /*65830*/  ULDC UR6, c[0x0][0x228] ;  /* 0x00008a0000067ab9 */ /* 0x000fc40000000800 */
[----:B---3--:R0:W-:Y:S01]  /*65840*/  @P5 STG.E.U8 desc[UR58][R184.64], R6 ;  /* 0x00000006b8005986 */ /* 0x0081e2000c10113a */
[----:B------:R-:W-:Y:S01]  /*65850*/  ISETP.GE.AND P5, PT, R7, UR4, PT ;  /* 0x0000000407007c0c */ /* 0x000fe2000bfa6270 */
[----:B------:R-:W-:Y:S01]  /*65860*/  ULDC UR4, c[0x0][0x228] ;  /* 0x00008a0000047ab9 */ /* 0x000fe20000000800 */
[C---:B------:R-:W-:Y:S01]  /*65870*/  PRMT R7, R187.reuse, 0x7770, RZ ;  /* 0x00007770bb077816 */ /* 0x040fe200000000ff */
[----:B------:R-:W-:Y:S04]  /*65880*/  @P3 STG.E.U8 desc[UR58][R182.64], R186 ;  /* 0x000000bab6003986 */ /* 0x000fe8000c10113a */
[----:B------:R-:W3:Y:S01]  /*65890*/  LDL.LU.64 R180, [R1+0x378] ;  /* 0x0003780001b47983 */ /* 0x000ee20000300a00 */
[----:B0-----:R-:W-:-:S03]  /*658a0*/  PRMT R6, R187, 0x7771, RZ ;  /* 0x00007771bb067816 */ /* 0x001fc600000000ff */
[----:B------:R0:W-:Y:S04]  /*658b0*/  @P6 STG.E.U8 desc[UR58][R236.64], R7 ;  /* 0x00000007ec006986 */ /* 0x0001e8000c10113a */
[----:B------:R1:W-:Y:S04]  /*658c0*/  @P0 STG.E.U8 desc[UR58][R188.64], R6 ;  /* 0x00000006bc000986 */ /* 0x0003e8000c10113a */
[----:B0-----:R-:W3:Y:S04]  /*658d0*/  LDL.LU.64 R236, [R1+0x370] ;  /* 0x0003700001ec7983 */ /* 0x001ee80000300a00 */
[----:B-1----:R-:W3:Y:S01]  /*658e0*/  LDL.LU.64 R188, [R1+0x1450] ;  /* 0x0014500001bc7983 */ /* 0x002ee20000300a00 */
[----:B------:R-:W-:-:S02]  /*658f0*/  ISETP.LT.AND P3, PT, R2, UR4, !P2 ;  /* 0x0000000402007c0c */ /* 0x000fc4000d761270 */
[----:B------:R-:W-:Y:S01]  /*65900*/  PRMT R7, R187, 0x7772, RZ ;  /* 0x00007772bb077816 */ /* 0x000fe200000000ff */
[----:B------:R-:W3:Y:S01]  /*65910*/  LDL.LU.64 R184, [R1+0x368] ;  /* 0x0003680001b87983 */ /* 0x000ee20000300a00 */
[----:B------:R-:W-:Y:S01]  /*65920*/  VIADD R6, R0, 0x1a1 ;  /* 0x000001a100067836 */ /* 0x000fe20000000000 */
[----:B------:R-:W-:Y:S02]  /*65930*/  ULDC UR4, c[0x0][0x22c] ;  /* 0x00008b0000047ab9 */ /* 0x000fe40000000800 */
[----:B------:R-:W3:Y:S06]  /*65940*/  LDL.LU.64 R182, [R1+0x360] ;  /* 0x0003600001b67983 */ /* 0x000eec0000300a00 */
[----:B--2---:R0:W-:Y:S04]  /*65950*/  @P3 STG.E.U8 desc[UR58][R250.64], R7 ;  /* 0x00000007fa003986 */ /* 0x0041e8000c10113a */
[----:B0-----:R-:W2:Y:S01]  /*65960*/  LDL.LU.64 R250, [R1+0x358] ;  /* 0x0003580001fa7983 */ /* 0x001ea20000300a00 */
[----:B------:R-:W-:Y:S01]  /*65970*/  ISETP.GE.AND P0, PT, R6, UR4, PT ;  /* 0x0000000406007c0c */ /* 0x000fe2000bf06270 */
[----:B------:R-:W-:Y:S01]  /*65980*/  VIADD R6, R0, 0x1a2 ;  /* 0x000001a200067836 */ /* 0x000fe20000000000 */
[----:B------:R-:W-:Y:S01]  /*65990*/  ISETP.LT.AND P2, PT, R3, UR6, !P2 ;  /* 0x0000000603007c0c */ /* 0x000fe2000d741270 */
[----:B------:R-:W-:Y:S01]  /*659a0*/  ULDC UR4, c[0x0][0x22c] ;  /* 0x00008b0000047ab9 */ /* 0x000fe20000000800 */
[----:B------:R-:W-:Y:S01]  /*659b0*/  ISETP.LT.AND P6, PT, R2, UR8, !P5 ;  /* 0x0000000802007c0c */ /* 0x000fe2000efc1270 */
[----:B------:R-:W-:Y:S01]  /*659c0*/  ULDC UR6, c[0x0][0x228] ;  /* 0x00008a0000067ab9 */ /* 0x000fe20000000800 */
[----:B------:R-:W-:Y:S01]  /*659d0*/  ISETP.GE.AND P3, PT, R6, UR4, PT ;  /* 0x0000000406007c0c */ /* 0x000fe2000bf66270 */
[----:B------:R-:W-:Y:S01]  /*659e0*/  ULDC UR4, c[0x0][0x228] ;  /* 0x00008a0000047ab9 */ /* 0x000fe20000000800 */
[----:B------:R-:W-:Y:S01]  /*659f0*/  PRMT R187, R187, 0x7773, RZ ;  /* 0x00007773bbbb7816 */ /* 0x000fe200000000ff */
[----:B------:R-:W-:Y:S01]  /*65a00*/  VIADD R7, R0, 0x1a3 ;  /* 0x000001a300077836 */ /* 0x000fe20000000000 */
[----:B------:R-:W-:Y:S01]  /*65a10*/  ISETP.LT.AND P5, PT, R3, UR4, !P5 ;  /* 0x0000000403007c0c */ /* 0x000fe2000efa1270 */
[----:B------:R-:W-:Y:S01]  /*65a20*/  ULDC UR4, c[0x0][0x22c] ;  /* 0x00008b0000047ab9 */ /* 0x000fe20000000800 */
[----:B------:R-:W-:-:S03]  /*65a30*/  ULDC UR8, c[0x0][0x228] ;  /* 0x00008a0000087ab9 */ /* 0x000fc60000000800 */
[----:B----4-:R-:W-:Y:S01]  /*65a40*/  @P2 STG.E.U8 desc[UR58][R178.64], R187 ;  /* 0x000000bbb2002986 */ /* 0x010fe2000c10113a */
[----:B------:R-:W-:Y:S01]  /*65a50*/  ISETP.GE.AND P2, PT, R7, UR4, PT ;  /* 0x0000000407007c0c */ /* 0x000fe2000bf46270 */
[----:B------:R-:W-:Y:S01]  /*65a60*/  ULDC UR4, c[0x0][0x228] ;  /* 0x00008a0000047ab9 */ /* 0x000fe20000000800 */
[----:B---3--:R-:W-:-:S05]  /*65a70*/  PRMT R6, R188, 0x7770, RZ ;  /* 0x00007770bc067816 */ /* 0x008fca00000000ff */
[----:B------:R0:W-:Y:S01]  /*65a80*/  @P6 STG.E.U8 desc[UR58][R180.64], R6 ;  /* 0x00000006b4006986 */ /* 0x0001e2000c10113a */
[----:B------:R-:W-:Y:S01]  /*65a90*/  ISETP.LT.AND P6, PT, R2, UR6, !P0 ;  /* 0x0000000602007c0c */ /* 0x000fe2000c7c1270 */
[----:B------:R-:W-:Y:S01]  /*65aa0*/  ULDC UR6, c[0x0][0x228] ;  /* 0x00008a0000067ab9 */ /* 0x000fe20000000800 */
[----:B0-----:R-:W-:-:S05]  /*65ab0*/  PRMT R6, R188, 0x7771, RZ ;  /* 0x00007771bc067816 */ /* 0x001fca00000000ff */
[----:B------:R0:W-:Y:S01]  /*65ac0*/  @P5 STG.E.U8 desc[UR58][R236.64], R6 ;  /* 0x00000006ec005986 */ /* 0x0001e2000c10113a */
[C---:B------:R-:W-:Y:S01]  /*65ad0*/  ISETP.LT.AND P0, PT, R3.reuse, UR6, !P0 ;  /* 0x0000000603007c0c */ /* 0x040fe2000c701270 */
[----:B------:R-:W-:Y:S01]  /*65ae0*/  ULDC UR6, c[0x0][0x228] ;  /* 0x00008a0000067ab9 */ /* 0x000fe20000000800 */
[----:B------:R-:W-:Y:S01]  /*65af0*/  ISETP.LT.AND P5, PT, R2, UR4, !P3 ;  /* 0x0000000402007c0c */ /* 0x000fe2000dfa1270 */
[----:B------:R-:W-:Y:S01]  /*65b00*/  VIADD R7, R0, 0x1a4 ;  /* 0x000001a400077836 */ /* 0x000fe20000000000 */
[----:B0-----:R-:W3:Y:S01]  /*65b10*/  LDL.LU.64 R236, [R1+0x348] ;  /* 0x0003480001ec7983 */ /* 0x001ee20000300a00 */
[C---:B------:R-:W-:Y:S01]  /*65b20*/  PRMT R6, R188.reuse, 0x7772, RZ ;  /* 0x00007772bc067816 */ /* 0x040fe200000000ff */
[----:B------:R-:W-:Y:S01]  /*65b30*/  ULDC UR4, c[0x0][0x22c] ;  /* 0x00008b0000047ab9 */ /* 0x000fe20000000800 */
[----:B------:R-:W-:Y:S01]  /*65b40*/  ISETP.LT.AND P3, PT, R3, UR6, !P3 ;  /* 0x0000000603007c0c */ /* 0x000fe2000df61270 */
[----:B------:R-:W4:Y:S01]  /*65b50*/  LDL.LU.64 R178, [R1+0x340] ;  /* 0x0003400001b27983 */ /* 0x000f220000300a00 */
[----:B------:R-:W-:Y:S01]  /*65b60*/  PRMT R188, R188, 0x7773, RZ ;  /* 0x00007773bcbc7816 */ /* 0x000fe200000000ff */
[----:B------:R-:W-:-:S02]  /*65b70*/  ULDC UR6, c[0x0][0x228] ;  /* 0x00008a0000067ab9 */ /* 0x000fc40000000800 */
[----:B------:R0:W-:Y:S01]  /*65b80*/  @P6 STG.E.U8 desc[UR58][R184.64], R6 ;  /* 0x00000006b8006986 */ /* 0x0001e2000c10113a */
[----:B------:R-:W-:Y:S01]  /*65b90*/  ISETP.GE.AND P6, PT, R7, UR4, PT ;  /* 0x0000000407007c0c */ /* 0x000fe2000bfc6270 */
[----:B------:R-:W-:Y:S01]  /*65ba0*/  ULDC UR4, c[0x0][0x228] ;  /* 0x00008a0000047ab9 */ /* 0x000fe20000000800 */
[C---:B------:R-:W-:Y:S01]  /*65bb0*/  PRMT R7, R189.reuse, 0x7770, RZ ;  /* 0x00007770bd077816 */ /* 0x040fe200000000ff */
[----:B------:R-:W-:Y:S04]  /*65bc0*/  @P0 STG.E.U8 desc[UR58][R182.64], R188 ;  /* 0x000000bcb6000986 */ /* 0x000fe8000c10113a */
[----:B------:R-:W4:Y:S01]  /*65bd0*/  LDL.LU.64 R180, [R1+0x338] ;  /* 0x0003380001b47983 */ /* 0x000f220000300a00 */
[----:B0-----:R-:W-:-:S03]  /*65be0*/  PRMT R6, R189, 0x7771, RZ ;  /* 0x00007771bd067816 */ /* 0x001fc600000000ff */
[----:B--2---:R0:W-:Y:S04]  /*65bf0*/  @P5 STG.E.U8 desc[UR58][R250.64], R7 ;  /* 0x00000007fa005986 */ /* 0x0041e8000c10113a */
[----:B------:R1:W-:Y:S04]  /*65c00*/  @P3 STG.E.U8 desc[UR58][R190.64], R6 ;  /* 0x00000006be003986 */ /* 0x0003e8000c10113a */
[----:B0-----:R-:W2:Y:S04]  /*65c10*/  LDL.LU.64 R250, [R1+0x330] ;  /* 0x0003300001fa7983 */ /* 0x001ea80000300a00 */
[----:B-1----:R-:W2:Y:S01]  /*65c20*/  LDL.LU.64 R190, [R1+0x1448] ;  /* 0x0014480001be7983 */ /* 0x002ea20000300a00 */
[----:B------:R-:W-:-:S02]  /*65c30*/  ISETP.LT.AND P0, PT, R2, UR4, !P2 ;  /* 0x0000000402007c0c */ /* 0x000fc4000d701270 */
[----:B------:R-:W-:Y:S01]  /*65c40*/  PRMT R7, R189, 0x7772, RZ ;  /* 0x00007772bd077816 */ /* 0x000fe200000000ff */
[----:B------:R-:W2:Y:S01]  /*65c50*/  LDL.LU.64 R184, [R1+0x328] ;  /* 0x0003280001b87983 */ /* 0x000ea20000300a00 */
[----:B------:R-:W-:Y:S01]  /*65c60*/  VIADD R6, R0, 0x1a5 ;  /* 0x000001a500067836 */ /* 0x000fe20000000000 */
[----:B------:R-:W-:Y:S02]  /*65c70*/  ULDC UR4, c[0x0][0x22c] ;  /* 0x00008b0000047ab9 */ /* 0x000fe40000000800 */
[----:B------:R-:W2:Y:S02]  /*65c80*/  LDL.LU.64 R182, [R1+0x320] ;  /* 0x0003200001b67983 */ /* 0x000ea40000300a00 */
[----:B------:R-:W-:Y:S01]  /*65c90*/  ISETP.GE.AND P3, PT, R6, UR4, PT ;  /* 0x0000000406007c0c */ /* 0x000fe2000bf66270 */
[----:B------:R-:W-:Y:S01]  /*65ca0*/  VIADD R6, R0, 0x1a6 ;  /* 0x000001a600067836 */ /* 0x000fe20000000000 */
[----:B------:R-:W-:Y:S01]  /*65cb0*/  ISETP.LT.AND P2, PT, R3, UR6, !P2 ;  /* 0x0000000603007c0c */ /* 0x000fe2000d741270 */
[----:B------:R-:W-:Y:S01]  /*65cc0*/  ULDC UR4, c[0x0][0x22c] ;  /* 0x00008b0000047ab9 */ /* 0x000fe20000000800 */
[----:B------:R-:W-:Y:S01]  /*65cd0*/  ISETP.LT.AND P5, PT, R2, UR8, !P6 ;  /* 0x0000000802007c0c */ /* 0x000fe2000f7a1270 */
[----:B------:R-:W-:Y:S01]  /*65ce0*/  ULDC UR6, c[0x0][0x228] ;  /* 0x00008a0000067ab9 */ /* 0x000fe20000000800 */
[----:B------:R-:W-:Y:S01]  /*65cf0*/  PRMT R189, R189, 0x7773, RZ ;  /* 0x00007773bdbd7816 */ /* 0x000fe200000000ff */
[----:B------:R-:W-:Y:S01]  /*65d00*/  ULDC UR8, c[0x0][0x228] ;  /* 0x00008a0000087ab9 */ /* 0x000fe20000000800 */
[----:B---3--:R0:W-:Y:S04]  /*65d10*/  @P0 STG.E.U8 desc[UR58][R236.64], R7 ;  /* 0x00000007ec000986 */ /* 0x0081e8000c10113a */
[----:B0-----:R-:W3:Y:S01]  /*65d20*/  LDL.LU.64 R236, [R1+0x318] ;  /* 0x0003180001ec7983 */ /* 0x001ee20000300a00 */
[----:B------:R-:W-:Y:S01]  /*65d30*/  ISETP.GE.AND P0, PT, R6, UR4, PT ;  /* 0x0000000406007c0c */ /* 0x000fe2000bf06270 */
[----:B------:R-:W-:-:S02]  /*65d40*/  ULDC UR4, c[0x0][0x228] ;  /* 0x00008a0000047ab9 */ /* 0x000fc40000000800 */
[----:B------:R-:W-:Y:S01]  /*65d50*/  ISETP.LT.AND P6, PT, R3, UR4, !P6 ;  /* 0x0000000403007c0c */ /* 0x000fe2000f7c1270 */
[----:B----4-:R-:W-:Y:S01]  /*65d60*/  @P2 STG.E.U8 desc[UR58][R178.64], R189 ;  /* 0x000000bdb2002986 */ /* 0x010fe2000c10113a */
[----:B------:R-:W-:Y:S01]  /*65d70*/  VIADD R7, R0, 0x1a7 ;  /* 0x000001a700077836 */ /* 0x000fe20000000000 */
[----:B------:R-:W-:Y:S01]  /*65d80*/  ULDC UR4, c[0x0][0x22c] ;  /* 0x00008b0000047ab9 */ /* 0x000fe20000000800 */
[----:B--2---:R-:W-:-:S05]  /*65d90*/  PRMT R6, R190, 0x7770, RZ ;  /* 0x00007770be067816 */ /* 0x004fca00000000ff */
[----:B------:R0:W-:Y:S02]  /*65da0*/  @P5 STG.E.U8 desc[UR58][R180.64], R6 ;  /* 0x00000006b4005986 */ /* 0x0001e4000c10113a */
[----:B0-----:R-:W-:-:S05]  /*65db0*/  PRMT R6, R190, 0x7771, RZ ;  /* 0x00007771be067816 */ /* 0x001fca00000000ff */
[----:B------:R0:W-:Y:S04]  /*65dc0*/  @P6 STG.E.U8 desc[UR58][R250.64], R6 ;  /* 0x00000006fa006986 */ /* 0x0001e8000c10113a */
        /* <DEDUP_REMOVED lines=22> */
[----:B---3--:R0:W-:Y:S04]  /*65f30*/  @P6 STG.E.U8 desc[UR58][R236.64], R7 ;  /* 0x00000007ec006986 */ /* 0x0081e8000c10113a */
        /* <DEDUP_REMOVED lines=372> */
[----:B------:R-:W2:Y:S01]  /*67680*/  LDL.LU.64 R182, [R1+0x120] ;  /* 0x0001200001b67983 */ /* 0x000ea20000300a00 */
[----:B------:R-:W-:Y:S01]  /*67690*/  ISETP.LT.AND P2, PT, R3, UR6, !P2 ;  /* 0x0000000603007c0c */ /* 0x000fe2000d741270 */
[----:B------:R-:W-:Y:S01]  /*676a0*/  ULDC UR6, c[0x0][0x228] ;  /* 0x00008a0000067ab9 */ /* 0x000fe20000000800 */
[----:B------:R-:W-:Y:S01]  /*676b0*/  ISETP.LT.AND P5, PT, R2, UR8, !P6 ;  /* 0x0000000802007c0c */ /* 0x000fe2000f7a1270 */
[----:B------:R-:W-:Y:S01]  /*676c0*/  ULDC UR8, c[0x0][0x228] ;  /* 0x00008a0000087ab9 */ /* 0x000fe20000000800 */
[----:B------:R-:W-:Y:S01]  /*676d0*/  ISETP.GE.AND P3, PT, R6, UR4, PT ;  /* 0x0000000406007c0c */ /* 0x000fe2000bf66270 */
[----:B------:R-:W-:Y:S01]  /*676e0*/  VIADD R6, R0, 0x1c6 ;  /* 0x000001c600067836 */ /* 0x000fe20000000000 */
[----:B------:R-:W-:Y:S01]  /*676f0*/  ULDC UR4, c[0x0][0x22c] ;  /* 0x00008b0000047ab9 */ /* 0x000fe20000000800 */
[----:B------:R-:W-:Y:S01]  /*67700*/  PRMT R205, R205, 0x7773, RZ ;  /* 0x00007773cdcd7816 */ /* 0x000fe200000000ff */
[----:B---3--:R0:W-:Y:S04]  /*67710*/  @P0 STG.E.U8 desc[UR58][R236.64], R7 ;  /* 0x00000007ec000986 */ /* 0x0081e8000c10113a */
[----:B0-----:R-:W3:Y:S01]  /*67720*/  LDL.LU.64 R236, [R1+0x118] ;  /* 0x0001180001ec7983 */ /* 0x001ee20000300a00 */
[----:B------:R-:W-:Y:S01]  /*67730*/  ISETP.GE.AND P0, PT, R6, UR4, PT ;  /* 0x0000000406007c0c */ /* 0x000fe2000bf06270 */
[----:B------:R-:W-:-:S02]  /*67740*/  ULDC UR4, c[0x0][0x228] ;  /* 0x00008a0000047ab9 */ /* 0x000fc40000000800 */
[----:B----4-:R-:W-:Y:S01]  /*67750*/  @P2 STG.E.U8 desc[UR58][R178.64], R205 ;  /* 0x000000cdb2002986 */ /* 0x010fe2000c10113a */
[----:B--2---:R-:W-:-:S05]  /*67760*/  PRMT R6, R206, 0x7770, RZ ;  /* 0x00007770ce067816 */ /* 0x004fca00000000ff */
[----:B------:R0:W-:Y:S04]  /*67770*/  @P5 STG.E.U8 desc[UR58][R180.64], R6 ;  /* 0x00000006b4005986 */ /* 0x0001e8000c10113a */
[----:B0-----:R-:W2:Y:S01]  /*67780*/  LDL.LU.64 R180, [R1+0x108] ;  /* 0x0001080001b47983 */ /* 0x001ea20000300a00 */
        /* <DEDUP_REMOVED lines=8> */
[C---:B------:R-:W-:Y:S01]  /*67810*/  ISETP.LT.AND P3, PT, R3.reuse, UR6, !P3 ;  /* 0x0000000603007c0c */ /* 0x040fe2000df61270 */
[----:B------:R-:W-:Y:S01]  /*67820*/  ULDC UR6, c[0x0][0x228] ;  /* 0x00008a0000067ab9 */ /* 0x000fe20000000800 */
[----:B------:R-:W-:Y:S01]  /*67830*/  VIADD R7, R0, 0x1c8 ;  /* 0x000001c800077836 */ /* 0x000fe20000000000 */
[----:B------:R-:W4:Y:S04]  /*67840*/  LDL.LU.64 R178, [R1+0x100] ;  /* 0x0001000001b27983 */ /* 0x000f280000300a00 */
[----:B------:R0:W-:Y:S01]  /*67850*/  @P6 STG.E.U8 desc[UR58][R250.64], R6 ;  /* 0x00000006fa006986 */ /* 0x0001e2000c10113a */
[----:B------:R-:W-:Y:S01]  /*67860*/  ISETP.LT.AND P6, PT, R2, UR4, !P0 ;  /* 0x0000000402007c0c */ /* 0x000fe2000c7c1270 */
[----:B------:R-:W-:Y:S01]  /*67870*/  ULDC UR4, c[0x0][0x22c] ;  /* 0x00008b0000047ab9 */ /* 0x000fe20000000800 */
[----:B------:R-:W-:Y:S01]  /*67880*/  ISETP.LT.AND P0, PT, R3, UR6, !P0 ;  /* 0x0000000603007c0c */ /* 0x000fe2000c701270 */
[----:B------:R-:W-:Y:S01]  /*67890*/  ULDC UR6, c[0x0][0x228] ;  /* 0x00008a0000067ab9 */ /* 0x000fe20000000800 */
[C---:B0-----:R-:W-:Y:S01]  /*678a0*/  PRMT R6, R206.reuse, 0x7772, RZ ;  /* 0x00007772ce067816 */ /* 0x041fe200000000ff */
[----:B------:R-:W4:Y:S01]  /*678b0*/  LDL.LU.64 R250, [R1+0xf8] ;  /* 0x0000f80001fa7983 */ /* 0x000f220000300a00 */
[----:B------:R-:W-:-:S03]  /*678c0*/  PRMT R206, R206, 0x7773, RZ ;  /* 0x00007773cece7816 */ /* 0x000fc600000000ff */
[----:B------:R0:W-:Y:S01]  /*678d0*/  @P5 STG.E.U8 desc[UR58][R184.64], R6 ;  /* 0x00000006b8005986 */ /* 0x0001e2000c10113a */
[----:B------:R-:W-:Y:S01]  /*678e0*/  ISETP.GE.AND P5, PT, R7, UR4, PT ;  /* 0x0000000407007c0c */ /* 0x000fe2000bfa6270 */
[----:B------:R-:W-:Y:S01]  /*678f0*/  ULDC UR4, c[0x0][0x228] ;  /* 0x00008a0000047ab9 */ /* 0x000fe20000000800 */
[C---:B------:R-:W-:Y:S01]  /*67900*/  PRMT R7, R207.reuse, 0x7770, RZ ;  /* 0x00007770cf077816 */ /* 0x040fe200000000ff */
[----:B------:R-:W-:Y:S01]  /*67910*/  @P3 STG.E.U8 desc[UR58][R182.64], R206 ;  /* 0x000000ceb6003986 */ /* 0x000fe2000c10113a */
[----:B0-----:R-:W-:-:S03]  /*67920*/  PRMT R6, R207, 0x7771, RZ ;  /* 0x00007771cf067816 */ /* 0x001fc600000000ff */
[----:B---3--:R-:W-:Y:S04]  /*67930*/  @P6 STG.E.U8 desc[UR58][R236.64], R7 ;  /* 0x00000007ec006986 */ /* 0x008fe8000c10113a */
[----:B------:R0:W-:Y:S04]  /*67940*/  @P0 STG.E.U8 desc[UR58][R208.64], R6 ;  /* 0x00000006d0000986 */ /* 0x0001e8000c10113a */
[----:B0-----:R-:W3:Y:S01]  /*67950*/  LDL.LU.64 R208, [R1+0x1400] ;  /* 0x0014000001d07983 */ /* 0x001ee20000300a00 */
[----:B------:R-:W-:Y:S02]  /*67960*/  ISETP.LT.AND P3, PT, R2, UR4, !P2 ;  /* 0x0000000402007c0c */ /* 0x000fe4000d761270 */
[----:B------:R-:W-:Y:S01]  /*67970*/  PRMT R7, R207, 0x7772, RZ ;  /* 0x00007772cf077816 */ /* 0x000fe200000000ff */
[----:B------:R-:W3:Y:S01]  /*67980*/  LDL.LU.64 R236, [R1+0xf0] ;  /* 0x0000f00001ec7983 */ /* 0x000ee20000300a00 */
[----:B------:R-:W-:Y:S01]  /*67990*/  VIADD R6, R0, 0x1c9 ;  /* 0x000001c900067836 */ /* 0x000fe20000000000 */
[----:B------:R-:W-:-:S02]  /*679a0*/  ULDC UR4, c[0x0][0x22c] ;  /* 0x00008b0000047ab9 */ /* 0x000fc40000000800 */
[----:B------:R-:W3:Y:S04]  /*679b0*/  LDL.LU.64 R184, [R1+0xe8] ;  /* 0x0000e80001b87983 */ /* 0x000ee80000300a00 */
[----:B------:R-:W3:Y:S04]  /*679c0*/  LDL.LU.64 R182, [R1+0xe0] ;  /* 0x0000e00001b67983 */ /* 0x000ee80000300a00 */
        /* <DEDUP_REMOVED lines=15> */
[----:B----4-:R0:W-:Y:S02]  /*67ac0*/  @P2 STG.E.U8 desc[UR58][R178.64], R207 ;  /* 0x000000cfb2002986 */ /* 0x0101e4000c10113a */
[----:B0-----:R-:W-:-:S05]  /*67ad0*/  VIADD R178, R0, 0x1cb ;  /* 0x000001cb00b27836 */ /* 0x001fca0000000000 */
[----:B------:R-:W-:Y:S01]  /*67ae0*/  ISETP.GE.AND P2, PT, R178, UR4, PT ;  /* 0x00000004b2007c0c */ /* 0x000fe2000bf46270 */
[----:B------:R-:W-:Y:S01]  /*67af0*/  ULDC UR4, c[0x0][0x228] ;  /* 0x00008a0000047ab9 */ /* 0x000fe20000000800 */
[C---:B---3--:R-:W-:Y:S02]  /*67b00*/  PRMT R6, R208.reuse, 0x7770, RZ ;  /* 0x00007770d0067816 */ /* 0x048fe400000000ff */
[----:B------:R-:W-:-:S03]  /*67b10*/  PRMT R179, R208, 0x7771, RZ ;  /* 0x00007771d0b37816 */ /* 0x000fc600000000ff */
[----:B------:R0:W-:Y:S01]  /*67b20*/  @P6 STG.E.U8 desc[UR58][R250.64], R6 ;  /* 0x00000006fa006986 */ /* 0x0001e2000c10113a */
[C---:B------:R-:W-:Y:S01]  /*67b30*/  ISETP.LT.AND P6, PT, R2.reuse, UR6, !P0 ;  /* 0x0000000602007c0c */ /* 0x040fe2000c7c1270 */
[----:B------:R-:W-:Y:S02]  /*67b40*/  ULDC UR6, c[0x0][0x228] ;  /* 0x00008a0000067ab9 */ /* 0x000fe40000000800 */
[C---:B------:R-:W-:Y:S01]  /*67b50*/  ISETP.LT.AND P0, PT, R3.reuse, UR6, !P0 ;  /* 0x0000000603007c0c */ /* 0x040fe2000c701270 */
[----:B------:R1:W-:Y:S01]  /*67b60*/  @P5 STG.E.U8 desc[UR58][R236.64], R179 ;  /* 0x000000b3ec005986 */ /* 0x0003e2000c10113a */
[----:B------:R-:W-:Y:S01]  /*67b70*/  ULDC UR6, c[0x0][0x228] ;  /* 0x00008a0000067ab9 */ /* 0x000fe20000000800 */
[----:B------:R-:W-:Y:S01]  /*67b80*/  ISETP.LT.AND P5, PT, R2, UR4, !P3 ;  /* 0x0000000402007c0c */ /* 0x000fe2000dfa1270 */
[----:B------:R-:W-:Y:S01]  /*67b90*/  ULDC UR4, c[0x0][0x22c] ;  /* 0x00008b0000047ab9 */ /* 0x000fe20000000800 */
[C---:B------:R-:W-:Y:S02]  /*67ba0*/  PRMT R178, R208.reuse, 0x7772, RZ ;  /* 0x00007772d0b27816 */ /* 0x040fe400000000ff */
[----:B------:R-:W-:Y:S01]  /*67bb0*/  ISETP.LT.AND P3, PT, R3, UR6, !P3 ;  /* 0x0000000603007c0c */ /* 0x000fe2000df61270 */
[----:B0-----:R-:W3:Y:S01]  /*67bc0*/  LDL.LU.64 R250, [R1+0xc8] ;  /* 0x0000c80001fa7983 */ /* 0x001ee20000300a00 */
[----:B------:R-:W-:Y:S01]  /*67bd0*/  PRMT R208, R208, 0x7773, RZ ;  /* 0x00007773d0d07816 */ /* 0x000fe200000000ff */
[----:B------:R-:W-:Y:S01]  /*67be0*/  VIADD R6, R0, 0x1cd ;  /* 0x000001cd00067836 */ /* 0x000fe20000000000 */
[----:B------:R-:W-:Y:S01]  /*67bf0*/  ULDC UR6, c[0x0][0x228] ;  /* 0x00008a0000067ab9 */ /* 0x000fe20000000800 */
[----:B------:R-:W-:Y:S01]  /*67c00*/  @P6 STG.E.U8 desc[UR58][R184.64], R178 ;  /* 0x000000b2b8006986 */ /* 0x000fe2000c10113a */
[----:B------:R-:W-:Y:S01]  /*67c10*/  ISETP.GE.AND P6, PT, R7, UR4, PT ;  /* 0x0000000407007c0c */ /* 0x000fe2000bfc6270 */
[----:B------:R-:W-:Y:S01]  /*67c20*/  ULDC UR4, c[0x0][0x228] ;  /* 0x00008a0000047ab9 */ /* 0x000fe20000000800 */
[----:B------:R-:W-:-:S02]  /*67c30*/  PRMT R7, R209, 0x7770, RZ ;  /* 0x00007770d1077816 */ /* 0x000fc400000000ff */
[C---:B-1----:R-:W-:Y:S01]  /*67c40*/  PRMT R179, R209.reuse, 0x7771, RZ ;  /* 0x00007771d1b37816 */ /* 0x042fe200000000ff */
[----:B------:R-:W-:Y:S04]  /*67c50*/  @P0 STG.E.U8 desc[UR58][R182.64], R208 ;  /* 0x000000d0b6000986 */ /* 0x000fe8000c10113a */
[----:B------:R-:W4:Y:S04]  /*67c60*/  LDL.LU.64 R236, [R1+0xc0] ;  /* 0x0000c00001ec7983 */ /* 0x000f280000300a00 */
[----:B--2---:R-:W-:Y:S04]  /*67c70*/  @P5 STG.E.U8 desc[UR58][R180.64], R7 ;  /* 0x00000007b4005986 */ /* 0x004fe8000c10113a */
[----:B------:R0:W-:Y:S04]  /*67c80*/  @P3 STG.E.U8 desc[UR58][R210.64], R179 ;  /* 0x000000b3d2003986 */ /* 0x0001e8000c10113a */
[----:B0-----:R-:W2:Y:S01]  /*67c90*/  LDL.LU.64 R210, [R1+0x13f8] ;  /* 0x0013f80001d27983 */ /* 0x001ea20000300a00 */
[----:B------:R-:W-:Y:S01]  /*67ca0*/  ISETP.LT.AND P0, PT, R2, UR4, !P2 ;  /* 0x0000000402007c0c */ /* 0x000fe2000d701270 */
[----:B------:R-:W-:Y:S01]  /*67cb0*/  ULDC UR4, c[0x0][0x22c] ;  /* 0x00008b0000047ab9 */ /* 0x000fe20000000800 */
[----:B------:R-:W-:-:S02]  /*67cc0*/  PRMT R178, R209, 0x7772, RZ ;  /* 0x00007772d1b27816 */ /* 0x000fc400000000ff */
[----:B------:R-:W-:Y:S01]  /*67cd0*/  ISETP.GE.AND P3, PT, R6, UR4, PT ;  /* 0x0000000406007c0c */ /* 0x000fe2000bf66270 */
[----:B------:R-:W-:Y:S01]  /*67ce0*/  VIADD R6, R0, 0x1ce ;  /* 0x000001ce00067836 */ /* 0x000fe20000000000 */
[----:B------:R-:W-:Y:S01]  /*67cf0*/  ISETP.LT.AND P2, PT, R3, UR6, !P2 ;  /* 0x0000000603007c0c */ /* 0x000fe2000d741270 */
[----:B------:R-:W-:Y:S01]  /*67d00*/  ULDC UR4, c[0x0][0x22c] ;  /* 0x00008b0000047ab9 */ /* 0x000fe20000000800 */
[----:B------:R-:W-:Y:S01]  /*67d10*/  ISETP.LT.AND P5, PT, R2, UR8, !P6 ;  /* 0x0000000802007c0c */ /* 0x000fe2000f7a1270 */
[----:B------:R-:W-:Y:S01]  /*67d20*/  ULDC UR6, c[0x0][0x228] ;  /* 0x00008a0000067ab9 */ /* 0x000fe20000000800 */
[----:B------:R-:W-:Y:S01]  /*67d30*/  PRMT R209, R209, 0x7773, RZ ;  /* 0x00007773d1d17816 */ /* 0x000fe200000000ff */
[----:B------:R-:W-:Y:S02]  /*67d40*/  ULDC UR8, c[0x0][0x228] ;  /* 0x00008a0000087ab9 */ /* 0x000fe40000000800 */
[----:B---3--:R0:W-:Y:S01]  /*67d50*/  @P0 STG.E.U8 desc[UR58][R250.64], R178 ;  /* 0x000000b2fa000986 */ /* 0x0081e2000c10113a */
[----:B------:R-:W-:Y:S01]  /*67d60*/  ISETP.GE.AND P0, PT, R6, UR4, PT ;  /* 0x0000000406007c0c */ /* 0x000fe2000bf06270 */
[----:B------:R-:W-:-:S02]  /*67d70*/  ULDC UR4, c[0x0][0x228] ;  /* 0x00008a0000047ab9 */ /* 0x000fc40000000800 */
[----:B------:R-:W-:Y:S01]  /*67d80*/  ISETP.LT.AND P6, PT, R3, UR4, !P6 ;  /* 0x0000000403007c0c */ /* 0x000fe2000f7c1270 */
[----:B------:R-:W-:Y:S01]  /*67d90*/  VIADD R6, R0, 0x1cf ;  /* 0x000001cf00067836 */ /* 0x000fe20000000000 */
[----:B------:R-:W-:Y:S01]  /*67da0*/  ULDC UR4, c[0x0][0x22c] ;  /* 0x00008b0000047ab9 */ /* 0x000fe20000000800 */
[----:B----4-:R-:W-:Y:S03]  /*67db0*/  @P2 STG.E.U8 desc[UR58][R236.64], R209 ;  /* 0x000000d1ec002986 */ /* 0x010fe6000c10113a */
[----:B------:R-:W-:Y:S01]  /*67dc0*/  ISETP.GE.AND P2, PT, R6, UR4, PT ;  /* 0x0000000406007c0c */ /* 0x000fe2000bf46270 */
[----:B------:R-:W-:Y:S01]  /*67dd0*/  ULDC UR4, c[0x0][0x228] ;  /* 0x00008a0000047ab9 */ /* 0x000fe20000000800 */
[----:B------:R-:W-:Y:S01]  /*67de0*/  VIADD R6, R0, 0x1d0 ;  /* 0x000001d000067836 */ /* 0x000fe20000000000 */
[C---:B--2---:R-:W-:Y:S02]  /*67df0*/  PRMT R7, R210.reuse, 0x7770, RZ ;  /* 0x00007770d2077816 */ /* 0x044fe400000000ff */
[----:B0-----:R-:W-:-:S03]  /*67e00*/  PRMT R178, R210, 0x7771, RZ ;  /* 0x00007771d2b27816 */ /* 0x001fc600000000ff */
        /* <DEDUP_REMOVED lines=8> */
[----:B------:R-:W-:Y:S01]  /*67e90*/  ISETP.LT.AND P0, PT, R3, UR6, !P0 ;  /* 0x0000000603007c0c */ /* 0x000fe2000c701270 */
[----:B------:R-:W-:Y:S01]  /*67ea0*/  ULDC UR6, c[0x0][0x228] ;  /* 0x00008a0000067ab9 */ /* 0x000fe20000000800 */
[C---:B0-----:R-:W-:Y:S01]  /*67eb0*/  PRMT R7, R210.reuse, 0x7772, RZ ;  /* 0x00007772d2077816 */ /* 0x041fe200000000ff */
[----:B------:R-:W2:Y:S01]  /*67ec0*/  LDL.LU.64 R224, [R1+0x13f0] ;  /* 0x0013f00001e07983 */ /* 0x000ea20000300a00 */
[----:B------:R-:W-:-:S02]  /*67ed0*/  PRMT R210, R210, 0x7773, RZ ;  /* 0x00007773d2d27816 */ /* 0x000fc400000000ff */
[C---:B------:R-:W-:Y:S01]  /*67ee0*/  PRMT R179, R211.reuse, 0x7771, RZ ;  /* 0x00007771d3b37816 */ /* 0x040fe200000000ff */
[----:B-1----:R-:W3:Y:S01]  /*67ef0*/  LDL.LU.64 R226, [R1+0x13e8] ;  /* 0x0013e80001e27983 */ /* 0x002ee20000300a00 */
[----:B------:R-:W-:-:S03]  /*67f00*/  PRMT R178, R211, 0x7770, RZ ;  /* 0x00007770d3b27816 */ /* 0x000fc600000000ff */
[----:B------:R0:W-:Y:S04]  /*67f10*/  @P5 STG.E.U8 desc[UR58][R220.64], R7 ;  /* 0x00000007dc005986 */ /* 0x0001e8000c10113a */
[----:B------:R1:W-:Y:S04]  /*67f20*/  @P3 STG.E.U8 desc[UR58][R222.64], R210 ;  /* 0x000000d2de003986 */ /* 0x0003e8000c10113a */
[----:B------:R4:W-:Y:S04]  /*67f30*/  @P6 STG.E.U8 desc[UR58][R216.64], R178 ;  /* 0x000000b2d8006986 */ /* 0x0009e8000c10113a */
[----:B0-----:R-:W2:Y:S04]  /*67f40*/  LDL.LU.64 R220, [R1+0x13e0] ;  /* 0x0013e00001dc7983 */ /* 0x001ea80000300a00 */
[----:B-1----:R-:W3:Y:S04]  /*67f50*/  LDL.LU.64 R222, [R1+0x13d8] ;  /* 0x0013d80001de7983 */ /* 0x002ee80000300a00 */
[----:B----4-:R-:W4:Y:S04]  /*67f60*/  LDL.LU.64 R216, [R1+0x13d0] ;  /* 0x0013d00001d87983 */ /* 0x010f280000300a00 */
[----:B------:R0:W-:Y:S04]  /*67f70*/  @P0 STG.E.U8 desc[UR58][R212.64], R179 ;  /* 0x000000b3d4000986 */ /* 0x0001e8000c10113a */
[----:B0-----:R-:W2:Y:S01]  /*67f80*/  LDL.LU.64 R212, [R1+0x13c8] ;  /* 0x0013c80001d47983 */ /* 0x001ea20000300a00 */
[----:B------:R-:W-:Y:S01]  /*67f90*/  ISETP.GE.AND P5, PT, R6, UR4, PT ;  /* 0x0000000406007c0c */ /* 0x000fe2000bfa6270 */
[----:B------:R-:W-:-:S02]  /*67fa0*/  ULDC UR4, c[0x0][0x228] ;  /* 0x00008a0000047ab9 */ /* 0x000fc40000000800 */
[----:B------:R-:W-:Y:S02]  /*67fb0*/  ISETP.LT.AND P3, PT, R2, UR4, !P2 ;  /* 0x0000000402007c0c */ /* 0x000fe4000d761270 */
[----:B------:R-:W-:Y:S01]  /*67fc0*/  PRMT R7, R211, 0x7772, RZ ;  /* 0x00007772d3077816 */ /* 0x000fe200000000ff */
[----:B------:R-:W-:Y:S01]  /*67fd0*/  VIADD R6, R0, 0x1d1 ;  /* 0x000001d100067836 */ /* 0x000fe20000000000 */
[----:B------:R-:W-:Y:S01]  /*67fe0*/  ISETP.LT.AND P2, PT, R3, UR6, !P2 ;  /* 0x0000000603007c0c */ /* 0x000fe2000d741270 */
[----:B------:R-:W-:Y:S01]  /*67ff0*/  ULDC UR4, c[0x0][0x22c] ;  /* 0x00008b0000047ab9 */ /* 0x000fe20000000800 */
[----:B------:R-:W-:Y:S01]  /*68000*/  PRMT R211, R211, 0x7773, RZ ;  /* 0x00007773d3d37816 */ /* 0x000fe200000000ff */
[----:B------:R-:W-:-:S06]  /*68010*/  ULDC UR6, c[0x0][0x228] ;  /* 0x00008a0000067ab9 */ /* 0x000fcc0000000800 */
[----:B------:R0:W-:Y:S04]  /*68020*/  @P3 STG.E.U8 desc[UR58][R218.64], R7 ;  /* 0x00000007da003986 */ /* 0x0001e8000c10113a */
[----:B------:R1:W-:Y:S04]  /*68030*/  @P2 STG.E.U8 desc[UR58][R214.64], R211 ;  /* 0x000000d3d6002986 */ /* 0x0003e8000c10113a */
[----:B0-----:R-:W3:Y:S04]  /*68040*/  LDL.LU.64 R218, [R1+0x13c0] ;  /* 0x0013c00001da7983 */ /* 0x001ee80000300a00 */
[----:B-1----:R-:W4:Y:S04]  /*68050*/  LDL.LU.64 R214, [R1+0x13b8] ;  /* 0x0013b80001d67983 */ /* 0x002f280000300a00 */
[----:B------:R-:W3:Y:S04]  /*68060*/  LDL.LU R250, [R1+0x60] ;  /* 0x0000600001fa7983 */ /* 0x000ee80000300800 */
[----:B------:R-:W3:Y:S04]  /*68070*/  LDL.LU R236, [R1+0x64] ;  /* 0x0000640001ec7983 */ /* 0x000ee80000300800 */
[----:B------:R-:W3:Y:S01]  /*68080*/  LDL.LU R237, [R1+0x68] ;  /* 0x0000680001ed7983 */ /* 0x000ee20000300800 */
[----:B------:R-:W-:Y:S01]  /*68090*/  ISETP.LT.AND P6, PT, R2, UR8, !P5 ;  /* 0x0000000802007c0c */ /* 0x000fe2000efc1270 */
[----:B------:R-:W-:-:S02]  /*680a0*/  ULDC UR8, c[0x0][0x228] ;  /* 0x00008a0000087ab9 */ /* 0x000fc40000000800 */
[----:B------:R-:W3:Y:S01]  /*680b0*/  LDL.LU R251, [R1+0x6c] ;  /* 0x00006c0001fb7983 */ /* 0x000ee20000300800 */
[----:B------:R-:W-:Y:S01]  /*680c0*/  ISETP.GE.AND P0, PT, R6, UR4, PT ;  /* 0x0000000406007c0c */ /* 0x000fe2000bf06270 */
[----:B------:R-:W-:Y:S01]  /*680d0*/  VIADD R6, R0, 0x1d2 ;  /* 0x000001d200067836 */ /* 0x000fe20000000000 */
[----:B------:R-:W-:-:S04]  /*680e0*/  ULDC UR4, c[0x0][0x22c] ;  /* 0x00008b0000047ab9 */ /* 0x000fc80000000800 */
[----:B------:R-:W-:Y:S01]  /*680f0*/  ISETP.GE.AND P3, PT, R6, UR4, PT ;  /* 0x0000000406007c0c */ /* 0x000fe2000bf66270 */
[----:B------:R-:W-:Y:S02]  /*68100*/  ULDC UR4, c[0x0][0x228] ;  /* 0x00008a0000047ab9 */ /* 0x000fe40000000800 */
[----:B------:R-:W-:Y:S01]  /*68110*/  ISETP.LT.AND P5, PT, R3, UR4, !P5 ;  /* 0x0000000403007c0c */ /* 0x000fe2000efa1270 */
[----:B------:R-:W-:Y:S01]  /*68120*/  VIADD R6, R0, 0x1d3 ;  /* 0x000001d300067836 */ /* 0x000fe20000000000 */
[----:B------:R-:W-:-:S04]  /*68130*/  ULDC UR4, c[0x0][0x22c] ;  /* 0x00008b0000047ab9 */ /* 0x000fc80000000800 */
[----:B------:R-:W-:Y:S01]  /*68140*/  ISETP.GE.AND P2, PT, R6, UR4, PT ;  /* 0x0000000406007c0c */ /* 0x000fe2000bf46270 */
[----:B------:R-:W-:Y:S01]  /*68150*/  ULDC UR4, c[0x0][0x228] ;  /* 0x00008a0000047ab9 */ /* 0x000fe20000000800 */
[----:B------:R-:W-:Y:S01]  /*68160*/  VIADD R6, R0, 0x1d4 ;  /* 0x000001d400067836 */ /* 0x000fe20000000000 */
[----:B--2---:R-:W-:-:S05]  /*68170*/  PRMT R179, R212, 0x7770, RZ ;  /* 0x00007770d4b37816 */ /* 0x004fca00000000ff */
[----:B------:R0:W-:Y:S01]  /*68180*/  @P6 STG.E.U8 desc[UR58][R248.64], R179 ;  /* 0x000000b3f8006986 */ /* 0x0001e2000c10113a */
[----:B------:R-:W-:Y:S01]  /*68190*/  ISETP.LT.AND P6, PT, R2, UR6, !P0 ;  /* 0x0000000602007c0c */ /* 0x000fe2000c7c1270 */
[----:B------:R-:W-:Y:S01]  /*681a0*/  ULDC UR6, c[0x0][0x228] ;  /* 0x00008a0000067ab9 */ /* 0x000fe20000000800 */
[C---:B------:R-:W-:Y:S02]  /*681b0*/  PRMT R7, R212.reuse, 0x7771, RZ ;  /* 0x00007771d4077816 */ /* 0x040fe400000000ff */
[----:B------:R-:W-:Y:S01]  /*681c0*/  ISETP.LT.AND P0, PT, R3, UR6, !P0 ;  /* 0x0000000603007c0c */ /* 0x000fe2000c701270 */
[----:B------:R-:W-:Y:S01]  /*681d0*/  ULDC UR6, c[0x0][0x228] ;  /* 0x00008a0000067ab9 */ /* 0x000fe20000000800 */
[----:B------:R-:W-:Y:S01]  /*681e0*/  PRMT R181, R212, 0x7773, RZ ;  /* 0x00007773d4b57816 */ /* 0x000fe200000000ff */
[----:B------:R1:W-:Y:S01]  /*681f0*/  @P5 STG.E.U8 desc[UR58][R246.64], R7 ;  /* 0x00000007f6005986 */ /* 0x0003e2000c10113a */
[----:B------:R-:W-:Y:S02]  /*68200*/  ISETP.LT.AND P5, PT, R2, UR4, !P3 ;  /* 0x0000000402007c0c */ /* 0x000fe4000dfa1270 */
[----:B0-----:R-:W-:-:S02]  /*68210*/  PRMT R179, R212, 0x7772, RZ ;  /* 0x00007772d4b37816 */ /* 0x001fc400000000ff */
[----:B------:R-:W-:Y:S01]  /*68220*/  ISETP.LT.AND P3, PT, R3, UR6, !P3 ;  /* 0x0000000603007c0c */ /* 0x000fe2000df61270 */
[----:B------:R-:W-:Y:S01]  /*68230*/  ULDC UR4, c[0x0][0x22c] ;  /* 0x00008b0000047ab9 */ /* 0x000fe20000000800 */
[C---:B------:R-:W-:Y:S01]  /*68240*/  PRMT R183, R213.reuse, 0x7771, RZ ;  /* 0x00007771d5b77816 */ /* 0x040fe200000000ff */
[----:B------:R-:W-:Y:S01]  /*68250*/  ULDC UR6, c[0x0][0x228] ;  /* 0x00008a0000067ab9 */ /* 0x000fe20000000800 */
[----:B------:R0:W-:Y:S01]  /*68260*/  @P6 STG.E.U8 desc[UR58][R244.64], R179 ;  /* 0x000000b3f4006986 */ /* 0x0001e2000c10113a */
[----:B------:R-:W-:Y:S01]  /*68270*/  ISETP.GE.AND P6, PT, R6, UR4, PT ;  /* 0x0000000406007c0c */ /* 0x000fe2000bfc6270 */
[----:B------:R-:W-:Y:S02]  /*68280*/  ULDC UR4, c[0x0][0x228] ;  /* 0x00008a0000047ab9 */ /* 0x000fe40000000800 */
[----:B------:R4:W-:Y:S01]  /*68290*/  @P0 STG.E.U8 desc[UR58][R242.64], R181 ;  /* 0x000000b5f2000986 */ /* 0x0009e2000c10113a */
[----:B------:R-:W-:Y:S02]  /*682a0*/  ISETP.LT.AND P0, PT, R2, UR4, !P2 ;  /* 0x0000000402007c0c */ /* 0x000fe4000d701270 */
[----:B-1----:R-:W-:Y:S01]  /*682b0*/  PRMT R7, R213, 0x7770, RZ ;  /* 0x00007770d5077816 */ /* 0x002fe200000000ff */
[----:B------:R-:W-:Y:S01]  /*682c0*/  VIADD R6, R0, 0x1d5 ;  /* 0x000001d500067836 */ /* 0x000fe20000000000 */
[----:B------:R-:W-:Y:S01]  /*682d0*/  ULDC UR4, c[0x0][0x22c] ;  /* 0x00008b0000047ab9 */ /* 0x000fe20000000800 */
[----:B------:R-:W-:Y:S01]  /*682e0*/  ISETP.LT.AND P2, PT, R3, UR6, !P2 ;  /* 0x0000000603007c0c */ /* 0x000fe2000d741270 */
[----:B------:R-:W-:Y:S01]  /*682f0*/  ULDC UR6, c[0x0][0x228] ;  /* 0x00008a0000067ab9 */ /* 0x000fe20000000800 */
[----:B------:R1:W-:Y:S04]  /*68300*/  @P5 STG.E.U8 desc[UR58][R240.64], R7 ;  /* 0x00000007f0005986 */ /* 0x0003e8000c10113a */
[----:B------:R-:W-:Y:S01]  /*68310*/  @P3 STG.E.U8 desc[UR58][R238.64], R183 ;  /* 0x000000b7ee003986 */ /* 0x000fe2000c10113a */
[----:B------:R-:W-:-:S02]  /*68320*/  ISETP.LT.AND P5, PT, R2, UR8, !P6 ;  /* 0x0000000802007c0c */ /* 0x000fc4000f7a1270 */
[C---:B0-----:R-:W-:Y:S02]  /*68330*/  PRMT R179, R213.reuse, 0x7772, RZ ;  /* 0x00007772d5b37816 */ /* 0x041fe400000000ff */
[----:B------:R-:W-:Y:S01]  /*68340*/  ISETP.GE.AND P3, PT, R6, UR4, PT ;  /* 0x0000000406007c0c */ /* 0x000fe2000bf66270 */
[----:B------:R-:W-:Y:S01]  /*68350*/  VIADD R6, R0, 0x1d6 ;  /* 0x000001d600067836 */ /* 0x000fe20000000000 */
[----:B------:R-:W-:Y:S01]  /*68360*/  ULDC UR4, c[0x0][0x22c] ;  /* 0x00008b0000047ab9 */ /* 0x000fe20000000800 */
[----:B------:R-:W-:Y:S01]  /*68370*/  PRMT R213, R213, 0x7773, RZ ;  /* 0x00007773d5d57816 */ /* 0x000fe200000000ff */
[----:B------:R0:W-:Y:S01]  /*68380*/  @P0 STG.E.U8 desc[UR58][R234.64], R179 ;  /* 0x000000b3ea000986 */ /* 0x0001e2000c10113a */
[----:B----4-:R-:W-:Y:S02]  /*68390*/  PRMT R181, R214, 0x7773, RZ ;  /* 0x00007773d6b57816 */ /* 0x010fe400000000ff */
[----:B------:R-:W-:Y:S01]  /*683a0*/  ISETP.GE.AND P0, PT, R6, UR4, PT ;  /* 0x0000000406007c0c */ /* 0x000fe2000bf06270 */
[----:B------:R-:W-:Y:S01]  /*683b0*/  ULDC UR4, c[0x0][0x228] ;  /* 0x00008a0000047ab9 */ /* 0x000fe20000000800 */
[----:B-1----:R-:W-:-:S02]  /*683c0*/  PRMT R7, R214, 0x7770, RZ ;  /* 0x00007770d6077816 */ /* 0x002fc400000000ff */
[C---:B------:R-:W-:Y:S01]  /*683d0*/  ISETP.LT.AND P6, PT, R3.reuse, UR4, !P6 ;  /* 0x0000000403007c0c */ /* 0x040fe2000f7c1270 */
[----:B------:R-:W-:Y:S04]  /*683e0*/  @P2 STG.E.U8 desc[UR58][R232.64], R213 ;  /* 0x000000d5e8002986 */ /* 0x000fe8000c10113a */
[----:B------:R1:W-:Y:S01]  /*683f0*/  @P5 STG.E.U8 desc[UR58][R230.64], R7 ;  /* 0x00000007e6005986 */ /* 0x0003e2000c10113a */
[----:B------:R-:W-:Y:S01]  /*68400*/  ISETP.LT.AND P5, PT, R2, UR6, !P3 ;  /* 0x0000000602007c0c */ /* 0x000fe2000dfa1270 */
[----:B------:R-:W-:Y:S01]  /*68410*/  ULDC UR6, c[0x0][0x228] ;  /* 0x00008a0000067ab9 */ /* 0x000fe20000000800 */
[----:B------:R-:W-:Y:S01]  /*68420*/  VIADD R6, R0, 0x1d7 ;  /* 0x000001d700067836 */ /* 0x000fe20000000000 */
[----:B------:R-:W-:Y:S02]  /*68430*/  ISETP.LT.AND P3, PT, R3, UR6, !P3 ;  /* 0x0000000603007c0c */ /* 0x000fe4000df61270 */
[----:B0-----:R-:W-:Y:S01]  /*68440*/  PRMT R179, R214, 0x7771, RZ ;  /* 0x00007771d6b37816 */ /* 0x001fe200000000ff */
[----:B------:R-:W-:Y:S01]  /*68450*/  ULDC UR4, c[0x0][0x22c] ;  /* 0x00008b0000047ab9 */ /* 0x000fe20000000800 */
[----:B------:R-:W-:Y:S01]  /*68460*/  ULDC UR6, c[0x0][0x228] ;  /* 0x00008a0000067ab9 */ /* 0x000fe20000000800 */
[----:B------:R-:W-:Y:S01]  /*68470*/  ISETP.GE.AND P2, PT, R6, UR4, PT ;  /* 0x0000000406007c0c */ /* 0x000fe2000bf46270 */
[----:B------:R-:W-:Y:S01]  /*68480*/  ULDC UR4, c[0x0][0x228] ;  /* 0x00008a0000047ab9 */ /* 0x000fe20000000800 */
[----:B------:R-:W-:Y:S01]  /*68490*/  VIADD R6, R0, 0x1d8 ;  /* 0x000001d800067836 */ /* 0x000fe20000000000 */
[----:B------:R0:W-:Y:S01]  /*684a0*/  @P6 STG.E.U8 desc[UR58][R228.64], R179 ;  /* 0x000000b3e4006986 */ /* 0x0001e2000c10113a */
[----:B-1----:R-:W-:-:S02]  /*684b0*/  PRMT R7, R214, 0x7772, RZ ;  /* 0x00007772d6077816 */ /* 0x002fc400000000ff */
[----:B------:R-:W-:Y:S02]  /*684c0*/  ISETP.LT.AND P6, PT, R2, UR4, !P0 ;  /* 0x0000000402007c0c */ /* 0x000fe4000c7c1270 */
[----:B------:R-:W-:Y:S01]  /*684d0*/  ISETP.LT.AND P0, PT, R3, UR6, !P0 ;  /* 0x0000000603007c0c */ /* 0x000fe2000c701270 */
[----:B------:R-:W-:Y:S01]  /*684e0*/  ULDC UR4, c[0x0][0x22c] ;  /* 0x00008b0000047ab9 */ /* 0x000fe20000000800 */
[C---:B------:R-:W-:Y:S01]  /*684f0*/  PRMT R183, R215.reuse, 0x7771, RZ ;  /* 0x00007771d7b77816 */ /* 0x040fe200000000ff */
[----:B------:R1:W-:Y:S01]  /*68500*/  @P5 STG.E.U8 desc[UR58][R176.64], R7 ;  /* 0x00000007b0005986 */ /* 0x0003e2000c10113a */
[----:B------:R-:W-:Y:S01]  /*68510*/  ISETP.GE.AND P5, PT, R6, UR4, PT ;  /* 0x0000000406007c0c */ /* 0x000fe2000bfa6270 */
[----:B------:R-:W-:Y:S02]  /*68520*/  ULDC UR4, c[0x0][0x228] ;  /* 0x00008a0000047ab9 */ /* 0x000fe40000000800 */
[----:B------:R-:W-:Y:S01]  /*68530*/  @P3 STG.E.U8 desc[UR58][R174.64], R181 ;  /* 0x000000b5ae003986 */ /* 0x000fe2000c10113a */
[----:B------:R-:W-:Y:S01]  /*68540*/  ISETP.LT.AND P3, PT, R2, UR4, !P2 ;  /* 0x0000000402007c0c */ /* 0x000fe2000d761270 */
[----:B------:R-:W-:Y:S01]  /*68550*/  ULDC UR8, c[0x0][0x228] ;  /* 0x00008a0000087ab9 */ /* 0x000fe20000000800 */
[----:B0-----:R-:W-:Y:S01]  /*68560*/  PRMT R179, R215, 0x7770, RZ ;  /* 0x00007770d7b37816 */ /* 0x001fe200000000ff */
[----:B------:R-:W-:Y:S01]  /*68570*/  VIADD R6, R0, 0x1d9 ;  /* 0x000001d900067836 */ /* 0x000fe20000000000 */
[----:B------:R-:W-:Y:S01]  /*68580*/  ULDC UR6, c[0x0][0x228] ;  /* 0x00008a0000067ab9 */ /* 0x000fe20000000800 */
[----:B------:R-:W-:Y:S01]  /*68590*/  ULDC UR4, c[0x0][0x22c] ;  /* 0x00008b0000047ab9 */ /* 0x000fe20000000800 */
[----:B------:R-:W-:Y:S01]  /*685a0*/  ISETP.LT.AND P2, PT, R3, UR6, !P2 ;  /* 0x0000000603007c0c */ /* 0x000fe2000d741270 */
[----:B------:R-:W-:Y:S04]  /*685b0*/  @P6 STG.E.U8 desc[UR58][R172.64], R179 ;  /* 0x000000b3ac006986 */ /* 0x000fe8000c10113a */
[----:B------:R0:W-:Y:S01]  /*685c0*/  @P0 STG.E.U8 desc[UR58][R170.64], R183 ;  /* 0x000000b7aa000986 */ /* 0x0001e2000c10113a */
[----:B------:R-:W-:-:S02]  /*685d0*/  ISETP.LT.AND P6, PT, R2, UR8, !P5 ;  /* 0x0000000802007c0c */ /* 0x000fc4000efc1270 */
[C---:B-1----:R-:W-:Y:S02]  /*685e0*/  PRMT R7, R215.reuse, 0x7772, RZ ;  /* 0x00007772d7077816 */ /* 0x042fe400000000ff */
[----:B------:R-:W-:Y:S01]  /*685f0*/  ISETP.GE.AND P0, PT, R6, UR4, PT ;  /* 0x0000000406007c0c */ /* 0x000fe2000bf06270 */
[----:B------:R-:W-:Y:S01]  /*68600*/  VIADD R6, R0, 0x1da ;  /* 0x000001da00067836 */ /* 0x000fe20000000000 */
[----:B------:R-:W-:Y:S01]  /*68610*/  ULDC UR4, c[0x0][0x22c] ;  /* 0x00008b0000047ab9 */ /* 0x000fe20000000800 */
[----:B------:R-:W-:Y:S01]  /*68620*/  PRMT R215, R215, 0x7773, RZ ;  /* 0x00007773d7d77816 */ /* 0x000fe200000000ff */
[----:B------:R1:W-:Y:S01]  /*68630*/  @P3 STG.E.U8 desc[UR58][R168.64], R7 ;  /* 0x00000007a8003986 */ /* 0x0003e2000c10113a */
[----:B------:R-:W-:Y:S01]  /*68640*/  ULDC UR6, c[0x0][0x228] ;  /* 0x00008a0000067ab9 */ /* 0x000fe20000000800 */
[----:B------:R-:W-:Y:S01]  /*68650*/  ISETP.GE.AND P3, PT, R6, UR4, PT ;  /* 0x0000000406007c0c */ /* 0x000fe2000bf66270 */
[----:B------:R-:W-:Y:S01]  /*68660*/  ULDC UR4, c[0x0][0x228] ;  /* 0x00008a0000047ab9 */ /* 0x000fe20000000800 */
[----:B------:R-:W-:Y:S01]  /*68670*/  ULDC UR8, c[0x0][0x228] ;  /* 0x00008a0000087ab9 */ /* 0x000fe20000000800 */
[----:B0-----:R-:W-:-:S02]  /*68680*/  PRMT R171, R216, 0x7770, RZ ;  /* 0x00007770d8ab7816 */ /* 0x001fc400000000ff */
[C---:B------:R-:W-:Y:S01]  /*68690*/  ISETP.LT.AND P5, PT, R3.reuse, UR4, !P5 ;  /* 0x0000000403007c0c */ /* 0x040fe2000efa1270 */
[----:B------:R-:W-:Y:S04]  /*686a0*/  @P2 STG.E.U8 desc[UR58][R166.64], R215 ;  /* 0x000000d7a6002986 */ /* 0x000fe8000c10113a */
[----:B------:R0:W-:Y:S01]  /*686b0*/  @P6 STG.E.U8 desc[UR58][R164.64], R171 ;  /* 0x000000aba4006986 */ /* 0x0001e2000c10113a */
[----:B------:R-:W-:Y:S01]  /*686c0*/  ISETP.LT.AND P6, PT, R2, UR6, !P0 ;  /* 0x0000000602007c0c */ /* 0x000fe2000c7c1270 */
[----:B------:R-:W-:Y:S01]  /*686d0*/  ULDC UR6, c[0x0][0x228] ;  /* 0x00008a0000067ab9 */ /* 0x000fe20000000800 */
[----:B------:R-:W-:Y:S01]  /*686e0*/  VIADD R6, R0, 0x1db ;  /* 0x000001db00067836 */ /* 0x000fe20000000000 */
[----:B------:R-:W-:Y:S02]  /*686f0*/  ISETP.LT.AND P0, PT, R3, UR6, !P0 ;  /* 0x0000000603007c0c */ /* 0x000fe4000c701270 */
[----:B-1----:R-:W-:Y:S01]  /*68700*/  PRMT R7, R216, 0x7771, RZ ;  /* 0x00007771d8077816 */ /* 0x002fe200000000ff */
[----:B------:R-:W-:Y:S01]  /*68710*/  ULDC UR4, c[0x0][0x22c] ;  /* 0x00008b0000047ab9 */ /* 0x000fe20000000800 */
[----:B------:R-:W-:Y:S01]  /*68720*/  ULDC UR6, c[0x0][0x228] ;  /* 0x00008a0000067ab9 */ /* 0x000fe20000000800 */
[----:B------:R-:W-:Y:S01]  /*68730*/  ISETP.GE.AND P2, PT, R6, UR4, PT ;  /* 0x0000000406007c0c */ /* 0x000fe2000bf46270 */
[----:B------:R-:W-:Y:S01]  /*68740*/  ULDC UR4, c[0x0][0x228] ;  /* 0x00008a0000047ab9 */ /* 0x000fe20000000800 */
[----:B------:R-:W-:Y:S01]  /*68750*/  VIADD R6, R0, 0x1dc ;  /* 0x000001dc00067836 */ /* 0x000fe20000000000 */
[----:B------:R1:W-:Y:S01]  /*68760*/  @P5 STG.E.U8 desc[UR58][R140.64], R7 ;  /* 0x000000078c005986 */ /* 0x0003e2000c10113a */
[----:B0-----:R-:W-:-:S02]  /*68770*/  PRMT R165, R216, 0x7772, RZ ;  /* 0x00007772d8a57816 */ /* 0x001fc400000000ff */
[----:B------:R-:W-:Y:S02]  /*68780*/  ISETP.LT.AND P5, PT, R2, UR4, !P3 ;  /* 0x0000000402007c0c */ /* 0x000fe4000dfa1270 */
[----:B------:R-:W-:Y:S02]  /*68790*/  ISETP.LT.AND P3, PT, R3, UR6, !P3 ;  /* 0x0000000603007c0c */ /* 0x000fe4000df61270 */
[----:B------:R-:W-:Y:S01]  /*687a0*/  PRMT R167, R216, 0x7773, RZ ;  /* 0x00007773d8a77816 */ /* 0x000fe200000000ff */
[----:B------:R-:W-:Y:S01]  /*687b0*/  ULDC UR4, c[0x0][0x22c] ;  /* 0x00008b0000047ab9 */ /* 0x000fe20000000800 */
[----:B------:R-:W-:Y:S01]  /*687c0*/  @P6 STG.E.U8 desc[UR58][R138.64], R165 ;  /* 0x000000a58a006986 */ /* 0x000fe2000c10113a */
[----:B------:R-:W-:Y:S01]  /*687d0*/  ISETP.GE.AND P6, PT, R6, UR4, PT ;  /* 0x0000000406007c0c */ /* 0x000fe2000bfc6270 */
[----:B------:R-:W-:Y:S02]  /*687e0*/  ULDC UR4, c[0x0][0x228] ;  /* 0x00008a0000047ab9 */ /* 0x000fe40000000800 */
[----:B------:R0:W-:Y:S01]  /*687f0*/  @P0 STG.E.U8 desc[UR58][R136.64], R167 ;  /* 0x000000a788000986 */ /* 0x0001e2000c10113a */
[----:B------:R-:W-:-:S02]  /*68800*/  ISETP.LT.AND P0, PT, R2, UR4, !P2 ;  /* 0x0000000402007c0c */ /* 0x000fc4000d701270 */
[C---:B-1----:R-:W-:Y:S02]  /*68810*/  PRMT R7, R217.reuse, 0x7770, RZ ;  /* 0x00007770d9077816 */ /* 0x042fe400000000ff */
[----:B------:R-:W-:Y:S01]  /*68820*/  PRMT R141, R217, 0x7771, RZ ;  /* 0x00007771d98d7816 */ /* 0x000fe200000000ff */
[----:B------:R-:W-:Y:S01]  /*68830*/  VIADD R6, R0, 0x1dd ;  /* 0x000001dd00067836 */ /* 0x000fe20000000000 */
[----:B------:R-:W-:Y:S01]  /*68840*/  ULDC UR6, c[0x0][0x228] ;  /* 0x00008a0000067ab9 */ /* 0x000fe20000000800 */
[----:B------:R-:W-:Y:S01]  /*68850*/  ULDC UR4, c[0x0][0x22c] ;  /* 0x00008b0000047ab9 */ /* 0x000fe20000000800 */
[----:B------:R3:W-:Y:S01]  /*68860*/  @P5 STG.E.U8 desc[UR58][R132.64], R7 ;  /* 0x0000000784005986 */ /* 0x0007e2000c10113a */
[----:B------:R-:W-:-:S03]  /*68870*/  ISETP.LT.AND P2, PT, R3, UR6, !P2 ;  /* 0x0000000603007c0c */ /* 0x000fc6000d741270 */
[----:B------:R-:W-:Y:S01]  /*68880*/  @P3 STG.E.U8 desc[UR58][R134.64], R141 ;  /* 0x0000008d86003986 */ /* 0x000fe2000c10113a */
[----:B------:R-:W-:Y:S02]  /*68890*/  ISETP.LT.AND P5, PT, R2, UR8, !P6 ;  /* 0x0000000802007c0c */ /* 0x000fe4000f7a1270 */
[C---:B0-----:R-:W-:Y:S02]  /*688a0*/  PRMT R137, R217.reuse, 0x7772, RZ ;  /* 0x00007772d9897816 */ /* 0x041fe400000000ff */
        /* <DEDUP_REMOVED lines=8> */
[----:B---3--:R-:W-:-:S02]  /*68930*/  PRMT R7, R218, 0x7770, RZ ;  /* 0x00007770da077816 */ /* 0x008fc400000000ff */
        /* <DEDUP_REMOVED lines=16> */
[----:B------:R-:W-:Y:S02]  /*68a40*/  ISETP.LT.AND P0, PT, R3, UR6, !P0 ;  /* 0x0000000603007c0c */ /* 0x000fe4000c701270 */
[----:B------:R-:W-:Y:S01]  /*68a50*/  PRMT R127, R218, 0x7773, RZ ;  /* 0x00007773da7f7816 */ /* 0x000fe200000000ff */
[----:B------:R-:W-:Y:S01]  /*68a60*/  ULDC UR4, c[0x0][0x22c] ;  /* 0x00008b0000047ab9 */ /* 0x000fe20000000800 */
[----:B------:R1:W-:Y:S01]  /*68a70*/  @P5 STG.E.U8 desc[UR58][R122.64], R7 ;  /* 0x000000077a005986 */ /* 0x0003e2000c10113a */
[----:B------:R-:W-:Y:S01]  /*68a80*/  ISETP.GE.AND P5, PT, R6, UR4, PT ;  /* 0x0000000406007c0c */ /* 0x000fe2000bfa6270 */
[----:B------:R-:W-:Y:S02]  /*68a90*/  ULDC UR4, c[0x0][0x228] ;  /* 0x00008a0000047ab9 */ /* 0x000fe40000000800 */
[----:B------:R-:W-:Y:S01]  /*68aa0*/  @P3 STG.E.U8 desc[UR58][R120.64], R127 ;  /* 0x0000007f78003986 */ /* 0x000fe2000c10113a */
[----:B------:R-:W-:-:S02]  /*68ab0*/  ISETP.LT.AND P3, PT, R2, UR4, !P2 ;  /* 0x0000000402007c0c */ /* 0x000fc4000d761270 */
[C---:B------:R-:W-:Y:S02]  /*68ac0*/  PRMT R129, R219.reuse, 0x7771, RZ ;  /* 0x00007771db817816 */ /* 0x040fe400000000ff */
[----:B0-----:R-:W-:Y:S01]  /*68ad0*/  PRMT R125, R219, 0x7770, RZ ;  /* 0x00007770db7d7816 */ /* 0x001fe200000000ff */
[----:B------:R-:W-:Y:S01]  /*68ae0*/  VIADD R6, R0, 0x1e1 ;  /* 0x000001e100067836 */ /* 0x000fe20000000000 */
[----:B------:R-:W-:Y:S01]  /*68af0*/  ULDC UR6, c[0x0][0x228] ;  /* 0x00008a0000067ab9 */ /* 0x000fe20000000800 */
[----:B------:R-:W-:Y:S01]  /*68b00*/  ULDC UR8, c[0x0][0x228] ;  /* 0x00008a0000087ab9 */ /* 0x000fe20000000800 */
[----:B------:R-:W-:Y:S01]  /*68b10*/  ULDC UR4, c[0x0][0x22c] ;  /* 0x00008b0000047ab9 */ /* 0x000fe20000000800 */
[----:B------:R0:W-:Y:S01]  /*68b20*/  @P6 STG.E.U8 desc[UR58][R116.64], R125 ;  /* 0x0000007d74006986 */ /* 0x0001e2000c10113a */
[----:B------:R-:W-:-:S03]  /*68b30*/  ISETP.LT.AND P2, PT, R3, UR6, !P2 ;  /* 0x0000000603007c0c */ /* 0x000fc6000d741270 */
[----:B------:R-:W-:Y:S01]  /*68b40*/  @P0 STG.E.U8 desc[UR58][R118.64], R129 ;  /* 0x0000008176000986 */ /* 0x000fe2000c10113a */
[----:B------:R-:W-:Y:S02]  /*68b50*/  ISETP.LT.AND P6, PT, R2, UR8, !P5 ;  /* 0x0000000802007c0c */ /* 0x000fe4000efc1270 */
        /* <DEDUP_REMOVED lines=9> */
[----:B0-----:R-:W-:-:S02]  /*68bf0*/  PRMT R117, R220, 0x7770, RZ ;  /* 0x00007770dc757816 */ /* 0x001fc400000000ff */
[C---:B------:R-:W-:Y:S01]  /*68c00*/  ISETP.LT.AND P5, PT, R3.reuse, UR4, !P5 ;  /* 0x0000000403007c0c */ /* 0x040fe2000efa1270 */
[----:B------:R0:W-:Y:S04]  /*68c10*/  @P2 STG.E.U8 desc[UR58][R110.64], R219 ;  /* 0x000000db6e002986 */ /* 0x0001e8000c10113a */
        /* <DEDUP_REMOVED lines=11> */
[----:B0-----:R-:W-:Y:S01]  /*68cd0*/  PRMT R111, R220, 0x7772, RZ ;  /* 0x00007772dc6f7816 */ /* 0x001fe200000000ff */
[----:B------:R0:W-:Y:S01]  /*68ce0*/  @P5 STG.E.U8 desc[UR58][R108.64], R7 ;  /* 0x000000076c005986 */ /* 0x0001e2000c10113a */
[----:B------:R-:W-:-:S02]  /*68cf0*/  ISETP.LT.AND P5, PT, R2, UR4, !P3 ;  /* 0x0000000402007c0c */ /* 0x000fc4000dfa1270 */
[----:B------:R-:W-:Y:S02]  /*68d00*/  ISETP.LT.AND P3, PT, R3, UR6, !P3 ;  /* 0x0000000603007c0c */ /* 0x000fe4000df61270 */
[----:B--2---:R-:W-:Y:S01]  /*68d10*/  PRMT R113, R220, 0x7773, RZ ;  /* 0x00007773dc717816 */ /* 0x004fe200000000ff */
[----:B------:R-:W-:Y:S01]  /*68d20*/  ULDC UR4, c[0x0][0x22c] ;  /* 0x00008b0000047ab9 */ /* 0x000fe20000000800 */
[----:B------:R-:W-:Y:S01]  /*68d30*/  @P6 STG.E.U8 desc[UR58][R106.64], R111 ;  /* 0x0000006f6a006986 */ /* 0x000fe2000c10113a */
[----:B------:R-:W-:Y:S01]  /*68d40*/  ISETP.GE.AND P6, PT, R6, UR4, PT ;  /* 0x0000000406007c0c */ /* 0x000fe2000bfc6270 */
[----:B------:R-:W-:Y:S02]  /*68d50*/  ULDC UR4, c[0x0][0x228] ;  /* 0x00008a0000047ab9 */ /* 0x000fe40000000800 */
[----:B------:R1:W-:Y:S01]  /*68d60*/  @P0 STG.E.U8 desc[UR58][R104.64], R113 ;  /* 0x0000007168000986 */ /* 0x0003e2000c10113a */
[----:B------:R-:W-:Y:S01]  /*68d70*/  ISETP.LT.AND P0, PT, R2, UR4, !P2 ;  /* 0x0000000402007c0c */ /* 0x000fe2000d701270 */
[----:B------:R-:W-:Y:S01]  /*68d80*/  VIADD R6, R0, 0x1e5 ;  /* 0x000001e500067836 */ /* 0x000fe20000000000 */
[----:B------:R-:W-:Y:S01]  /*68d90*/  ULDC UR6, c[0x0][0x228] ;  /* 0x00008a0000067ab9 */ /* 0x000fe20000000800 */
[----:B0-----:R-:W-:-:S02]  /*68da0*/  PRMT R7, R221, 0x7770, RZ ;  /* 0x00007770dd077816 */ /* 0x001fc400000000ff */
[----:B------:R-:W-:Y:S01]  /*68db0*/  PRMT R109, R221, 0x7771, RZ ;  /* 0x00007771dd6d7816 */ /* 0x000fe200000000ff */
[----:B------:R-:W-:Y:S01]  /*68dc0*/  ULDC UR8, c[0x0][0x228] ;  /* 0x00008a0000087ab9 */ /* 0x000fe20000000800 */
[----:B------:R-:W-:Y:S01]  /*68dd0*/  ULDC UR4, c[0x0][0x22c] ;  /* 0x00008b0000047ab9 */ /* 0x000fe20000000800 */
[----:B------:R-:W-:Y:S01]  /*68de0*/  ISETP.LT.AND P2, PT, R3, UR6, !P2 ;  /* 0x0000000603007c0c */ /* 0x000fe2000d741270 */
[----:B------:R0:W-:Y:S04]  /*68df0*/  @P5 STG.E.U8 desc[UR58][R100.64], R7 ;  /* 0x0000000764005986 */ /* 0x0001e8000c10113a */
[----:B------:R-:W-:Y:S01]  /*68e00*/  @P3 STG.E.U8 desc[UR58][R102.64], R109 ;  /* 0x0000006d66003986 */ /* 0x000fe2000c10113a */
[----:B------:R-:W-:Y:S02]  /*68e10*/  ISETP.LT.AND P5, PT, R2, UR8, !P6 ;  /* 0x0000000802007c0c */ /* 0x000fe4000f7a1270 */
[----:B-1----:R-:W-:-:S02]  /*68e20*/  PRMT R105, R221, 0x7772, RZ ;  /* 0x00007772dd697816 */ /* 0x002fc400000000ff */
        /* <DEDUP_REMOVED lines=8> */
[----:B0-----:R-:W-:Y:S02]  /*68eb0*/  PRMT R7, R222, 0x7770, RZ ;  /* 0x00007770de077816 */ /* 0x001fe400000000ff */
[C---:B------:R-:W-:Y:S01]  /*68ec0*/  ISETP.LT.AND P6, PT, R3.reuse, UR4, !P6 ;  /* 0x0000000403007c0c */ /* 0x040fe2000f7c1270 */
[----:B------:R-:W-:Y:S04]  /*68ed0*/  @P2 STG.E.U8 desc[UR58][R94.64], R221 ;  /* 0x000000dd5e002986 */ /* 0x000fe8000c10113a */
[----:B------:R0:W-:Y:S01]  /*68ee0*/  @P5 STG.E.U8 desc[UR58][R96.64], R7 ;  /* 0x0000000760005986 */ /* 0x0001e2000c10113a */
[----:B------:R-:W-:Y:S01]  /*68ef0*/  ISETP.LT.AND P5, PT, R2, UR6, !P3 ;  /* 0x0000000602007c0c */ /* 0x000fe2000dfa1270 */
[----:B------:R-:W-:Y:S01]  /*68f00*/  ULDC UR6, c[0x0][0x228] ;  /* 0x00008a0000067ab9 */ /* 0x000fe20000000800 */
[----:B------:R-:W-:Y:S01]  /*68f10*/  VIADD R6, R0, 0x1e7 ;  /* 0x000001e700067836 */ /* 0x000fe20000000000 */
[----:B------:R-:W-:-:S02]  /*68f20*/  ISETP.LT.AND P3, PT, R3, UR6, !P3 ;  /* 0x0000000603007c0c */ /* 0x000fc4000df61270 */
[----:B-1----:R-:W-:Y:S01]  /*68f30*/  PRMT R99, R222, 0x7771, RZ ;  /* 0x00007771de637816 */ /* 0x002fe200000000ff */
[----:B------:R-:W-:Y:S01]  /*68f40*/  ULDC UR4, c[0x0][0x22c] ;  /* 0x00008b0000047ab9 */ /* 0x000fe20000000800 */
[----:B------:R-:W-:Y:S01]  /*68f50*/  ULDC UR6, c[0x0][0x228] ;  /* 0x00008a0000067ab9 */ /* 0x000fe20000000800 */
[----:B------:R-:W-:Y:S01]  /*68f60*/  ISETP.GE.AND P2, PT, R6, UR4, PT ;  /* 0x0000000406007c0c */ /* 0x000fe2000bf46270 */
[----:B------:R-:W-:Y:S01]  /*68f70*/  ULDC UR4, c[0x0][0x228] ;  /* 0x00008a0000047ab9 */ /* 0x000fe20000000800 */
[----:B------:R-:W-:Y:S01]  /*68f80*/  VIADD R6, R0, 0x1e8 ;  /* 0x000001e800067836 */ /* 0x000fe20000000000 */
[----:B------:R1:W-:Y:S01]  /*68f90*/  @P6 STG.E.U8 desc[UR58][R92.64], R99 ;  /* 0x000000635c006986 */ /* 0x0003e2000c10113a */
[----:B0-----:R-:W-:Y:S02]  /*68fa0*/  PRMT R7, R222, 0x7772, RZ ;  /* 0x00007772de077816 */ /* 0x001fe400000000ff */
[----:B------:R-:W-:Y:S02]  /*68fb0*/  ISETP.LT.AND P6, PT, R2, UR4, !P0 ;  /* 0x0000000402007c0c */ /* 0x000fe4000c7c1270 */
[----:B------:R-:W-:-:S02]  /*68fc0*/  ISETP.LT.AND P0, PT, R3, UR6, !P0 ;  /* 0x0000000603007c0c */ /* 0x000fc4000c701270 */
[----:B------:R-:W-:Y:S01]  /*68fd0*/  PRMT R95, R222, 0x7773, RZ ;  /* 0x00007773de5f7816 */ /* 0x000fe200000000ff */
[----:B------:R-:W-:Y:S01]  /*68fe0*/  ULDC UR4, c[0x0][0x22c] ;  /* 0x00008b0000047ab9 */ /* 0x000fe20000000800 */
[----:B------:R0:W-:Y:S01]  /*68ff0*/  @P5 STG.E.U8 desc[UR58][R90.64], R7 ;  /* 0x000000075a005986 */ /* 0x0001e2000c10113a */
[----:B------:R-:W-:Y:S01]  /*69000*/  ISETP.GE.AND P5, PT, R6, UR4, PT ;  /* 0x0000000406007c0c */ /* 0x000fe2000bfa6270 */
[----:B------:R-:W-:Y:S02]  /*69010*/  ULDC UR4, c[0x0][0x228] ;  /* 0x00008a0000047ab9 */ /* 0x000fe40000000800 */
[----:B------:R-:W-:Y:S01]  /*69020*/  @P3 STG.E.U8 desc[UR58][R88.64], R95 ;  /* 0x0000005f58003986 */ /* 0x000fe2000c10113a */
[----:B------:R-:W-:Y:S02]  /*69030*/  ISETP.LT.AND P3, PT, R2, UR4, !P2 ;  /* 0x0000000402007c0c */ /* 0x000fe4000d761270 */
[C---:B------:R-:W-:Y:S02]  /*69040*/  PRMT R97, R223.reuse, 0x7771, RZ ;  /* 0x00007771df617816 */ /* 0x040fe400000000ff */
[----:B-1----:R-:W-:Y:S01]  /*69050*/  PRMT R93, R223, 0x7770, RZ ;  /* 0x00007770df5d7816 */ /* 0x002fe200000000ff */
        /* <DEDUP_REMOVED lines=17> */
[----:B-1----:R-:W-:-:S02]  /*69170*/  PRMT R85, R250, 0x7770, RZ ;  /* 0x00007770fa557816 */ /* 0x002fc400000000ff */
[C---:B------:R-:W-:Y:S01]  /*69180*/  ISETP.LT.AND P5, PT, R3.reuse, UR4, !P5 ;  /* 0x0000000403007c0c */ /* 0x040fe2000efa1270 */
[----:B------:R1:W-:Y:S04]  /*69190*/  @P2 STG.E.U8 desc[UR58][R78.64], R223 ;  /* 0x000000df4e002986 */ /* 0x0003e8000c10113a */
        /* <DEDUP_REMOVED lines=11> */
[----:B-1----:R-:W-:Y:S01]  /*69250*/  PRMT R79, R250, 0x7772, RZ ;  /* 0x00007772fa4f7816 */ /* 0x002fe200000000ff */
[----:B------:R0:W-:Y:S01]  /*69260*/  @P5 STG.E.U8 desc[UR58][R76.64], R7 ;  /* 0x000000074c005986 */ /* 0x0001e2000c10113a */
[----:B------:R-:W-:-:S02]  /*69270*/  ISETP.LT.AND P5, PT, R2, UR4, !P3 ;  /* 0x0000000402007c0c */ /* 0x000fc4000dfa1270 */
[----:B------:R-:W-:Y:S02]  /*69280*/  ISETP.LT.AND P3, PT, R3, UR6, !P3 ;  /* 0x0000000603007c0c */ /* 0x000fe4000df61270 */
[----:B--2---:R-:W-:Y:S01]  /*69290*/  PRMT R81, R250, 0x7773, RZ ;  /* 0x00007773fa517816 */ /* 0x004fe200000000ff */
[----:B------:R-:W-:Y:S01]  /*692a0*/  ULDC UR4, c[0x0][0x22c] ;  /* 0x00008b0000047ab9 */ /* 0x000fe20000000800 */
[----:B------:R1:W-:Y:S01]  /*692b0*/  @P6 STG.E.U8 desc[UR58][R72.64], R79 ;  /* 0x0000004f48006986 */ /* 0x0003e2000c10113a */
[----:B------:R-:W-:Y:S01]  /*692c0*/  ISETP.GE.AND P6, PT, R6, UR4, PT ;  /* 0x0000000406007c0c */ /* 0x000fe2000bfc6270 */
[----:B------:R-:W-:Y:S02]  /*692d0*/  ULDC UR4, c[0x0][0x228] ;  /* 0x00008a0000047ab9 */ /* 0x000fe40000000800 */
[----:B------:R-:W-:Y:S01]  /*692e0*/  @P0 STG.E.U8 desc[UR58][R74.64], R81 ;  /* 0x000000514a000986 */ /* 0x000fe2000c10113a */
[----:B------:R-:W-:Y:S01]  /*692f0*/  ISETP.LT.AND P0, PT, R2, UR4, !P2 ;  /* 0x0000000402007c0c */ /* 0x000fe2000d701270 */
[----:B------:R-:W-:Y:S01]  /*69300*/  VIADD R6, R0, 0x1f5 ;  /* 0x000001f500067836 */ /* 0x000fe20000000000 */
[----:B------:R-:W-:Y:S01]  /*69310*/  ULDC UR4, c[0x0][0x228] ;  /* 0x00008a0000047ab9 */ /* 0x000fe20000000800 */
[----:B0-----:R-:W-:-:S02]  /*69320*/  PRMT R7, R236, 0x7770, RZ ;  /* 0x00007770ec077816 */ /* 0x001fc400000000ff */
[C---:B------:R-:W-:Y:S02]  /*69330*/  PRMT R77, R236.reuse, 0x7771, RZ ;  /* 0x00007771ec4d7816 */ /* 0x040fe400000000ff */
[----:B------:R-:W-:Y:S01]  /*69340*/  ISETP.LT.AND P2, PT, R3, UR4, !P2 ;  /* 0x0000000403007c0c */ /* 0x000fe2000d741270 */
[----:B------:R-:W-:Y:S01]  /*69350*/  ULDC UR6, c[0x0][0x228] ;  /* 0x00008a0000067ab9 */ /* 0x000fe20000000800 */
[----:B------:R-:W-:Y:S01]  /*69360*/  ULDC UR4, c[0x0][0x22c] ;  /* 0x00008b0000047ab9 */ /* 0x000fe20000000800 */
[----:B------:R0:W-:Y:S04]  /*69370*/  @P5 STG.E.U8 desc[UR58][R68.64], R7 ;  /* 0x0000000744005986 */ /* 0x0001e8000c10113a */
[----:B------:R-:W-:Y:S01]  /*69380*/  @P3 STG.E.U8 desc[UR58][R70.64], R77 ;  /* 0x0000004d46003986 */ /* 0x000fe2000c10113a */
[----:B-1----:R-:W-:-:S02]  /*69390*/  PRMT R73, R236, 0x7772, RZ ;  /* 0x00007772ec497816 */ /* 0x002fc400000000ff */
[----:B------:R-:W-:Y:S01]  /*693a0*/  ISETP.GE.AND P3, PT, R6, UR5, PT ;  /* 0x0000000506007c0c */ /* 0x000fe2000bf66270 */
[----:B------:R-:W-:Y:S01]  /*693b0*/  VIADD R6, R0, 0x1ed ;  /* 0x000001ed00067836 */ /* 0x000fe20000000000 */
[----:B------:R-:W-:Y:S01]  /*693c0*/  ISETP.LT.AND P5, PT, R2, UR6, !P6 ;  /* 0x0000000602007c0c */ /* 0x000fe2000f7a1270 */
[----:B------:R-:W-:Y:S01]  /*693d0*/  ULDC UR5, c[0x0][0x228] ;  /* 0x00008a0000057ab9 */ /* 0x000fe20000000800 */
[----:B------:R1:W-:Y:S01]  /*693e0*/  @P0 STG.E.U8 desc[UR58][R66.64], R73 ;  /* 0x0000004942000986 */ /* 0x0003e2000c10113a */
[----:B------:R-:W-:Y:S01]  /*693f0*/  ULDC UR6, c[0x0][0x228] ;  /* 0x00008a0000067ab9 */ /* 0x000fe20000000800 */
[----:B------:R-:W-:Y:S01]  /*69400*/  ISETP.GE.AND P0, PT, R6, UR4, PT ;  /* 0x0000000406007c0c */ /* 0x000fe2000bf06270 */
[----:B------:R-:W-:Y:S01]  /*69410*/  ULDC UR4, c[0x0][0x228] ;  /* 0x00008a0000047ab9 */ /* 0x000fe20000000800 */
[----:B0-----:R-:W-:Y:S02]  /*69420*/  PRMT R7, R236, 0x7773, RZ ;  /* 0x00007773ec077816 */ /* 0x001fe400000000ff */
[----:B------:R-:W-:Y:S01]  /*69430*/  ISETP.LT.AND P6, PT, R3, UR4, !P6 ;  /* 0x0000000403007c0c */ /* 0x000fe2000f7c1270 */
[----:B------:R-:W-:Y:S01]  /*69440*/  ULDC UR4, c[0x0][0x228] ;  /* 0x00008a0000047ab9 */ /* 0x000fe20000000800 */
[----:B------:R-:W-:Y:S01]  /*69450*/  PRMT R69, R237, 0x7770, RZ ;  /* 0x00007770ed457816 */ /* 0x000fe200000000ff */
[----:B------:R0:W-:Y:S01]  /*69460*/  @P2 STG.E.U8 desc[UR58][R62.64], R7 ;  /* 0x000000073e002986 */ /* 0x0001e2000c10113a */
[----:B------:R-:W-:Y:S01]  /*69470*/  ISETP.LT.AND P2, PT, R2, UR4, !P0 ;  /* 0x0000000402007c0c */ /* 0x000fe2000c741270 */
[----:B------:R-:W-:Y:S01]  /*69480*/  VIADD R6, R0, 0x1ee ;  /* 0x000001ee00067836 */ /* 0x000fe20000000000 */
[----:B------:R-:W-:-:S02]  /*69490*/  ISETP.LT.AND P0, PT, R3, UR5, !P0 ;  /* 0x0000000503007c0c */ /* 0x000fc4000c701270 */
[C---:B-1----:R-:W-:Y:S01]  /*694a0*/  PRMT R67, R237.reuse, 0x7771, RZ ;  /* 0x00007771ed437816 */ /* 0x042fe200000000ff */
[----:B------:R-:W-:Y:S01]  /*694b0*/  ULDC UR4, c[0x0][0x22c] ;  /* 0x00008b0000047ab9 */ /* 0x000fe20000000800 */
[----:B------:R-:W-:Y:S01]  /*694c0*/  @P5 STG.E.U8 desc[UR58][R64.64], R69 ;  /* 0x0000004540005986 */ /* 0x000fe2000c10113a */
[----:B------:R-:W-:Y:S01]  /*694d0*/  ISETP.GE.AND P5, PT, R6, UR4, PT ;  /* 0x0000000406007c0c */ /* 0x000fe2000bfa6270 */
[----:B------:R-:W-:Y:S01]  /*694e0*/  VIADD R6, R0, 0x1ef ;  /* 0x000001ef00067836 */ /* 0x000fe20000000000 */
[----:B------:R-:W-:Y:S01]  /*694f0*/  ULDC UR5, c[0x0][0x228] ;  /* 0x00008a0000057ab9 */ /* 0x000fe20000000800 */
[----:B------:R1:W-:Y:S01]  /*69500*/  @P6 STG.E.U8 desc[UR58][R60.64], R67 ;  /* 0x000000433c006986 */ /* 0x0003e2000c10113a */
[C---:B0-----:R-:W-:Y:S02]  /*69510*/  PRMT R7, R237.reuse, 0x7772, RZ ;  /* 0x00007772ed077816 */ /* 0x041fe400000000ff */
[----:B------:R-:W-:Y:S01]  /*69520*/  ISETP.LT.AND P6, PT, R2, UR5, !P5 ;  /* 0x0000000502007c0c */ /* 0x000fe2000efc1270 */
[----:B------:R-:W-:Y:S01]  /*69530*/  ULDC UR4, c[0x0][0x22c] ;  /* 0x00008b0000047ab9 */ /* 0x000fe20000000800 */
[----:B------:R-:W-:Y:S01]  /*69540*/  PRMT R63, R237, 0x7773, RZ ;  /* 0x00007773ed3f7816 */ /* 0x000fe200000000ff */
[----:B------:R-:W-:Y:S01]  /*69550*/  ULDC UR5, c[0x0][0x228] ;  /* 0x00008a0000057ab9 */ /* 0x000fe20000000800 */
[----:B------:R0:W-:Y:S01]  /*69560*/  @P2 STG.E.U8 desc[UR58][R56.64], R7 ;  /* 0x0000000738002986 */ /* 0x0001e2000c10113a */
[----:B------:R-:W-:Y:S01]  /*69570*/  ISETP.GE.AND P2, PT, R6, UR4, PT ;  /* 0x0000000406007c0c */ /* 0x000fe2000bf46270 */
[----:B------:R-:W-:-:S02]  /*69580*/  ULDC UR4, c[0x0][0x228] ;  /* 0x00008a0000047ab9 */ /* 0x000fc40000000800 */
[----:B------:R2:W-:Y:S01]  /*69590*/  @P0 STG.E.U8 desc[UR58][R58.64], R63 ;  /* 0x0000003f3a000986 */ /* 0x0005e2000c10113a */
[----:B------:R-:W-:Y:S02]  /*695a0*/  ISETP.LT.AND P5, PT, R3, UR4, !P5 ;  /* 0x0000000403007c0c */ /* 0x000fe4000efa1270 */
[----:B------:R-:W-:Y:S02]  /*695b0*/  ISETP.LT.AND P0, PT, R2, UR5, !P2 ;  /* 0x0000000502007c0c */ /* 0x000fe4000d701270 */
[----:B-1----:R-:W-:Y:S01]  /*695c0*/  PRMT R61, R251, 0x7770, RZ ;  /* 0x00007770fb3d7816 */ /* 0x002fe200000000ff */
[----:B------:R-:W-:Y:S01]  /*695d0*/  VIADD R6, R0, 0x1f0 ;  /* 0x000001f000067836 */ /* 0x000fe20000000000 */
[----:B------:R-:W-:Y:S01]  /*695e0*/  ULDC UR4, c[0x0][0x22c] ;  /* 0x00008b0000047ab9 */ /* 0x000fe20000000800 */
[----:B------:R-:W-:Y:S02]  /*695f0*/  ULDC UR5, c[0x0][0x228] ;  /* 0x00008a0000057ab9 */ /* 0x000fe40000000800 */
[----:B------:R-:W-:Y:S01]  /*69600*/  @P6 STG.E.U8 desc[UR58][R54.64], R61 ;  /* 0x0000003d36006986 */ /* 0x000fe2000c10113a */
[----:B------:R-:W-:-:S02]  /*69610*/  ISETP.GE.AND P6, PT, R6, UR4, PT ;  /* 0x0000000406007c0c */ /* 0x000fc4000bfc6270 */
[C---:B0-----:R-:W-:Y:S01]  /*69620*/  PRMT R7, R251.reuse, 0x7771, RZ ;  /* 0x00007771fb077816 */ /* 0x041fe200000000ff */
[----:B------:R-:W-:Y:S01]  /*69630*/  ULDC UR4, c[0x0][0x228] ;  /* 0x00008a0000047ab9 */ /* 0x000fe20000000800 */
[----:B------:R-:W-:Y:S02]  /*69640*/  PRMT R57, R251, 0x7772, RZ ;  /* 0x00007772fb397816 */ /* 0x000fe400000000ff */
[----:B------:R-:W-:Y:S01]  /*69650*/  ISETP.LT.AND P2, PT, R3, UR4, !P2 ;  /* 0x0000000403007c0c */ /* 0x000fe2000d741270 */
[----:B------:R-:W-:Y:S01]  /*69660*/  ULDC UR4, c[0x0][0x228] ;  /* 0x00008a0000047ab9 */ /* 0x000fe20000000800 */
[----:B------:R0:W-:Y:S04]  /*69670*/  @P5 STG.E.U8 desc[UR58][R48.64], R7 ;  /* 0x0000000730005986 */ /* 0x0001e8000c10113a */
[----:B------:R-:W-:Y:S01]  /*69680*/  @P0 STG.E.U8 desc[UR58][R52.64], R57 ;  /* 0x0000003934000986 */ /* 0x000fe2000c10113a */
[----:B------:R-:W-:Y:S01]  /*69690*/  ISETP.LT.AND P0, PT, R2, UR4, !P6 ;  /* 0x0000000402007c0c */ /* 0x000fe2000f701270 */
[----:B------:R-:W-:Y:S01]  /*696a0*/  VIADD R6, R0, 0x1f1 ;  /* 0x000001f100067836 */ /* 0x000fe20000000000 */
[----:B--2---:R-:W-:Y:S01]  /*696b0*/  PRMT R59, R251, 0x7773, RZ ;  /* 0x00007773fb3b7816 */ /* 0x004fe200000000ff */
[----:B------:R-:W-:Y:S01]  /*696c0*/  ULDC UR4, c[0x0][0x22c] ;  /* 0x00008b0000047ab9 */ /* 0x000fe20000000800 */
[----:B------:R-:W-:Y:S01]  /*696d0*/  ISETP.LT.AND P6, PT, R3, UR5, !P6 ;  /* 0x0000000503007c0c */ /* 0x000fe2000f7c1270 */
[----:B------:R-:W-:Y:S01]  /*696e0*/  ULDC UR5, c[0x0][0x228] ;  /* 0x00008a0000057ab9 */ /* 0x000fe20000000800 */
[----:B------:R-:W-:Y:S01]  /*696f0*/  ISETP.GE.AND P5, PT, R6, UR4, PT ;  /* 0x0000000406007c0c */ /* 0x000fe2000bfa6270 */
[----:B------:R-:W-:Y:S01]  /*69700*/  VIADD R6, R0, 0x1f2 ;  /* 0x000001f200067836 */ /* 0x000fe20000000000 */
[----:B------:R-:W-:Y:S01]  /*69710*/  ULDC UR4, c[0x0][0x22c] ;  /* 0x00008b0000047ab9 */ /* 0x000fe20000000800 */
[----:B------:R1:W-:Y:S01]  /*69720*/  @P2 STG.E.U8 desc[UR58][R50.64], R59 ;  /* 0x0000003b32002986 */ /* 0x0003e2000c10113a */
[----:B0-----:R-:W-:-:S02]  /*69730*/  PRMT R7, R224, 0x7770, RZ ;  /* 0x00007770e0077816 */ /* 0x001fc400000000ff */
[----:B------:R-:W-:Y:S02]  /*69740*/  ISETP.LT.AND P2, PT, R2, UR5, !P5 ;  /* 0x0000000502007c0c */ /* 0x000fe4000ef41270 */
[----:B------:R-:W-:Y:S01]  /*69750*/  PRMT R49, R224, 0x7771, RZ ;  /* 0x00007771e0317816 */ /* 0x000fe200000000ff */
[----:B------:R-:W-:Y:S01]  /*69760*/  ULDC UR5, c[0x0][0x228] ;  /* 0x00008a0000057ab9 */ /* 0x000fe20000000800 */
[----:B------:R0:W-:Y:S01]  /*69770*/  @P0 STG.E.U8 desc[UR58][R44.64], R7 ;  /* 0x000000072c000986 */ /* 0x0001e2000c10113a */
[----:B------:R-:W-:Y:S01]  /*69780*/  ISETP.GE.AND P0, PT, R6, UR4, PT ;  /* 0x0000000406007c0c */ /* 0x000fe2000bf06270 */
[----:B------:R-:W-:Y:S02]  /*69790*/  ULDC UR4, c[0x0][0x228] ;  /* 0x00008a0000047ab9 */ /* 0x000fe40000000800 */
[----:B------:R-:W-:Y:S01]  /*697a0*/  ISETP.LT.AND P5, PT, R3, UR4, !P5 ;  /* 0x0000000403007c0c */ /* 0x000fe2000efa1270 */
[----:B------:R2:W-:Y:S01]  /*697b0*/  @P6 STG.E.U8 desc[UR58][R46.64], R49 ;  /* 0x000000312e006986 */ /* 0x0005e2000c10113a */
[----:B-1----:R-:W-:Y:S01]  /*697c0*/  PRMT R51, R224, 0x7772, RZ ;  /* 0x00007772e0337816 */ /* 0x002fe200000000ff */
[----:B------:R-:W-:Y:S01]  /*697d0*/  VIADD R6, R0, 0x1f3 ;  /* 0x000001f300067836 */ /* 0x000fe20000000000 */
[----:B------:R-:W-:Y:S01]  /*697e0*/  ISETP.LT.AND P6, PT, R2, UR5, !P0 ;  /* 0x0000000502007c0c */ /* 0x000fe2000c7c1270 */
[----:B------:R-:W-:Y:S01]  /*697f0*/  ULDC UR4, c[0x0][0x22c] ;  /* 0x00008b0000047ab9 */ /* 0x000fe20000000800 */
[----:B------:R-:W-:Y:S01]  /*69800*/  ULDC UR5, c[0x0][0x228] ;  /* 0x00008a0000057ab9 */ /* 0x000fe20000000800 */
[----:B------:R1:W-:Y:S01]  /*69810*/  @P2 STG.E.U8 desc[UR58][R42.64], R51 ;  /* 0x000000332a002986 */ /* 0x0003e2000c10113a */
[----:B------:R-:W-:Y:S01]  /*69820*/  ISETP.GE.AND P2, PT, R6, UR4, PT ;  /* 0x0000000406007c0c */ /* 0x000fe2000bf46270 */
[----:B------:R-:W-:Y:S01]  /*69830*/  ULDC UR4, c[0x0][0x228] ;  /* 0x00008a0000047ab9 */ /* 0x000fe20000000800 */
[----:B0-----:R-:W-:-:S02]  /*69840*/  PRMT R45, R224, 0x7773, RZ ;  /* 0x00007773e02d7816 */ /* 0x001fc400000000ff */
[----:B------:R-:W-:Y:S01]  /*69850*/  ISETP.LT.AND P0, PT, R3, UR4, !P0 ;  /* 0x0000000403007c0c */ /* 0x000fe2000c701270 */
[----:B------:R-:W-:Y:S01]  /*69860*/  ULDC UR4, c[0x0][0x228] ;  /* 0x00008a0000047ab9 */ /* 0x000fe20000000800 */
[----:B--2---:R-:W-:Y:S01]  /*69870*/  PRMT R47, R225, 0x7770, RZ ;  /* 0x00007770e12f7816 */ /* 0x004fe200000000ff */
[----:B------:R-:W-:Y:S01]  /*69880*/  @P5 STG.E.U8 desc[UR58][R38.64], R45 ;  /* 0x0000002d26005986 */ /* 0x000fe2000c10113a */
[C---:B------:R-:W-:Y:S01]  /*69890*/  ISETP.LT.AND P5, PT, R2.reuse, UR5, !P2 ;  /* 0x0000000502007c0c */ /* 0x040fe2000d7a1270 */
[----:B------:R-:W-:Y:S02]  /*698a0*/  ULDC UR5, c[0x0][0x228] ;  /* 0x00008a0000057ab9 */ /* 0x000fe40000000800 */
[----:B------:R-:W-:Y:S01]  /*698b0*/  @P6 STG.E.U8 desc[UR58][R40.64], R47 ;  /* 0x0000002f28006986 */ /* 0x000fe2000c10113a */
[----:B------:R-:W-:Y:S02]  /*698c0*/  ISETP.LT.AND P2, PT, R3, UR4, !P2 ;  /* 0x0000000403007c0c */ /* 0x000fe4000d741270 */
[----:B------:R-:W-:-:S02]  /*698d0*/  ISETP.LT.AND P6, PT, R2, UR5, !P1 ;  /* 0x0000000502007c0c */ /* 0x000fc4000cfc1270 */
[C---:B-1----:R-:W-:Y:S01]  /*698e0*/  PRMT R43, R225.reuse, 0x7771, RZ ;  /* 0x00007771e12b7816 */ /* 0x042fe200000000ff */
[----:B------:R-:W-:Y:S01]  /*698f0*/  VIADD R7, R0, 0x1f6 ;  /* 0x000001f600077836 */ /* 0x000fe20000000000 */
[C---:B------:R-:W-:Y:S02]  /*69900*/  PRMT R49, R225.reuse, 0x7772, RZ ;  /* 0x00007772e1317816 */ /* 0x040fe400000000ff */
[----:B------:R-:W-:Y:S01]  /*69910*/  PRMT R225, R225, 0x7773, RZ ;  /* 0x00007773e1e17816 */ /* 0x000fe200000000ff */
[----:B------:R-:W-:Y:S01]  /*69920*/  ULDC UR4, c[0x0][0x228] ;  /* 0x00008a0000047ab9 */ /* 0x000fe20000000800 */
[----:B------:R-:W-:Y:S01]  /*69930*/  @P0 STG.E.U8 desc[UR58][R36.64], R43 ;  /* 0x0000002b24000986 */ /* 0x000fe2000c10113a */
[----:B------:R-:W-:Y:S02]  /*69940*/  ISETP.GE.AND P0, PT, R7, UR13, PT ;  /* 0x0000000d07007c0c */ /* 0x000fe4000bf06270 */
[----:B------:R-:W-:Y:S01]  /*69950*/  PRMT R7, R226, 0x7770, RZ ;  /* 0x00007770e2077816 */ /* 0x000fe200000000ff */
[----:B------:R-:W0:Y:S04]  /*69960*/  LDS.128 R36, [R252] ;  /* 0x00000000fc247984 */ /* 0x000e280000000c00 */
[----:B------:R1:W-:Y:S01]  /*69970*/  @P5 STG.E.U8 desc[UR58][R34.64], R49 ;  /* 0x0000003122005986 */ /* 0x0003e2000c10113a */
[----:B------:R-:W-:-:S03]  /*69980*/  ISETP.LT.AND P1, PT, R3, UR4, !P1 ;  /* 0x0000000403007c0c */ /* 0x000fc6000cf21270 */
[----:B------:R2:W-:Y:S01]  /*69990*/  @P2 STG.E.U8 desc[UR58][R30.64], R225 ;  /* 0x000000e11e002986 */ /* 0x0005e2000c10113a */
[----:B------:R-:W-:-:S03]  /*699a0*/  ULDC UR4, c[0x0][0x228] ;  /* 0x00008a0000047ab9 */ /* 0x000fc60000000800 */
[----:B------:R3:W-:Y:S01]  /*699b0*/  @P6 STG.E.U8 desc[UR58][R32.64], R7 ;  /* 0x0000000720006986 */ /* 0x0007e2000c10113a */
[----:B------:R-:W-:Y:S01]  /*699c0*/  ULDC UR5, c[0x0][0x228] ;  /* 0x00008a0000057ab9 */ /* 0x000fe20000000800 */
[----:B------:R-:W-:Y:S02]  /*699d0*/  ISETP.LT.AND P6, PT, R2, UR4, !P3 ;  /* 0x0000000402007c0c */ /* 0x000fe4000dfc1270 */
[----:B------:R-:W-:Y:S01]  /*699e0*/  ISETP.LT.AND P3, PT, R3, UR5, !P3 ;  /* 0x0000000503007c0c */ /* 0x000fe2000df61270 */
[----:B------:R-:W-:Y:S01]  /*699f0*/  VIADD R6, R0, 0x1f7 ;  /* 0x000001f700067836 */ /* 0x000fe20000000000 */
[----:B------:R-:W-:Y:S01]  /*69a00*/  ULDC UR4, c[0x0][0x228] ;  /* 0x00008a0000047ab9 */ /* 0x000fe20000000800 */
[----:B------:R-:W-:Y:S01]  /*69a10*/  ULDC UR5, c[0x0][0x228] ;  /* 0x00008a0000057ab9 */ /* 0x000fe20000000800 */
[C---:B-1----:R-:W-:Y:S02]  /*69a20*/  PRMT R35, R226.reuse, 0x7771, RZ ;  /* 0x00007771e2237816 */ /* 0x042fe400000000ff */
[----:B--2---:R-:W-:-:S02]  /*69a30*/  PRMT R31, R226, 0x7772, RZ ;  /* 0x00007772e21f7816 */ /* 0x004fc400000000ff */
[----:B---3--:R-:W-:Y:S02]  /*69a40*/  PRMT R33, R226, 0x7773, RZ ;  /* 0x00007773e2217816 */ /* 0x008fe400000000ff */
[----:B------:R-:W-:Y:S01]  /*69a50*/  ISETP.GE.AND P5, PT, R6, UR7, PT ;  /* 0x0000000706007c0c */ /* 0x000fe2000bfa6270 */
[----:B------:R1:W-:Y:S01]  /*69a60*/  @P1 STG.E.U8 desc[UR58][R12.64], R35 ;  /* 0x000000230c001986 */ /* 0x0003e2000c10113a */
[----:B------:R-:W-:-:S03]  /*69a70*/  ISETP.LT.AND P1, PT, R2, UR4, !P0 ;  /* 0x0000000402007c0c */ /* 0x000fc6000c721270 */
[----:B------:R-:W-:Y:S01]  /*69a80*/  @P6 STG.E.U8 desc[UR58][R28.64], R31 ;  /* 0x0000001f1c006986 */ /* 0x000fe2000c10113a */
[----:B------:R-:W-:-:S03]  /*69a90*/  ULDC UR4, c[0x0][0x228] ;  /* 0x00008a0000047ab9 */ /* 0x000fc60000000800 */
[----:B------:R2:W-:Y:S01]  /*69aa0*/  @P3 STG.E.U8 desc[UR58][R16.64], R33 ;  /* 0x0000002110003986 */ /* 0x0005e2000c10113a */
[----:B------:R-:W-:Y:S02]  /*69ab0*/  ISETP.LT.AND P3, PT, R2, UR4, !P5 ;  /* 0x0000000402007c0c */ /* 0x000fe4000ef61270 */
[C---:B------:R-:W-:Y:S01]  /*69ac0*/  ISETP.LT.AND P0, PT, R3.reuse, UR5, !P0 ;  /* 0x0000000503007c0c */ /* 0x040fe2000c701270 */
[----:B------:R-:W-:Y:S01]  /*69ad0*/  ULDC UR4, c[0x0][0x228] ;  /* 0x00008a0000047ab9 */ /* 0x000fe20000000800 */
[----:B------:R-:W-:Y:S01]  /*69ae0*/  VIADD R6, R0, 0x1f8 ;  /* 0x000001f800067836 */ /* 0x000fe20000000000 */
[----:B------:R-:W-:Y:S01]  /*69af0*/  ISETP.LT.AND P5, PT, R3, UR4, !P5 ;  /* 0x0000000403007c0c */ /* 0x000fe2000efa1270 */
[----:B------:R-:W-:Y:S01]  /*69b00*/  ULDC UR5, c[0x0][0x228] ;  /* 0x00008a0000057ab9 */ /* 0x000fe20000000800 */
[----:B------:R-:W-:Y:S01]  /*69b10*/  ULDC UR4, c[0x0][0x228] ;  /* 0x00008a0000047ab9 */ /* 0x000fe20000000800 */
[C---:B-1----:R-:W-:Y:S02]  /*69b20*/  PRMT R13, R227.reuse, 0x7770, RZ ;  /* 0x00007770e30d7816 */ /* 0x042fe400000000ff */
[----:B------:R-:W-:Y:S01]  /*69b30*/  ISETP.GE.AND P2, PT, R6, UR19, PT ;  /* 0x0000001306007c0c */ /* 0x000fe2000bf46270 */
[----:B------:R-:W-:Y:S01]  /*69b40*/  VIADD R6, R0, 0x1f9 ;  /* 0x000001f900067836 */ /* 0x000fe20000000000 */
[----:B------:R-:W-:-:S02]  /*69b50*/  PRMT R35, R227, 0x7771, RZ ;  /* 0x00007771e3237816 */ /* 0x000fc400000000ff */
[C---:B--2---:R-:W-:Y:S02]  /*69b60*/  PRMT R17, R227.reuse, 0x7772, RZ ;  /* 0x00007772e3117816 */ /* 0x044fe400000000ff */
[----:B------:R-:W-:Y:S01]  /*69b70*/  PRMT R227, R227, 0x7773, RZ ;  /* 0x00007773e3e37816 */ /* 0x000fe200000000ff */
[----:B------:R1:W-:Y:S01]  /*69b80*/  @P1 STG.E.U8 desc[UR58][R24.64], R13 ;  /* 0x0000000d18001986 */ /* 0x0003e2000c10113a */
[----:B------:R-:W-:Y:S02]  /*69b90*/  ISETP.GE.AND P6, PT, R6, UR17, PT ;  /* 0x0000001106007c0c */ /* 0x000fe4000bfc6270 */
[----:B------:R-:W-:Y:S01]  /*69ba0*/  ISETP.LT.AND P1, PT, R2, UR5, !P2 ;  /* 0x0000000502007c0c */ /* 0x000fe2000d721270 */
[----:B------:R-:W-:Y:S01]  /*69bb0*/  @P0 STG.E.U8 desc[UR58][R26.64], R35 ;  /* 0x000000231a000986 */ /* 0x000fe2000c10113a */
[----:B------:R-:W-:-:S03]  /*69bc0*/  VIADD R7, R0, 0x1fa ;  /* 0x000001fa00077836 */ /* 0x000fc60000000000 */
[----:B------:R2:W-:Y:S01]  /*69bd0*/  @P3 STG.E.U8 desc[UR58][R22.64], R17 ;  /* 0x0000001116003986 */ /* 0x0005e2000c10113a */
[----:B------:R-:W-:Y:S01]  /*69be0*/  ULDC UR5, c[0x0][0x228] ;  /* 0x00008a0000057ab9 */ /* 0x000fe20000000800 */
[----:B------:R-:W-:Y:S02]  /*69bf0*/  ISETP.LT.AND P2, PT, R3, UR4, !P2 ;  /* 0x0000000403007c0c */ /* 0x000fe4000d741270 */
[----:B------:R3:W-:Y:S01]  /*69c00*/  @P5 STG.E.U8 desc[UR58][R18.64], R227 ;  /* 0x000000e312005986 */ /* 0x0007e2000c10113a */
[----:B------:R-:W-:Y:S01]  /*69c10*/  ISETP.LT.AND P5, PT, R2, UR5, !P6 ;  /* 0x0000000502007c0c */ /* 0x000fe2000f7a1270 */
[----:B------:R-:W-:Y:S01]  /*69c20*/  ULDC UR4, c[0x0][0x228] ;  /* 0x00008a0000047ab9 */ /* 0x000fe20000000800 */
[----:B------:R-:W-:Y:S01]  /*69c30*/  VIADD R6, R0, 0x1fb ;  /* 0x000001fb00067836 */ /* 0x000fe20000000000 */
[----:B------:R-:W-:Y:S02]  /*69c40*/  ISETP.GE.AND P0, PT, R7, UR15, PT ;  /* 0x0000000f07007c0c */ /* 0x000fe4000bf06270 */
[----:B0-----:R-:W-:-:S02]  /*69c50*/  PRMT R7, R36, 0x7770, RZ ;  /* 0x0000777024077816 */ /* 0x001fc400000000ff */
[----:B------:R-:W-:Y:S02]  /*69c60*/  ISETP.LT.AND P6, PT, R3, UR4, !P6 ;  /* 0x0000000403007c0c */ /* 0x000fe4000f7c1270 */
[----:B-1----:R-:W-:Y:S02]  /*69c70*/  PRMT R13, R36, 0x7771, RZ ;  /* 0x00007771240d7816 */ /* 0x002fe400000000ff */
[----:B------:R-:W-:Y:S01]  /*69c80*/  ISETP.GE.AND P3, PT, R6, UR29, PT ;  /* 0x0000001d06007c0c */ /* 0x000fe2000bf66270 */
[----:B------:R-:W-:Y:S01]  /*69c90*/  ULDC UR5, c[0x0][0x228] ;  /* 0x00008a0000057ab9 */ /* 0x000fe20000000800 */
[----:B--2---:R-:W-:Y:S01]  /*69ca0*/  PRMT R17, R36, 0x7772, RZ ;  /* 0x0000777224117816 */ /* 0x004fe200000000ff */
[----:B------:R0:W-:Y:S01]  /*69cb0*/  @P1 STG.E.U8 desc[UR58][R20.64], R7 ;  /* 0x0000000714001986 */ /* 0x0001e2000c10113a */
[----:B------:R-:W-:Y:S01]  /*69cc0*/  VIADD R6, R0, 0x1fc ;  /* 0x000001fc00067836 */ /* 0x000fe20000000000 */
[----:B------:R-:W-:Y:S01]  /*69cd0*/  ULDC UR4, c[0x0][0x228] ;  /* 0x00008a0000047ab9 */ /* 0x000fe20000000800 */
[----:B------:R-:W-:-:S02]  /*69ce0*/  ISETP.LT.AND P1, PT, R2, UR5, !P0 ;  /* 0x0000000502007c0c */ /* 0x000fc4000c721270 */
[C---:B------:R-:W-:Y:S01]  /*69cf0*/  ISETP.LT.AND P0, PT, R3.reuse, UR4, !P0 ;  /* 0x0000000403007c0c */ /* 0x040fe2000c701270 */
[----:B------:R1:W-:Y:S01]  /*69d00*/  @P2 STG.E.U8 desc[UR58][R14.64], R13 ;  /* 0x0000000d0e002986 */ /* 0x0003e2000c10113a */
[----:B---3--:R-:W-:Y:S01]  /*69d10*/  PRMT R19, R36, 0x7773, RZ ;  /* 0x0000777324137816 */ /* 0x008fe200000000ff */
[----:B------:R-:W-:Y:S02]  /*69d20*/  ULDC UR4, c[0x0][0x228] ;  /* 0x00008a0000047ab9 */ /* 0x000fe40000000800 */
[----:B------:R-:W-:Y:S01]  /*69d30*/  @P5 STG.E.U8 desc[UR58][R160.64], R17 ;  /* 0x00000011a0005986 */ /* 0x000fe2000c10113a */
[----:B------:R-:W-:Y:S02]  /*69d40*/  ISETP.GE.AND P2, PT, R6, UR27, PT ;  /* 0x0000001b06007c0c */ /* 0x000fe4000bf46270 */
[----:B------:R-:W-:Y:S01]  /*69d50*/  ISETP.LT.AND P5, PT, R2, UR4, !P3 ;  /* 0x0000000402007c0c */ /* 0x000fe2000dfa1270 */
[----:B------:R-:W-:Y:S01]  /*69d60*/  ULDC UR4, c[0x0][0x228] ;  /* 0x00008a0000047ab9 */ /* 0x000fe20000000800 */
[----:B------:R-:W-:Y:S01]  /*69d70*/  ULDC UR5, c[0x0][0x228] ;  /* 0x00008a0000057ab9 */ /* 0x000fe20000000800 */
[----:B------:R-:W-:Y:S01]  /*69d80*/  @P6 STG.E.U8 desc[UR58][R156.64], R19 ;  /* 0x000000139c006986 */ /* 0x000fe2000c10113a */
[----:B------:R-:W-:-:S02]  /*69d90*/  ISETP.LT.AND P3, PT, R3, UR4, !P3 ;  /* 0x0000000403007c0c */ /* 0x000fc4000df61270 */
[C---:B0-----:R-:W-:Y:S02]  /*69da0*/  PRMT R7, R37.reuse, 0x7770, RZ ;  /* 0x0000777025077816 */ /* 0x041fe400000000ff */
[----:B------:R-:W-:Y:S01]  /*69db0*/  ISETP.LT.AND P6, PT, R2, UR5, !P2 ;  /* 0x0000000502007c0c */ /* 0x000fe2000d7c1270 */
[----:B------:R-:W-:Y:S01]  /*69dc0*/  VIADD R6, R0, 0x1fd ;  /* 0x000001fd00067836 */ /* 0x000fe20000000000 */
[C---:B-1----:R-:W-:Y:S02]  /*69dd0*/  PRMT R13, R37.reuse, 0x7771, RZ ;  /* 0x00007771250d7816 */ /* 0x042fe400000000ff */
[----:B------:R-:W-:Y:S01]  /*69de0*/  PRMT R15, R38, 0x7770, RZ ;  /* 0x00007770260f7816 */ /* 0x000fe200000000ff */
[----:B------:R0:W-:Y:S01]  /*69df0*/  @P1 STG.E.U8 desc[UR58][R158.64], R7 ;  /* 0x000000079e001986 */ /* 0x0001e2000c10113a */
[----:B------:R-:W-:Y:S01]  /*69e00*/  VIADD R0, R0, 0x1fe ;  /* 0x000001fe00007836 */ /* 0x000fe20000000000 */
[----:B------:R-:W-:Y:S02]  /*69e10*/  ISETP.GE.AND P1, PT, R6, UR25, PT ;  /* 0x0000001906007c0c */ /* 0x000fe4000bf26270 */
[----:B------:R1:W-:Y:S01]  /*69e20*/  @P0 STG.E.U8 desc[UR58][R152.64], R13 ;  /* 0x0000000d98000986 */ /* 0x0003e2000c10113a */
[----:B------:R-:W-:Y:S01]  /*69e30*/  ULDC UR4, c[0x0][0x228] ;  /* 0x00008a0000047ab9 */ /* 0x000fe20000000800 */
[----:B------:R-:W-:Y:S01]  /*69e40*/  ULDC UR5, c[0x0][0x228] ;  /* 0x00008a0000057ab9 */ /* 0x000fe20000000800 */
[----:B------:R-:W-:Y:S01]  /*69e50*/  ISETP.GE.AND P0, PT, R0, UR9, PT ;  /* 0x0000000900007c0c */ /* 0x000fe2000bf06270 */
[----:B------:R-:W-:Y:S01]  /*69e60*/  ULDC UR7, c[0x0][0x228] ;  /* 0x00008a0000077ab9 */ /* 0x000fe20000000800 */
[----:B0-----:R-:W-:-:S02]  /*69e70*/  PRMT R7, R37, 0x7772, RZ ;  /* 0x0000777225077816 */ /* 0x001fc400000000ff */
[----:B------:R-:W-:Y:S02]  /*69e80*/  PRMT R37, R37, 0x7773, RZ ;  /* 0x0000777325257816 */ /* 0x000fe400000000ff */
[C---:B------:R-:W-:Y:S01]  /*69e90*/  ISETP.LT.AND P2, PT, R3.reuse, UR4, !P2 ;  /* 0x0000000403007c0c */ /* 0x040fe2000d741270 */
[----:B------:R-:W-:Y:S01]  /*69ea0*/  ULDC UR4, c[0x0][0x228] ;  /* 0x00008a0000047ab9 */ /* 0x000fe20000000800 */
[----:B------:R0:W-:Y:S04]  /*69eb0*/  @P5 STG.E.U8 desc[UR58][R148.64], R7 ;  /* 0x0000000794005986 */ /* 0x0001e8000c10113a */
[----:B------:R-:W-:Y:S04]  /*69ec0*/  @P3 STG.E.U8 desc[UR58][R154.64], R37 ;  /* 0x000000259a003986 */ /* 0x000fe8000c10113a */
[----:B------:R2:W-:Y:S01]  /*69ed0*/  @P6 STG.E.U8 desc[UR58][R150.64], R15 ;  /* 0x0000000f96006986 */ /* 0x0005e2000c10113a */
[----:B------:R-:W-:Y:S01]  /*69ee0*/  ISETP.LT.AND P6, PT, R2, UR5, !P1 ;  /* 0x0000000502007c0c */ /* 0x000fe2000cfc1270 */
[----:B------:R-:W-:Y:S01]  /*69ef0*/  ULDC UR5, c[0x0][0x228] ;  /* 0x00008a0000057ab9 */ /* 0x000fe20000000800 */
[----:B------:R-:W-:-:S02]  /*69f00*/  ISETP.LT.AND P1, PT, R3, UR4, !P1 ;  /* 0x0000000403007c0c */ /* 0x000fc4000cf21270 */
[C---:B------:R-:W-:Y:S02]  /*69f10*/  ISETP.LT.AND P5, PT, R2.reuse, UR6, !P0 ;  /* 0x0000000602007c0c */ /* 0x040fe4000c7a1270 */
[C---:B------:R-:W-:Y:S02]  /*69f20*/  ISETP.LT.AND P0, PT, R3.reuse, UR5, !P0 ;  /* 0x0000000503007c0c */ /* 0x040fe4000c701270 */
[----:B------:R-:W-:Y:S02]  /*69f30*/  ISETP.LT.AND P3, PT, R2, UR7, !P4 ;  /* 0x0000000702007c0c */ /* 0x000fe4000e761270 */
[----:B------:R-:W-:Y:S02]  /*69f40*/  ISETP.LT.AND P4, PT, R3, UR7, !P4 ;  /* 0x0000000703007c0c */ /* 0x000fe4000e781270 */
[C---:B------:R-:W-:Y:S02]  /*69f50*/  PRMT R3, R38.reuse, 0x7771, RZ ;  /* 0x0000777126037816 */ /* 0x040fe400000000ff */
[----:B-1----:R-:W-:-:S02]  /*69f60*/  PRMT R13, R38, 0x7773, RZ ;  /* 0x00007773260d7816 */ /* 0x002fc400000000ff */
[----:B0-----:R-:W-:Y:S02]  /*69f70*/  PRMT R7, R38, 0x7772, RZ ;  /* 0x0000777226077816 */ /* 0x001fe400000000ff */
[C---:B------:R-:W-:Y:S02]  /*69f80*/  PRMT R17, R39.reuse, 0x7771, RZ ;  /* 0x0000777127117816 */ /* 0x040fe400000000ff */
[C---:B--2---:R-:W-:Y:S02]  /*69f90*/  PRMT R15, R39.reuse, 0x7770, RZ ;  /* 0x00007770270f7816 */ /* 0x044fe400000000ff */
[C---:B------:R-:W-:Y:S01]  /*69fa0*/  PRMT R19, R39.reuse, 0x7772, RZ ;  /* 0x0000777227137816 */ /* 0x040fe200000000ff */
[----:B------:R0:W-:Y:S04]  /*69fb0*/  @P2 STG.E.U8 desc[UR58][R142.64], R3 ;  /* 0x000000038e002986 */ /* 0x0001e8000c10113a */
[----:B------:R0:W-:Y:S04]  /*69fc0*/  @P6 STG.E.U8 desc[UR58][R146.64], R7 ;  /* 0x0000000792006986 */ /* 0x0001e8000c10113a */
[----:B------:R0:W-:Y:S04]  /*69fd0*/  @P1 STG.E.U8 desc[UR58][R144.64], R13 ;  /* 0x0000000d90001986 */ /* 0x0001e8000c10113a */
[----:B------:R0:W-:Y:S04]  /*69fe0*/  @P5 STG.E.U8 desc[UR58][R162.64], R15 ;  /* 0x0000000fa2005986 */ /* 0x0001e8000c10113a */
[----:B------:R0:W-:Y:S04]  /*69ff0*/  @P0 STG.E.U8 desc[UR58][R4.64], R17 ;  /* 0x0000001104000986 */ /* 0x0001e8000c10113a */
[----:B------:R0:W-:Y:S01]  /*6a000*/  @P3 STG.E.U8 desc[UR58][R10.64], R19 ;  /* 0x000000130a003986 */ /* 0x0001e2000c10113a */
[----:B------:R-:W-:Y:S01]  /*6a010*/  PRMT R39, R39, 0x7773, RZ ;  /* 0x0000777327277816 */ /* 0x000fe200000000ff */
[----:B------:R-:W-:Y:S06]  /*6a020*/  @!P4 EXIT ;  /* 0x000000000000c94d */ /* 0x000fec0003800000 */
[----:B------:R-:W-:Y:S01]  /*6a030*/  STG.E.U8 desc[UR58][R8.64], R39 ;  /* 0x0000002708007986 */ /* 0x000fe2000c10113a */
[----:B------:R-:W-:Y:S05]  /*6a040*/  EXIT ;  /* 0x000000000000794d */ /* 0x000fea0003800000 */
.L_x_2:
[----:B------:R-:W-:-:S00]  /*6a050*/  BRA `(.L_x_2) ;  /* 0xfffffffc00fc7947 */ /* 0x000fc0000383ffff */
[----:B------:R-:W-:-:S00]  /*6a060*/  NOP ;  /* 0x0000000000007918 */ /* 0x000fc00000000000 */
        /* <DEDUP_REMOVED lines=9> */
.L_x_3:


//--------------------- .nv.shared.matmul_kernel  --------------------------
	.section	.nv.shared.matmul_kernel,"aw",@nobits
	.sectionflags	@""
	.align	16
	.zero		1024


//--------------------- .nv.shared.reserved.0     --------------------------
	.section	.nv.shared.reserved.0,"aw",@nobits
	.weak		__nv_reservedSMEM_offset_0_alias
	.size		__nv_reservedSMEM_offset_0_alias, 0, 0
	.other		__nv_reservedSMEM_offset_0_alias,@"STO_CUDA_RESERVED_SHARED STV_DEFAULT"
__nv_reservedSMEM_offset_0_alias:
	.zero		0


//--------------------- .nv.constant0.matmul_kernel --------------------------
	.section	.nv.constant0.matmul_kernel,"a",@progbits
	.sectionflags	@""
	.align	4
.nv.constant0.matmul_kernel:
	.zero		608


//--------------------- SYMBOLS --------------------------

	.type		.nv.reservedSmem.offset0,@object
	.size		.nv.reservedSmem.offset0,0x4
